//
// Generated by NVIDIA NVVM Compiler
//
// Compiler Build ID: CL-36424714
// Cuda compilation tools, release 13.0, V13.0.88
// Based on NVVM 20.0.0
//

.version 9.0
.target sm_100
.address_size 64

	// .globl	_Z19computeOneStepOnGPUPdS_i
// _ZZN3cub18CUB_300001_SM_10006detail6reduce28DeviceReduceSingleTileKernelINS2_10policy_hubIdjN4cuda3__47maximumIvEEE10Policy1000EPdSB_jS8_ddNS5_3std3__410__identityEEEvT0_T1_T2_T3_T4_T6_E12temp_storage has been demoted
// _ZZN3cub18CUB_300001_SM_10006detail6reduce18DeviceReduceKernelINS2_10policy_hubIdjN4cuda3__47maximumIvEEE10Policy1000EPdjS8_dNS5_3std3__410__identityEEEvT0_PT3_T1_NS0_13GridEvenShareISI_EET2_T4_E12temp_storage has been demoted
// _ZZN3cub18CUB_300001_SM_10006detail6reduce28DeviceReduceSingleTileKernelINS2_10policy_hubIdjN4cuda3__47maximumIvEEE10Policy1000EPdSB_iS8_ddNS5_3std3__410__identityEEEvT0_T1_T2_T3_T4_T6_E12temp_storage has been demoted
.global .align 1 .b8 _ZN33_INTERNAL_3c3c8f91_4_k_cu_epsilon4cuda3std3__45__cpo5beginE[1];
.global .align 1 .b8 _ZN33_INTERNAL_3c3c8f91_4_k_cu_epsilon4cuda3std3__45__cpo3endE[1];
.global .align 1 .b8 _ZN33_INTERNAL_3c3c8f91_4_k_cu_epsilon4cuda3std3__45__cpo6cbeginE[1];
.global .align 1 .b8 _ZN33_INTERNAL_3c3c8f91_4_k_cu_epsilon4cuda3std3__45__cpo4cendE[1];
.global .align 1 .b8 _ZN33_INTERNAL_3c3c8f91_4_k_cu_epsilon4cuda3std3__45__cpo6rbeginE[1];
.global .align 1 .b8 _ZN33_INTERNAL_3c3c8f91_4_k_cu_epsilon4cuda3std3__45__cpo4rendE[1];
.global .align 1 .b8 _ZN33_INTERNAL_3c3c8f91_4_k_cu_epsilon4cuda3std3__45__cpo7crbeginE[1];
.global .align 1 .b8 _ZN33_INTERNAL_3c3c8f91_4_k_cu_epsilon4cuda3std3__45__cpo5crendE[1];
.global .align 1 .b8 _ZN33_INTERNAL_3c3c8f91_4_k_cu_epsilon4cuda3std3__435_GLOBAL__N__3c3c8f91_4_k_cu_epsilon6ignoreE[1];
.global .align 1 .b8 _ZN33_INTERNAL_3c3c8f91_4_k_cu_epsilon4cuda3std3__419piecewise_constructE[1];
.global .align 1 .b8 _ZN33_INTERNAL_3c3c8f91_4_k_cu_epsilon4cuda3std3__48in_placeE[1];
.global .align 1 .b8 _ZN33_INTERNAL_3c3c8f91_4_k_cu_epsilon4cuda3std3__420unreachable_sentinelE[1];
.global .align 1 .b8 _ZN33_INTERNAL_3c3c8f91_4_k_cu_epsilon4cuda3std3__47nulloptE[1];
.global .align 1 .b8 _ZN33_INTERNAL_3c3c8f91_4_k_cu_epsilon4cuda3std3__48unexpectE[1];
.global .align 1 .b8 _ZN33_INTERNAL_3c3c8f91_4_k_cu_epsilon4cuda3std6ranges3__45__cpo4swapE[1];
.global .align 1 .b8 _ZN33_INTERNAL_3c3c8f91_4_k_cu_epsilon4cuda3std6ranges3__45__cpo9iter_moveE[1];
.global .align 1 .b8 _ZN33_INTERNAL_3c3c8f91_4_k_cu_epsilon4cuda3std6ranges3__45__cpo5beginE[1];
.global .align 1 .b8 _ZN33_INTERNAL_3c3c8f91_4_k_cu_epsilon4cuda3std6ranges3__45__cpo3endE[1];
.global .align 1 .b8 _ZN33_INTERNAL_3c3c8f91_4_k_cu_epsilon4cuda3std6ranges3__45__cpo6cbeginE[1];
.global .align 1 .b8 _ZN33_INTERNAL_3c3c8f91_4_k_cu_epsilon4cuda3std6ranges3__45__cpo4cendE[1];
.global .align 1 .b8 _ZN33_INTERNAL_3c3c8f91_4_k_cu_epsilon4cuda3std6ranges3__45__cpo7advanceE[1];
.global .align 1 .b8 _ZN33_INTERNAL_3c3c8f91_4_k_cu_epsilon4cuda3std6ranges3__45__cpo9iter_swapE[1];
.global .align 1 .b8 _ZN33_INTERNAL_3c3c8f91_4_k_cu_epsilon4cuda3std6ranges3__45__cpo4nextE[1];
.global .align 1 .b8 _ZN33_INTERNAL_3c3c8f91_4_k_cu_epsilon4cuda3std6ranges3__45__cpo4prevE[1];
.global .align 1 .b8 _ZN33_INTERNAL_3c3c8f91_4_k_cu_epsilon4cuda3std6ranges3__45__cpo4dataE[1];
.global .align 1 .b8 _ZN33_INTERNAL_3c3c8f91_4_k_cu_epsilon4cuda3std6ranges3__45__cpo5cdataE[1];
.global .align 1 .b8 _ZN33_INTERNAL_3c3c8f91_4_k_cu_epsilon4cuda3std6ranges3__45__cpo4sizeE[1];
.global .align 1 .b8 _ZN33_INTERNAL_3c3c8f91_4_k_cu_epsilon4cuda3std6ranges3__45__cpo5ssizeE[1];
.global .align 1 .b8 _ZN33_INTERNAL_3c3c8f91_4_k_cu_epsilon4cuda3std6ranges3__45__cpo8distanceE[1];
.global .align 1 .b8 _ZN33_INTERNAL_3c3c8f91_4_k_cu_epsilon6thrust24THRUST_300001_SM_1000_NS6system6detail10sequential3seqE[1];
.global .align 1 .b8 _ZN33_INTERNAL_3c3c8f91_4_k_cu_epsilon6thrust24THRUST_300001_SM_1000_NS12placeholders2_1E[1];
.global .align 1 .b8 _ZN33_INTERNAL_3c3c8f91_4_k_cu_epsilon6thrust24THRUST_300001_SM_1000_NS12placeholders2_2E[1];
.global .align 1 .b8 _ZN33_INTERNAL_3c3c8f91_4_k_cu_epsilon6thrust24THRUST_300001_SM_1000_NS12placeholders2_3E[1];
.global .align 1 .b8 _ZN33_INTERNAL_3c3c8f91_4_k_cu_epsilon6thrust24THRUST_300001_SM_1000_NS12placeholders2_4E[1];
.global .align 1 .b8 _ZN33_INTERNAL_3c3c8f91_4_k_cu_epsilon6thrust24THRUST_300001_SM_1000_NS12placeholders2_5E[1];
.global .align 1 .b8 _ZN33_INTERNAL_3c3c8f91_4_k_cu_epsilon6thrust24THRUST_300001_SM_1000_NS12placeholders2_6E[1];
.global .align 1 .b8 _ZN33_INTERNAL_3c3c8f91_4_k_cu_epsilon6thrust24THRUST_300001_SM_1000_NS12placeholders2_7E[1];
.global .align 1 .b8 _ZN33_INTERNAL_3c3c8f91_4_k_cu_epsilon6thrust24THRUST_300001_SM_1000_NS12placeholders2_8E[1];
.global .align 1 .b8 _ZN33_INTERNAL_3c3c8f91_4_k_cu_epsilon6thrust24THRUST_300001_SM_1000_NS12placeholders2_9E[1];
.global .align 1 .b8 _ZN33_INTERNAL_3c3c8f91_4_k_cu_epsilon6thrust24THRUST_300001_SM_1000_NS12placeholders3_10E[1];

.visible .entry _Z19computeOneStepOnGPUPdS_i(
	.param .u64 .ptr .align 1 _Z19computeOneStepOnGPUPdS_i_param_0,
	.param .u64 .ptr .align 1 _Z19computeOneStepOnGPUPdS_i_param_1,
	.param .u32 _Z19computeOneStepOnGPUPdS_i_param_2
)
{
	.reg .pred 	%p<6>;
	.reg .b32 	%r<21>;
	.reg .b64 	%rd<16>;
	.reg .b64 	%fd<9>;

	ld.param.u64 	%rd1, [_Z19computeOneStepOnGPUPdS_i_param_0];
	ld.param.u64 	%rd2, [_Z19computeOneStepOnGPUPdS_i_param_1];
	ld.param.u32 	%r4, [_Z19computeOneStepOnGPUPdS_i_param_2];
	mov.u32 	%r5, %ctaid.y;
	mov.u32 	%r6, %ntid.y;
	mov.u32 	%r7, %tid.y;
	mad.lo.s32 	%r8, %r5, %r6, %r7;
	mov.u32 	%r9, %ctaid.x;
	mov.u32 	%r10, %ntid.x;
	mov.u32 	%r11, %tid.x;
	mad.lo.s32 	%r12, %r9, %r10, %r11;
	setp.eq.s32 	%p1, %r12, 0;
	setp.eq.s32 	%p2, %r8, 0;
	or.pred  	%p3, %p1, %p2;
	add.s32 	%r13, %r4, -1;
	max.s32 	%r14, %r8, %r12;
	setp.ge.s32 	%p4, %r14, %r13;
	or.pred  	%p5, %p3, %p4;
	@%p5 bra 	$L__BB0_2;
	cvta.to.global.u64 	%rd3, %rd1;
	cvta.to.global.u64 	%rd4, %rd2;
	add.s32 	%r15, %r8, -1;
	mad.lo.s32 	%r16, %r4, %r15, %r12;
	mul.wide.s32 	%rd5, %r16, 8;
	add.s64 	%rd6, %rd3, %rd5;
	ld.global.f64 	%fd1, [%rd6];
	mul.lo.s32 	%r17, %r4, %r8;
	cvt.s64.s32 	%rd7, %r17;
	cvt.s64.s32 	%rd8, %r12;
	add.s64 	%rd9, %rd8, %rd7;
	shl.b64 	%rd10, %rd9, 3;
	add.s64 	%rd11, %rd3, %rd10;
	ld.global.f64 	%fd2, [%rd11+-8];
	add.f64 	%fd3, %fd1, %fd2;
	add.s32 	%r18, %r17, %r4;
	add.s32 	%r19, %r18, %r12;
	mul.wide.s32 	%rd12, %r19, 8;
	add.s64 	%rd13, %rd3, %rd12;
	ld.global.f64 	%fd4, [%rd13];
	add.f64 	%fd5, %fd3, %fd4;
	ld.global.f64 	%fd6, [%rd11+8];
	add.f64 	%fd7, %fd5, %fd6;
	mul.f64 	%fd8, %fd7, 0d3FD0000000000000;
	add.s32 	%r20, %r16, %r4;
	mul.wide.s32 	%rd14, %r20, 8;
	add.s64 	%rd15, %rd4, %rd14;
	st.global.f64 	[%rd15], %fd8;
$L__BB0_2:
	ret;

}
	// .globl	_Z20gpuMatrixSubtractionPdS_i
.visible .entry _Z20gpuMatrixSubtractionPdS_i(
	.param .u64 .ptr .align 1 _Z20gpuMatrixSubtractionPdS_i_param_0,
	.param .u64 .ptr .align 1 _Z20gpuMatrixSubtractionPdS_i_param_1,
	.param .u32 _Z20gpuMatrixSubtractionPdS_i_param_2
)
{
	.reg .pred 	%p<2>;
	.reg .b32 	%r<13>;
	.reg .b64 	%rd<8>;
	.reg .b64 	%fd<4>;

	ld.param.u64 	%rd1, [_Z20gpuMatrixSubtractionPdS_i_param_0];
	ld.param.u64 	%rd2, [_Z20gpuMatrixSubtractionPdS_i_param_1];
	ld.param.u32 	%r3, [_Z20gpuMatrixSubtractionPdS_i_param_2];
	mov.u32 	%r4, %ctaid.y;
	mov.u32 	%r5, %ntid.y;
	mov.u32 	%r6, %tid.y;
	mad.lo.s32 	%r1, %r4, %r5, %r6;
	mov.u32 	%r7, %ctaid.x;
	mov.u32 	%r8, %ntid.x;
	mov.u32 	%r9, %tid.x;
	mad.lo.s32 	%r2, %r7, %r8, %r9;
	add.s32 	%r10, %r3, -1;
	max.s32 	%r11, %r1, %r2;
	setp.ge.s32 	%p1, %r11, %r10;
	@%p1 bra 	$L__BB1_2;
	cvta.to.global.u64 	%rd3, %rd1;
	cvta.to.global.u64 	%rd4, %rd2;
	mad.lo.s32 	%r12, %r3, %r1, %r2;
	mul.wide.s32 	%rd5, %r12, 8;
	add.s64 	%rd6, %rd3, %rd5;
	ld.global.f64 	%fd1, [%rd6];
	add.s64 	%rd7, %rd4, %rd5;
	ld.global.f64 	%fd2, [%rd7];
	sub.f64 	%fd3, %fd1, %fd2;
	st.global.f64 	[%rd7], %fd3;
$L__BB1_2:
	ret;

}
	// .globl	_Z20gpuInitializeMatrixAPdi
.visible .entry _Z20gpuInitializeMatrixAPdi(
	.param .u64 .ptr .align 1 _Z20gpuInitializeMatrixAPdi_param_0,
	.param .u32 _Z20gpuInitializeMatrixAPdi_param_1
)
{
	.reg .pred 	%p<2>;
	.reg .b32 	%r<10>;
	.reg .b64 	%rd<15>;
	.reg .b64 	%fd<9>;

	ld.param.u64 	%rd2, [_Z20gpuInitializeMatrixAPdi_param_0];
	ld.param.u32 	%r2, [_Z20gpuInitializeMatrixAPdi_param_1];
	mov.u32 	%r3, %ctaid.x;
	mov.u32 	%r4, %ntid.x;
	mov.u32 	%r5, %tid.x;
	mad.lo.s32 	%r6, %r3, %r4, %r5;
	cvt.u64.u32 	%rd1, %r6;
	add.s32 	%r1, %r2, -1;
	cvt.s64.s32 	%rd3, %r1;
	setp.ge.u64 	%p1, %rd1, %rd3;
	@%p1 bra 	$L__BB2_2;
	cvt.u32.u64 	%r7, %rd1;
	cvta.to.global.u64 	%rd4, %rd2;
	cvt.rn.f64.s32 	%fd1, %r1;
	mov.f64 	%fd2, 0d4024000000000000;
	div.rn.f64 	%fd3, %fd2, %fd1;
	cvt.rn.f64.u32 	%fd4, %r7;
	mul.f64 	%fd5, %fd3, %fd4;
	cvt.rzi.s32.f64 	%r8, %fd5;
	cvt.rn.f64.s32 	%fd6, %r8;
	add.f64 	%fd7, %fd6, 0d4024000000000000;
	shl.b64 	%rd5, %rd1, 3;
	add.s64 	%rd6, %rd4, %rd5;
	st.global.f64 	[%rd6], %fd7;
	cvt.s64.s32 	%rd7, %r2;
	mul.lo.s64 	%rd8, %rd7, %rd1;
	shl.b64 	%rd9, %rd8, 3;
	add.s64 	%rd10, %rd4, %rd9;
	st.global.f64 	[%rd10], %fd7;
	add.f64 	%fd8, %fd6, 0d4034000000000000;
	mul.wide.s32 	%rd11, %r2, 8;
	add.s64 	%rd12, %rd10, %rd11;
	st.global.f64 	[%rd12+-8], %fd8;
	mul.lo.s32 	%r9, %r1, %r2;
	mul.wide.s32 	%rd13, %r9, 8;
	add.s64 	%rd14, %rd6, %rd13;
	st.global.f64 	[%rd14], %fd8;
$L__BB2_2:
	ret;

}
	// .globl	_ZN3cub18CUB_300001_SM_10006detail11EmptyKernelIvEEvv
.visible .entry _ZN3cub18CUB_300001_SM_10006detail11EmptyKernelIvEEvv()
{


	ret;

}
	// .globl	_ZN3cub18CUB_300001_SM_10006detail6reduce28DeviceReduceSingleTileKernelINS2_10policy_hubIdjN4cuda3__47maximumIvEEE10Policy1000EPdSB_jS8_ddNS5_3std3__410__identityEEEvT0_T1_T2_T3_T4_T6_
.visible .entry _ZN3cub18CUB_300001_SM_10006detail6reduce28DeviceReduceSingleTileKernelINS2_10policy_hubIdjN4cuda3__47maximumIvEEE10Policy1000EPdSB_jS8_ddNS5_3std3__410__identityEEEvT0_T1_T2_T3_T4_T6_(
	.param .u64 .ptr .align 1 _ZN3cub18CUB_300001_SM_10006detail6reduce28DeviceReduceSingleTileKernelINS2_10policy_hubIdjN4cuda3__47maximumIvEEE10Policy1000EPdSB_jS8_ddNS5_3std3__410__identityEEEvT0_T1_T2_T3_T4_T6__param_0,
	.param .u64 .ptr .align 1 _ZN3cub18CUB_300001_SM_10006detail6reduce28DeviceReduceSingleTileKernelINS2_10policy_hubIdjN4cuda3__47maximumIvEEE10Policy1000EPdSB_jS8_ddNS5_3std3__410__identityEEEvT0_T1_T2_T3_T4_T6__param_1,
	.param .u32 _ZN3cub18CUB_300001_SM_10006detail6reduce28DeviceReduceSingleTileKernelINS2_10policy_hubIdjN4cuda3__47maximumIvEEE10Policy1000EPdSB_jS8_ddNS5_3std3__410__identityEEEvT0_T1_T2_T3_T4_T6__param_2,
	.param .align 1 .b8 _ZN3cub18CUB_300001_SM_10006detail6reduce28DeviceReduceSingleTileKernelINS2_10policy_hubIdjN4cuda3__47maximumIvEEE10Policy1000EPdSB_jS8_ddNS5_3std3__410__identityEEEvT0_T1_T2_T3_T4_T6__param_3[1],
	.param .f64 _ZN3cub18CUB_300001_SM_10006detail6reduce28DeviceReduceSingleTileKernelINS2_10policy_hubIdjN4cuda3__47maximumIvEEE10Policy1000EPdSB_jS8_ddNS5_3std3__410__identityEEEvT0_T1_T2_T3_T4_T6__param_4,
	.param .align 1 .b8 _ZN3cub18CUB_300001_SM_10006detail6reduce28DeviceReduceSingleTileKernelINS2_10policy_hubIdjN4cuda3__47maximumIvEEE10Policy1000EPdSB_jS8_ddNS5_3std3__410__identityEEEvT0_T1_T2_T3_T4_T6__param_5[1]
)
.maxntid 256
.minnctapersm 1
{
	.reg .pred 	%p<220>;
	.reg .b32 	%r<482>;
	.reg .b64 	%rd<205>;
	.reg .b64 	%fd<381>;
	// demoted variable
	.shared .align 8 .b8 _ZZN3cub18CUB_300001_SM_10006detail6reduce28DeviceReduceSingleTileKernelINS2_10policy_hubIdjN4cuda3__47maximumIvEEE10Policy1000EPdSB_jS8_ddNS5_3std3__410__identityEEEvT0_T1_T2_T3_T4_T6_E12temp_storage[80];
	ld.param.u64 	%rd16, [_ZN3cub18CUB_300001_SM_10006detail6reduce28DeviceReduceSingleTileKernelINS2_10policy_hubIdjN4cuda3__47maximumIvEEE10Policy1000EPdSB_jS8_ddNS5_3std3__410__identityEEEvT0_T1_T2_T3_T4_T6__param_0];
	ld.param.u64 	%rd17, [_ZN3cub18CUB_300001_SM_10006detail6reduce28DeviceReduceSingleTileKernelINS2_10policy_hubIdjN4cuda3__47maximumIvEEE10Policy1000EPdSB_jS8_ddNS5_3std3__410__identityEEEvT0_T1_T2_T3_T4_T6__param_1];
	ld.param.u32 	%r69, [_ZN3cub18CUB_300001_SM_10006detail6reduce28DeviceReduceSingleTileKernelINS2_10policy_hubIdjN4cuda3__47maximumIvEEE10Policy1000EPdSB_jS8_ddNS5_3std3__410__identityEEEvT0_T1_T2_T3_T4_T6__param_2];
	ld.param.f64 	%fd58, [_ZN3cub18CUB_300001_SM_10006detail6reduce28DeviceReduceSingleTileKernelINS2_10policy_hubIdjN4cuda3__47maximumIvEEE10Policy1000EPdSB_jS8_ddNS5_3std3__410__identityEEEvT0_T1_T2_T3_T4_T6__param_4];
	cvta.to.global.u64 	%rd1, %rd17;
	setp.ne.s32 	%p1, %r69, 0;
	@%p1 bra 	$L__BB4_3;
	mov.u32 	%r455, %tid.x;
	setp.ne.s32 	%p219, %r455, 0;
	@%p219 bra 	$L__BB4_76;
	st.global.f64 	[%rd1], %fd58;
	bra.uni 	$L__BB4_76;
$L__BB4_3:
	and.b64  	%rd18, %rd16, 31;
	setp.ne.s64 	%p2, %rd18, 0;
	@%p2 bra 	$L__BB4_39;
	setp.gt.u32 	%p110, %r69, 2047;
	@%p110 bra 	$L__BB4_23;
	mov.u32 	%r1, %tid.x;
	setp.ge.u32 	%p159, %r1, %r69;
	mov.f64 	%fd359, 0d0000000000000000;
	mov.u32 	%r459, %r1;
	@%p159 bra 	$L__BB4_7;
	mul.wide.u32 	%rd168, %r1, 8;
	add.s64 	%rd167, %rd16, %rd168;
	// begin inline asm
	ld.global.nc.u64 %rd166, [%rd167];
	// end inline asm
	mov.b64 	%fd359, %rd166;
	add.s32 	%r459, %r1, 256;
$L__BB4_7:
	setp.ge.u32 	%p160, %r459, %r69;
	@%p160 bra 	$L__BB4_14;
	not.b32 	%r331, %r459;
	add.s32 	%r4, %r69, %r331;
	and.b32  	%r332, %r4, 768;
	setp.eq.s32 	%p161, %r332, 768;
	@%p161 bra 	$L__BB4_11;
	mul.wide.u32 	%rd169, %r459, 8;
	add.s64 	%rd201, %rd16, %rd169;
	shr.u32 	%r333, %r4, 8;
	add.s32 	%r334, %r333, 1;
	and.b32  	%r335, %r334, 3;
	neg.s32 	%r457, %r335;
$L__BB4_10:
	.pragma "nounroll";
	// begin inline asm
	ld.global.nc.u64 %rd170, [%rd201];
	// end inline asm
	mov.b64 	%fd272, %rd170;
	setp.lt.f64 	%p162, %fd359, %fd272;
	selp.f64 	%fd359, %fd272, %fd359, %p162;
	add.s32 	%r459, %r459, 256;
	add.s64 	%rd201, %rd201, 2048;
	add.s32 	%r457, %r457, 1;
	setp.ne.s32 	%p163, %r457, 0;
	@%p163 bra 	$L__BB4_10;
$L__BB4_11:
	setp.lt.u32 	%p164, %r4, 768;
	@%p164 bra 	$L__BB4_14;
	mul.wide.u32 	%rd172, %r459, 8;
	add.s64 	%rd202, %rd16, %rd172;
$L__BB4_13:
	// begin inline asm
	ld.global.nc.u64 %rd173, [%rd202];
	// end inline asm
	mov.b64 	%fd273, %rd173;
	setp.lt.f64 	%p165, %fd359, %fd273;
	selp.f64 	%fd274, %fd273, %fd359, %p165;
	add.s64 	%rd176, %rd202, 2048;
	// begin inline asm
	ld.global.nc.u64 %rd175, [%rd176];
	// end inline asm
	mov.b64 	%fd275, %rd175;
	setp.lt.f64 	%p166, %fd274, %fd275;
	selp.f64 	%fd276, %fd275, %fd274, %p166;
	add.s64 	%rd178, %rd202, 4096;
	// begin inline asm
	ld.global.nc.u64 %rd177, [%rd178];
	// end inline asm
	mov.b64 	%fd277, %rd177;
	setp.lt.f64 	%p167, %fd276, %fd277;
	selp.f64 	%fd278, %fd277, %fd276, %p167;
	add.s64 	%rd180, %rd202, 6144;
	// begin inline asm
	ld.global.nc.u64 %rd179, [%rd180];
	// end inline asm
	mov.b64 	%fd279, %rd179;
	setp.lt.f64 	%p168, %fd278, %fd279;
	selp.f64 	%fd359, %fd279, %fd278, %p168;
	add.s32 	%r459, %r459, 1024;
	add.s64 	%rd202, %rd202, 8192;
	setp.lt.s32 	%p169, %r459, %r69;
	@%p169 bra 	$L__BB4_13;
$L__BB4_14:
	setp.lt.u32 	%p170, %r69, 256;
	@%p170 bra 	$L__BB4_19;
	// begin inline asm
	mov.u32 %r399, %laneid;
	// end inline asm
	mov.b64 	%rd191, %fd359;
	mov.b64 	{%r401, %r406}, %rd191;
	mov.b32 	%r407, 1;
	mov.b32 	%r448, 31;
	mov.b32 	%r449, -1;
	// begin inline asm
	shfl.sync.down.b32 %r400, %r401, %r407, %r448, %r449;
	// end inline asm
	// begin inline asm
	shfl.sync.down.b32 %r405, %r406, %r407, %r448, %r449;
	// end inline asm
	mov.b64 	%rd192, {%r400, %r405};
	mov.b64 	%fd327, %rd192;
	setp.gt.s32 	%p198, %r399, 30;
	setp.lt.f64 	%p199, %fd359, %fd327;
	selp.f64 	%fd328, %fd327, %fd359, %p199;
	selp.f64 	%fd329, %fd359, %fd328, %p198;
	mov.b64 	%rd193, %fd329;
	mov.b64 	{%r411, %r416}, %rd193;
	mov.b32 	%r417, 2;
	// begin inline asm
	shfl.sync.down.b32 %r410, %r411, %r417, %r448, %r449;
	// end inline asm
	// begin inline asm
	shfl.sync.down.b32 %r415, %r416, %r417, %r448, %r449;
	// end inline asm
	mov.b64 	%rd194, {%r410, %r415};
	mov.b64 	%fd330, %rd194;
	setp.gt.s32 	%p200, %r399, 29;
	setp.lt.f64 	%p201, %fd329, %fd330;
	selp.f64 	%fd331, %fd330, %fd329, %p201;
	selp.f64 	%fd332, %fd329, %fd331, %p200;
	mov.b64 	%rd195, %fd332;
	mov.b64 	{%r421, %r426}, %rd195;
	mov.b32 	%r427, 4;
	// begin inline asm
	shfl.sync.down.b32 %r420, %r421, %r427, %r448, %r449;
	// end inline asm
	// begin inline asm
	shfl.sync.down.b32 %r425, %r426, %r427, %r448, %r449;
	// end inline asm
	mov.b64 	%rd196, {%r420, %r425};
	mov.b64 	%fd333, %rd196;
	setp.gt.s32 	%p202, %r399, 27;
	setp.lt.f64 	%p203, %fd332, %fd333;
	selp.f64 	%fd334, %fd333, %fd332, %p203;
	selp.f64 	%fd335, %fd332, %fd334, %p202;
	mov.b64 	%rd197, %fd335;
	mov.b64 	{%r431, %r436}, %rd197;
	mov.b32 	%r437, 8;
	// begin inline asm
	shfl.sync.down.b32 %r430, %r431, %r437, %r448, %r449;
	// end inline asm
	// begin inline asm
	shfl.sync.down.b32 %r435, %r436, %r437, %r448, %r449;
	// end inline asm
	mov.b64 	%rd198, {%r430, %r435};
	mov.b64 	%fd336, %rd198;
	setp.gt.s32 	%p204, %r399, 23;
	setp.lt.f64 	%p205, %fd335, %fd336;
	selp.f64 	%fd337, %fd336, %fd335, %p205;
	selp.f64 	%fd338, %fd335, %fd337, %p204;
	mov.b64 	%rd199, %fd338;
	mov.b64 	{%r441, %r446}, %rd199;
	mov.b32 	%r447, 16;
	// begin inline asm
	shfl.sync.down.b32 %r440, %r441, %r447, %r448, %r449;
	// end inline asm
	// begin inline asm
	shfl.sync.down.b32 %r445, %r446, %r447, %r448, %r449;
	// end inline asm
	mov.b64 	%rd200, {%r440, %r445};
	mov.b64 	%fd339, %rd200;
	setp.gt.s32 	%p206, %r399, 15;
	setp.lt.f64 	%p207, %fd338, %fd339;
	selp.f64 	%fd10, %fd339, %fd338, %p207;
	selp.f64 	%fd380, %fd338, %fd10, %p206;
	setp.ne.s32 	%p208, %r399, 0;
	@%p208 bra 	$L__BB4_17;
	shr.u32 	%r450, %r1, 2;
	and.b32  	%r451, %r450, 248;
	mov.u32 	%r452, _ZZN3cub18CUB_300001_SM_10006detail6reduce28DeviceReduceSingleTileKernelINS2_10policy_hubIdjN4cuda3__47maximumIvEEE10Policy1000EPdSB_jS8_ddNS5_3std3__410__identityEEEvT0_T1_T2_T3_T4_T6_E12temp_storage;
	add.s32 	%r453, %r452, %r451;
	st.shared.f64 	[%r453+8], %fd10;
$L__BB4_17:
	bar.sync 	0;
	setp.ne.s32 	%p209, %r1, 0;
	@%p209 bra 	$L__BB4_74;
	ld.shared.f64 	%fd340, [_ZZN3cub18CUB_300001_SM_10006detail6reduce28DeviceReduceSingleTileKernelINS2_10policy_hubIdjN4cuda3__47maximumIvEEE10Policy1000EPdSB_jS8_ddNS5_3std3__410__identityEEEvT0_T1_T2_T3_T4_T6_E12temp_storage+16];
	setp.lt.f64 	%p210, %fd380, %fd340;
	selp.f64 	%fd341, %fd340, %fd380, %p210;
	ld.shared.f64 	%fd342, [_ZZN3cub18CUB_300001_SM_10006detail6reduce28DeviceReduceSingleTileKernelINS2_10policy_hubIdjN4cuda3__47maximumIvEEE10Policy1000EPdSB_jS8_ddNS5_3std3__410__identityEEEvT0_T1_T2_T3_T4_T6_E12temp_storage+24];
	setp.lt.f64 	%p211, %fd341, %fd342;
	selp.f64 	%fd343, %fd342, %fd341, %p211;
	ld.shared.f64 	%fd344, [_ZZN3cub18CUB_300001_SM_10006detail6reduce28DeviceReduceSingleTileKernelINS2_10policy_hubIdjN4cuda3__47maximumIvEEE10Policy1000EPdSB_jS8_ddNS5_3std3__410__identityEEEvT0_T1_T2_T3_T4_T6_E12temp_storage+32];
	setp.lt.f64 	%p212, %fd343, %fd344;
	selp.f64 	%fd345, %fd344, %fd343, %p212;
	ld.shared.f64 	%fd346, [_ZZN3cub18CUB_300001_SM_10006detail6reduce28DeviceReduceSingleTileKernelINS2_10policy_hubIdjN4cuda3__47maximumIvEEE10Policy1000EPdSB_jS8_ddNS5_3std3__410__identityEEEvT0_T1_T2_T3_T4_T6_E12temp_storage+40];
	setp.lt.f64 	%p213, %fd345, %fd346;
	selp.f64 	%fd347, %fd346, %fd345, %p213;
	ld.shared.f64 	%fd348, [_ZZN3cub18CUB_300001_SM_10006detail6reduce28DeviceReduceSingleTileKernelINS2_10policy_hubIdjN4cuda3__47maximumIvEEE10Policy1000EPdSB_jS8_ddNS5_3std3__410__identityEEEvT0_T1_T2_T3_T4_T6_E12temp_storage+48];
	setp.lt.f64 	%p214, %fd347, %fd348;
	selp.f64 	%fd349, %fd348, %fd347, %p214;
	ld.shared.f64 	%fd350, [_ZZN3cub18CUB_300001_SM_10006detail6reduce28DeviceReduceSingleTileKernelINS2_10policy_hubIdjN4cuda3__47maximumIvEEE10Policy1000EPdSB_jS8_ddNS5_3std3__410__identityEEEvT0_T1_T2_T3_T4_T6_E12temp_storage+56];
	setp.lt.f64 	%p215, %fd349, %fd350;
	selp.f64 	%fd351, %fd350, %fd349, %p215;
	ld.shared.f64 	%fd352, [_ZZN3cub18CUB_300001_SM_10006detail6reduce28DeviceReduceSingleTileKernelINS2_10policy_hubIdjN4cuda3__47maximumIvEEE10Policy1000EPdSB_jS8_ddNS5_3std3__410__identityEEEvT0_T1_T2_T3_T4_T6_E12temp_storage+64];
	setp.lt.f64 	%p216, %fd351, %fd352;
	selp.f64 	%fd380, %fd352, %fd351, %p216;
	bra.uni 	$L__BB4_74;
$L__BB4_19:
	// begin inline asm
	mov.u32 %r336, %laneid;
	// end inline asm
	and.b32  	%r387, %r1, 992;
	add.s32 	%r388, %r387, 32;
	setp.gt.u32 	%p171, %r388, %r69;
	not.b32 	%r389, %r387;
	add.s32 	%r390, %r69, %r389;
	selp.b32 	%r385, %r390, 31, %p171;
	mov.b64 	%rd181, %fd359;
	mov.b64 	{%r338, %r343}, %rd181;
	mov.b32 	%r344, 1;
	mov.b32 	%r386, -1;
	// begin inline asm
	shfl.sync.down.b32 %r337, %r338, %r344, %r385, %r386;
	// end inline asm
	// begin inline asm
	shfl.sync.down.b32 %r342, %r343, %r344, %r385, %r386;
	// end inline asm
	mov.b64 	%rd182, {%r337, %r342};
	mov.b64 	%fd280, %rd182;
	setp.lt.s32 	%p172, %r336, %r385;
	setp.lt.f64 	%p173, %fd359, %fd280;
	selp.f64 	%fd281, %fd280, %fd359, %p173;
	selp.f64 	%fd282, %fd281, %fd359, %p172;
	mov.b64 	%rd183, %fd282;
	mov.b64 	{%r348, %r353}, %rd183;
	mov.b32 	%r354, 2;
	// begin inline asm
	shfl.sync.down.b32 %r347, %r348, %r354, %r385, %r386;
	// end inline asm
	// begin inline asm
	shfl.sync.down.b32 %r352, %r353, %r354, %r385, %r386;
	// end inline asm
	mov.b64 	%rd184, {%r347, %r352};
	mov.b64 	%fd283, %rd184;
	add.s32 	%r391, %r336, 2;
	setp.gt.s32 	%p174, %r391, %r385;
	setp.lt.f64 	%p175, %fd282, %fd283;
	selp.f64 	%fd284, %fd283, %fd282, %p175;
	selp.f64 	%fd285, %fd282, %fd284, %p174;
	mov.b64 	%rd185, %fd285;
	mov.b64 	{%r358, %r363}, %rd185;
	mov.b32 	%r364, 4;
	// begin inline asm
	shfl.sync.down.b32 %r357, %r358, %r364, %r385, %r386;
	// end inline asm
	// begin inline asm
	shfl.sync.down.b32 %r362, %r363, %r364, %r385, %r386;
	// end inline asm
	mov.b64 	%rd186, {%r357, %r362};
	mov.b64 	%fd286, %rd186;
	add.s32 	%r392, %r336, 4;
	setp.gt.s32 	%p176, %r392, %r385;
	setp.lt.f64 	%p177, %fd285, %fd286;
	selp.f64 	%fd287, %fd286, %fd285, %p177;
	selp.f64 	%fd288, %fd285, %fd287, %p176;
	mov.b64 	%rd187, %fd288;
	mov.b64 	{%r368, %r373}, %rd187;
	mov.b32 	%r374, 8;
	// begin inline asm
	shfl.sync.down.b32 %r367, %r368, %r374, %r385, %r386;
	// end inline asm
	// begin inline asm
	shfl.sync.down.b32 %r372, %r373, %r374, %r385, %r386;
	// end inline asm
	mov.b64 	%rd188, {%r367, %r372};
	mov.b64 	%fd289, %rd188;
	add.s32 	%r393, %r336, 8;
	setp.gt.s32 	%p178, %r393, %r385;
	setp.lt.f64 	%p179, %fd288, %fd289;
	selp.f64 	%fd290, %fd289, %fd288, %p179;
	selp.f64 	%fd291, %fd288, %fd290, %p178;
	mov.b64 	%rd189, %fd291;
	mov.b64 	{%r378, %r383}, %rd189;
	mov.b32 	%r384, 16;
	// begin inline asm
	shfl.sync.down.b32 %r377, %r378, %r384, %r385, %r386;
	// end inline asm
	// begin inline asm
	shfl.sync.down.b32 %r382, %r383, %r384, %r385, %r386;
	// end inline asm
	mov.b64 	%rd190, {%r377, %r382};
	mov.b64 	%fd292, %rd190;
	add.s32 	%r394, %r336, 16;
	setp.gt.s32 	%p180, %r394, %r385;
	setp.lt.f64 	%p181, %fd291, %fd292;
	selp.f64 	%fd293, %fd292, %fd291, %p181;
	selp.f64 	%fd380, %fd291, %fd293, %p180;
	setp.ne.s32 	%p182, %r336, 0;
	@%p182 bra 	$L__BB4_21;
	shr.u32 	%r395, %r1, 2;
	and.b32  	%r396, %r395, 248;
	mov.u32 	%r397, _ZZN3cub18CUB_300001_SM_10006detail6reduce28DeviceReduceSingleTileKernelINS2_10policy_hubIdjN4cuda3__47maximumIvEEE10Policy1000EPdSB_jS8_ddNS5_3std3__410__identityEEEvT0_T1_T2_T3_T4_T6_E12temp_storage;
	add.s32 	%r398, %r397, %r396;
	st.shared.f64 	[%r398+8], %fd380;
$L__BB4_21:
	bar.sync 	0;
	setp.ne.s32 	%p183, %r1, 0;
	@%p183 bra 	$L__BB4_74;
	setp.gt.u32 	%p184, %r69, 32;
	ld.shared.f64 	%fd294, [_ZZN3cub18CUB_300001_SM_10006detail6reduce28DeviceReduceSingleTileKernelINS2_10policy_hubIdjN4cuda3__47maximumIvEEE10Policy1000EPdSB_jS8_ddNS5_3std3__410__identityEEEvT0_T1_T2_T3_T4_T6_E12temp_storage+16];
	setp.lt.f64 	%p185, %fd380, %fd294;
	selp.f64 	%fd296, %fd294, %fd380, %p185;
	selp.f64 	%fd297, %fd296, %fd380, %p184;
	setp.gt.u32 	%p186, %r69, 64;
	ld.shared.f64 	%fd299, [_ZZN3cub18CUB_300001_SM_10006detail6reduce28DeviceReduceSingleTileKernelINS2_10policy_hubIdjN4cuda3__47maximumIvEEE10Policy1000EPdSB_jS8_ddNS5_3std3__410__identityEEEvT0_T1_T2_T3_T4_T6_E12temp_storage+24];
	setp.lt.f64 	%p187, %fd297, %fd299;
	selp.f64 	%fd301, %fd299, %fd297, %p187;
	selp.f64 	%fd302, %fd301, %fd297, %p186;
	setp.gt.u32 	%p188, %r69, 96;
	ld.shared.f64 	%fd304, [_ZZN3cub18CUB_300001_SM_10006detail6reduce28DeviceReduceSingleTileKernelINS2_10policy_hubIdjN4cuda3__47maximumIvEEE10Policy1000EPdSB_jS8_ddNS5_3std3__410__identityEEEvT0_T1_T2_T3_T4_T6_E12temp_storage+32];
	setp.lt.f64 	%p189, %fd302, %fd304;
	selp.f64 	%fd306, %fd304, %fd302, %p189;
	selp.f64 	%fd307, %fd306, %fd302, %p188;
	setp.gt.u32 	%p190, %r69, 128;
	ld.shared.f64 	%fd309, [_ZZN3cub18CUB_300001_SM_10006detail6reduce28DeviceReduceSingleTileKernelINS2_10policy_hubIdjN4cuda3__47maximumIvEEE10Policy1000EPdSB_jS8_ddNS5_3std3__410__identityEEEvT0_T1_T2_T3_T4_T6_E12temp_storage+40];
	setp.lt.f64 	%p191, %fd307, %fd309;
	selp.f64 	%fd311, %fd309, %fd307, %p191;
	selp.f64 	%fd312, %fd311, %fd307, %p190;
	setp.gt.u32 	%p192, %r69, 160;
	ld.shared.f64 	%fd314, [_ZZN3cub18CUB_300001_SM_10006detail6reduce28DeviceReduceSingleTileKernelINS2_10policy_hubIdjN4cuda3__47maximumIvEEE10Policy1000EPdSB_jS8_ddNS5_3std3__410__identityEEEvT0_T1_T2_T3_T4_T6_E12temp_storage+48];
	setp.lt.f64 	%p193, %fd312, %fd314;
	selp.f64 	%fd316, %fd314, %fd312, %p193;
	selp.f64 	%fd317, %fd316, %fd312, %p192;
	setp.gt.u32 	%p194, %r69, 192;
	ld.shared.f64 	%fd319, [_ZZN3cub18CUB_300001_SM_10006detail6reduce28DeviceReduceSingleTileKernelINS2_10policy_hubIdjN4cuda3__47maximumIvEEE10Policy1000EPdSB_jS8_ddNS5_3std3__410__identityEEEvT0_T1_T2_T3_T4_T6_E12temp_storage+56];
	setp.lt.f64 	%p195, %fd317, %fd319;
	selp.f64 	%fd321, %fd319, %fd317, %p195;
	selp.f64 	%fd322, %fd321, %fd317, %p194;
	setp.gt.u32 	%p196, %r69, 224;
	ld.shared.f64 	%fd324, [_ZZN3cub18CUB_300001_SM_10006detail6reduce28DeviceReduceSingleTileKernelINS2_10policy_hubIdjN4cuda3__47maximumIvEEE10Policy1000EPdSB_jS8_ddNS5_3std3__410__identityEEEvT0_T1_T2_T3_T4_T6_E12temp_storage+64];
	setp.lt.f64 	%p197, %fd322, %fd324;
	selp.f64 	%fd326, %fd324, %fd322, %p197;
	selp.f64 	%fd380, %fd326, %fd322, %p196;
	bra.uni 	$L__BB4_74;
$L__BB4_23:
	mov.u32 	%r13, %tid.x;
	shl.b32 	%r263, %r13, 2;
	mul.wide.u32 	%rd127, %r263, 8;
	add.s64 	%rd117, %rd16, %rd127;
	// begin inline asm
	ld.global.nc.v2.u64 {%rd115, %rd116}, [%rd117];
	// end inline asm
	add.s64 	%rd120, %rd117, 16;
	// begin inline asm
	ld.global.nc.v2.u64 {%rd118, %rd119}, [%rd120];
	// end inline asm
	mov.b64 	%fd206, %rd115;
	mov.b64 	%fd207, %rd116;
	mov.b64 	%fd208, %rd118;
	mov.b64 	%fd209, %rd119;
	add.s64 	%rd123, %rd117, 8192;
	// begin inline asm
	ld.global.nc.v2.u64 {%rd121, %rd122}, [%rd123];
	// end inline asm
	add.s64 	%rd126, %rd117, 8208;
	// begin inline asm
	ld.global.nc.v2.u64 {%rd124, %rd125}, [%rd126];
	// end inline asm
	mov.b64 	%fd210, %rd121;
	mov.b64 	%fd211, %rd122;
	mov.b64 	%fd212, %rd124;
	mov.b64 	%fd213, %rd125;
	setp.lt.f64 	%p111, %fd206, %fd207;
	selp.f64 	%fd214, %fd207, %fd206, %p111;
	setp.lt.f64 	%p112, %fd214, %fd208;
	selp.f64 	%fd215, %fd208, %fd214, %p112;
	setp.lt.f64 	%p113, %fd215, %fd209;
	selp.f64 	%fd216, %fd209, %fd215, %p113;
	setp.lt.f64 	%p114, %fd216, %fd210;
	selp.f64 	%fd217, %fd210, %fd216, %p114;
	setp.lt.f64 	%p115, %fd217, %fd211;
	selp.f64 	%fd218, %fd211, %fd217, %p115;
	setp.lt.f64 	%p116, %fd218, %fd212;
	selp.f64 	%fd219, %fd212, %fd218, %p116;
	setp.lt.f64 	%p117, %fd219, %fd213;
	selp.f64 	%fd366, %fd213, %fd219, %p117;
	add.s32 	%r14, %r69, -2048;
	setp.lt.u32 	%p118, %r14, 2048;
	mov.b32 	%r462, 2048;
	@%p118 bra 	$L__BB4_27;
	mov.b32 	%r462, 2048;
$L__BB4_25:
	mul.wide.u32 	%rd140, %r462, 8;
	add.s64 	%rd130, %rd117, %rd140;
	// begin inline asm
	ld.global.nc.v2.u64 {%rd128, %rd129}, [%rd130];
	// end inline asm
	add.s64 	%rd133, %rd130, 16;
	// begin inline asm
	ld.global.nc.v2.u64 {%rd131, %rd132}, [%rd133];
	// end inline asm
	mov.b64 	%fd220, %rd128;
	mov.b64 	%fd221, %rd129;
	mov.b64 	%fd222, %rd131;
	mov.b64 	%fd223, %rd132;
	add.s64 	%rd136, %rd130, 8192;
	// begin inline asm
	ld.global.nc.v2.u64 {%rd134, %rd135}, [%rd136];
	// end inline asm
	add.s64 	%rd139, %rd130, 8208;
	// begin inline asm
	ld.global.nc.v2.u64 {%rd137, %rd138}, [%rd139];
	// end inline asm
	mov.b64 	%fd224, %rd134;
	mov.b64 	%fd225, %rd135;
	mov.b64 	%fd226, %rd137;
	mov.b64 	%fd227, %rd138;
	setp.lt.f64 	%p119, %fd366, %fd220;
	selp.f64 	%fd228, %fd220, %fd366, %p119;
	setp.lt.f64 	%p120, %fd228, %fd221;
	selp.f64 	%fd229, %fd221, %fd228, %p120;
	setp.lt.f64 	%p121, %fd229, %fd222;
	selp.f64 	%fd230, %fd222, %fd229, %p121;
	setp.lt.f64 	%p122, %fd230, %fd223;
	selp.f64 	%fd231, %fd223, %fd230, %p122;
	setp.lt.f64 	%p123, %fd231, %fd224;
	selp.f64 	%fd232, %fd224, %fd231, %p123;
	setp.lt.f64 	%p124, %fd232, %fd225;
	selp.f64 	%fd233, %fd225, %fd232, %p124;
	setp.lt.f64 	%p125, %fd233, %fd226;
	selp.f64 	%fd234, %fd226, %fd233, %p125;
	setp.lt.f64 	%p126, %fd234, %fd227;
	selp.f64 	%fd366, %fd227, %fd234, %p126;
	sub.s32 	%r265, %r69, %r462;
	setp.lt.u32 	%p127, %r265, 2048;
	@%p127 bra 	$L__BB4_35;
	add.s32 	%r462, %r462, 2048;
	setp.le.u32 	%p128, %r462, %r14;
	@%p128 bra 	$L__BB4_25;
$L__BB4_27:
	setp.le.u32 	%p129, %r69, %r462;
	@%p129 bra 	$L__BB4_35;
	sub.s32 	%r18, %r69, %r462;
	setp.ge.s32 	%p130, %r13, %r18;
	@%p130 bra 	$L__BB4_35;
	not.b32 	%r266, %r13;
	add.s32 	%r267, %r69, %r266;
	sub.s32 	%r19, %r267, %r462;
	and.b32  	%r268, %r19, 768;
	setp.eq.s32 	%p131, %r268, 768;
	mov.u32 	%r466, %r13;
	@%p131 bra 	$L__BB4_32;
	add.s32 	%r464, %r13, %r462;
	shr.u32 	%r269, %r19, 8;
	add.s32 	%r270, %r269, 1;
	and.b32  	%r271, %r270, 3;
	neg.s32 	%r463, %r271;
	mov.u32 	%r466, %r13;
$L__BB4_31:
	.pragma "nounroll";
	mul.wide.u32 	%rd143, %r464, 8;
	add.s64 	%rd142, %rd16, %rd143;
	// begin inline asm
	ld.global.nc.u64 %rd141, [%rd142];
	// end inline asm
	mov.b64 	%fd236, %rd141;
	setp.lt.f64 	%p132, %fd366, %fd236;
	selp.f64 	%fd366, %fd236, %fd366, %p132;
	add.s32 	%r466, %r466, 256;
	add.s32 	%r464, %r464, 256;
	add.s32 	%r463, %r463, 1;
	setp.ne.s32 	%p133, %r463, 0;
	@%p133 bra 	$L__BB4_31;
$L__BB4_32:
	setp.lt.u32 	%p134, %r19, 768;
	@%p134 bra 	$L__BB4_35;
	add.s32 	%r468, %r466, 512;
	add.s32 	%r467, %r466, %r462;
$L__BB4_34:
	mul.wide.u32 	%rd152, %r467, 8;
	add.s64 	%rd145, %rd16, %rd152;
	// begin inline asm
	ld.global.nc.u64 %rd144, [%rd145];
	// end inline asm
	mov.b64 	%fd237, %rd144;
	setp.lt.f64 	%p135, %fd366, %fd237;
	selp.f64 	%fd238, %fd237, %fd366, %p135;
	add.s32 	%r272, %r467, 256;
	mul.wide.u32 	%rd153, %r272, 8;
	add.s64 	%rd147, %rd16, %rd153;
	// begin inline asm
	ld.global.nc.u64 %rd146, [%rd147];
	// end inline asm
	mov.b64 	%fd239, %rd146;
	setp.lt.f64 	%p136, %fd238, %fd239;
	selp.f64 	%fd240, %fd239, %fd238, %p136;
	add.s32 	%r273, %r467, 512;
	mul.wide.u32 	%rd154, %r273, 8;
	add.s64 	%rd149, %rd16, %rd154;
	// begin inline asm
	ld.global.nc.u64 %rd148, [%rd149];
	// end inline asm
	mov.b64 	%fd241, %rd148;
	setp.lt.f64 	%p137, %fd240, %fd241;
	selp.f64 	%fd242, %fd241, %fd240, %p137;
	add.s32 	%r274, %r467, 768;
	mul.wide.u32 	%rd155, %r274, 8;
	add.s64 	%rd151, %rd16, %rd155;
	// begin inline asm
	ld.global.nc.u64 %rd150, [%rd151];
	// end inline asm
	mov.b64 	%fd243, %rd150;
	setp.lt.f64 	%p138, %fd242, %fd243;
	selp.f64 	%fd366, %fd243, %fd242, %p138;
	add.s32 	%r33, %r468, 1024;
	add.s32 	%r275, %r468, 512;
	add.s32 	%r467, %r467, 1024;
	setp.lt.s32 	%p139, %r275, %r18;
	mov.u32 	%r468, %r33;
	@%p139 bra 	$L__BB4_34;
$L__BB4_35:
	// begin inline asm
	mov.u32 %r276, %laneid;
	// end inline asm
	mov.b64 	%rd156, %fd366;
	mov.b64 	{%r278, %r283}, %rd156;
	mov.b32 	%r284, 1;
	mov.b32 	%r325, 31;
	mov.b32 	%r326, -1;
	// begin inline asm
	shfl.sync.down.b32 %r277, %r278, %r284, %r325, %r326;
	// end inline asm
	// begin inline asm
	shfl.sync.down.b32 %r282, %r283, %r284, %r325, %r326;
	// end inline asm
	mov.b64 	%rd157, {%r277, %r282};
	mov.b64 	%fd244, %rd157;
	setp.gt.s32 	%p140, %r276, 30;
	setp.lt.f64 	%p141, %fd366, %fd244;
	selp.f64 	%fd245, %fd244, %fd366, %p141;
	selp.f64 	%fd246, %fd366, %fd245, %p140;
	mov.b64 	%rd158, %fd246;
	mov.b64 	{%r288, %r293}, %rd158;
	mov.b32 	%r294, 2;
	// begin inline asm
	shfl.sync.down.b32 %r287, %r288, %r294, %r325, %r326;
	// end inline asm
	// begin inline asm
	shfl.sync.down.b32 %r292, %r293, %r294, %r325, %r326;
	// end inline asm
	mov.b64 	%rd159, {%r287, %r292};
	mov.b64 	%fd247, %rd159;
	setp.gt.s32 	%p142, %r276, 29;
	setp.lt.f64 	%p143, %fd246, %fd247;
	selp.f64 	%fd248, %fd247, %fd246, %p143;
	selp.f64 	%fd249, %fd246, %fd248, %p142;
	mov.b64 	%rd160, %fd249;
	mov.b64 	{%r298, %r303}, %rd160;
	mov.b32 	%r304, 4;
	// begin inline asm
	shfl.sync.down.b32 %r297, %r298, %r304, %r325, %r326;
	// end inline asm
	// begin inline asm
	shfl.sync.down.b32 %r302, %r303, %r304, %r325, %r326;
	// end inline asm
	mov.b64 	%rd161, {%r297, %r302};
	mov.b64 	%fd250, %rd161;
	setp.gt.s32 	%p144, %r276, 27;
	setp.lt.f64 	%p145, %fd249, %fd250;
	selp.f64 	%fd251, %fd250, %fd249, %p145;
	selp.f64 	%fd252, %fd249, %fd251, %p144;
	mov.b64 	%rd162, %fd252;
	mov.b64 	{%r308, %r313}, %rd162;
	mov.b32 	%r314, 8;
	// begin inline asm
	shfl.sync.down.b32 %r307, %r308, %r314, %r325, %r326;
	// end inline asm
	// begin inline asm
	shfl.sync.down.b32 %r312, %r313, %r314, %r325, %r326;
	// end inline asm
	mov.b64 	%rd163, {%r307, %r312};
	mov.b64 	%fd253, %rd163;
	setp.gt.s32 	%p146, %r276, 23;
	setp.lt.f64 	%p147, %fd252, %fd253;
	selp.f64 	%fd254, %fd253, %fd252, %p147;
	selp.f64 	%fd255, %fd252, %fd254, %p146;
	mov.b64 	%rd164, %fd255;
	mov.b64 	{%r318, %r323}, %rd164;
	mov.b32 	%r324, 16;
	// begin inline asm
	shfl.sync.down.b32 %r317, %r318, %r324, %r325, %r326;
	// end inline asm
	// begin inline asm
	shfl.sync.down.b32 %r322, %r323, %r324, %r325, %r326;
	// end inline asm
	mov.b64 	%rd165, {%r317, %r322};
	mov.b64 	%fd256, %rd165;
	setp.gt.s32 	%p148, %r276, 15;
	setp.lt.f64 	%p149, %fd255, %fd256;
	selp.f64 	%fd26, %fd256, %fd255, %p149;
	selp.f64 	%fd380, %fd255, %fd26, %p148;
	setp.ne.s32 	%p150, %r276, 0;
	@%p150 bra 	$L__BB4_37;
	shr.u32 	%r327, %r13, 2;
	and.b32  	%r328, %r327, 248;
	mov.u32 	%r329, _ZZN3cub18CUB_300001_SM_10006detail6reduce28DeviceReduceSingleTileKernelINS2_10policy_hubIdjN4cuda3__47maximumIvEEE10Policy1000EPdSB_jS8_ddNS5_3std3__410__identityEEEvT0_T1_T2_T3_T4_T6_E12temp_storage;
	add.s32 	%r330, %r329, %r328;
	st.shared.f64 	[%r330+8], %fd26;
$L__BB4_37:
	bar.sync 	0;
	setp.ne.s32 	%p151, %r13, 0;
	@%p151 bra 	$L__BB4_74;
	ld.shared.f64 	%fd257, [_ZZN3cub18CUB_300001_SM_10006detail6reduce28DeviceReduceSingleTileKernelINS2_10policy_hubIdjN4cuda3__47maximumIvEEE10Policy1000EPdSB_jS8_ddNS5_3std3__410__identityEEEvT0_T1_T2_T3_T4_T6_E12temp_storage+16];
	setp.lt.f64 	%p152, %fd380, %fd257;
	selp.f64 	%fd258, %fd257, %fd380, %p152;
	ld.shared.f64 	%fd259, [_ZZN3cub18CUB_300001_SM_10006detail6reduce28DeviceReduceSingleTileKernelINS2_10policy_hubIdjN4cuda3__47maximumIvEEE10Policy1000EPdSB_jS8_ddNS5_3std3__410__identityEEEvT0_T1_T2_T3_T4_T6_E12temp_storage+24];
	setp.lt.f64 	%p153, %fd258, %fd259;
	selp.f64 	%fd260, %fd259, %fd258, %p153;
	ld.shared.f64 	%fd261, [_ZZN3cub18CUB_300001_SM_10006detail6reduce28DeviceReduceSingleTileKernelINS2_10policy_hubIdjN4cuda3__47maximumIvEEE10Policy1000EPdSB_jS8_ddNS5_3std3__410__identityEEEvT0_T1_T2_T3_T4_T6_E12temp_storage+32];
	setp.lt.f64 	%p154, %fd260, %fd261;
	selp.f64 	%fd262, %fd261, %fd260, %p154;
	ld.shared.f64 	%fd263, [_ZZN3cub18CUB_300001_SM_10006detail6reduce28DeviceReduceSingleTileKernelINS2_10policy_hubIdjN4cuda3__47maximumIvEEE10Policy1000EPdSB_jS8_ddNS5_3std3__410__identityEEEvT0_T1_T2_T3_T4_T6_E12temp_storage+40];
	setp.lt.f64 	%p155, %fd262, %fd263;
	selp.f64 	%fd264, %fd263, %fd262, %p155;
	ld.shared.f64 	%fd265, [_ZZN3cub18CUB_300001_SM_10006detail6reduce28DeviceReduceSingleTileKernelINS2_10policy_hubIdjN4cuda3__47maximumIvEEE10Policy1000EPdSB_jS8_ddNS5_3std3__410__identityEEEvT0_T1_T2_T3_T4_T6_E12temp_storage+48];
	setp.lt.f64 	%p156, %fd264, %fd265;
	selp.f64 	%fd266, %fd265, %fd264, %p156;
	ld.shared.f64 	%fd267, [_ZZN3cub18CUB_300001_SM_10006detail6reduce28DeviceReduceSingleTileKernelINS2_10policy_hubIdjN4cuda3__47maximumIvEEE10Policy1000EPdSB_jS8_ddNS5_3std3__410__identityEEEvT0_T1_T2_T3_T4_T6_E12temp_storage+56];
	setp.lt.f64 	%p157, %fd266, %fd267;
	selp.f64 	%fd268, %fd267, %fd266, %p157;
	ld.shared.f64 	%fd269, [_ZZN3cub18CUB_300001_SM_10006detail6reduce28DeviceReduceSingleTileKernelINS2_10policy_hubIdjN4cuda3__47maximumIvEEE10Policy1000EPdSB_jS8_ddNS5_3std3__410__identityEEEvT0_T1_T2_T3_T4_T6_E12temp_storage+64];
	setp.lt.f64 	%p158, %fd268, %fd269;
	selp.f64 	%fd380, %fd269, %fd268, %p158;
	bra.uni 	$L__BB4_74;
$L__BB4_39:
	setp.gt.u32 	%p3, %r69, 2047;
	@%p3 bra 	$L__BB4_58;
	mov.u32 	%r35, %tid.x;
	setp.ge.u32 	%p52, %r35, %r69;
	mov.f64 	%fd372, 0d0000000000000000;
	mov.u32 	%r472, %r35;
	@%p52 bra 	$L__BB4_42;
	mul.wide.u32 	%rd82, %r35, 8;
	add.s64 	%rd81, %rd16, %rd82;
	// begin inline asm
	ld.global.nc.u64 %rd80, [%rd81];
	// end inline asm
	mov.b64 	%fd372, %rd80;
	add.s32 	%r472, %r35, 256;
$L__BB4_42:
	setp.ge.u32 	%p53, %r472, %r69;
	@%p53 bra 	$L__BB4_49;
	not.b32 	%r139, %r472;
	add.s32 	%r38, %r69, %r139;
	and.b32  	%r140, %r38, 768;
	setp.eq.s32 	%p54, %r140, 768;
	@%p54 bra 	$L__BB4_46;
	mul.wide.u32 	%rd83, %r472, 8;
	add.s64 	%rd203, %rd16, %rd83;
	shr.u32 	%r141, %r38, 8;
	add.s32 	%r142, %r141, 1;
	and.b32  	%r143, %r142, 3;
	neg.s32 	%r470, %r143;
$L__BB4_45:
	.pragma "nounroll";
	// begin inline asm
	ld.global.nc.u64 %rd84, [%rd203];
	// end inline asm
	mov.b64 	%fd125, %rd84;
	setp.lt.f64 	%p55, %fd372, %fd125;
	selp.f64 	%fd372, %fd125, %fd372, %p55;
	add.s32 	%r472, %r472, 256;
	add.s64 	%rd203, %rd203, 2048;
	add.s32 	%r470, %r470, 1;
	setp.ne.s32 	%p56, %r470, 0;
	@%p56 bra 	$L__BB4_45;
$L__BB4_46:
	setp.lt.u32 	%p57, %r38, 768;
	@%p57 bra 	$L__BB4_49;
	mul.wide.u32 	%rd86, %r472, 8;
	add.s64 	%rd204, %rd16, %rd86;
$L__BB4_48:
	// begin inline asm
	ld.global.nc.u64 %rd87, [%rd204];
	// end inline asm
	mov.b64 	%fd126, %rd87;
	setp.lt.f64 	%p58, %fd372, %fd126;
	selp.f64 	%fd127, %fd126, %fd372, %p58;
	add.s64 	%rd90, %rd204, 2048;
	// begin inline asm
	ld.global.nc.u64 %rd89, [%rd90];
	// end inline asm
	mov.b64 	%fd128, %rd89;
	setp.lt.f64 	%p59, %fd127, %fd128;
	selp.f64 	%fd129, %fd128, %fd127, %p59;
	add.s64 	%rd92, %rd204, 4096;
	// begin inline asm
	ld.global.nc.u64 %rd91, [%rd92];
	// end inline asm
	mov.b64 	%fd130, %rd91;
	setp.lt.f64 	%p60, %fd129, %fd130;
	selp.f64 	%fd131, %fd130, %fd129, %p60;
	add.s64 	%rd94, %rd204, 6144;
	// begin inline asm
	ld.global.nc.u64 %rd93, [%rd94];
	// end inline asm
	mov.b64 	%fd132, %rd93;
	setp.lt.f64 	%p61, %fd131, %fd132;
	selp.f64 	%fd372, %fd132, %fd131, %p61;
	add.s32 	%r472, %r472, 1024;
	add.s64 	%rd204, %rd204, 8192;
	setp.lt.s32 	%p62, %r472, %r69;
	@%p62 bra 	$L__BB4_48;
$L__BB4_49:
	setp.lt.u32 	%p63, %r69, 256;
	@%p63 bra 	$L__BB4_54;
	// begin inline asm
	mov.u32 %r207, %laneid;
	// end inline asm
	mov.b64 	%rd105, %fd372;
	mov.b64 	{%r209, %r214}, %rd105;
	mov.b32 	%r215, 1;
	mov.b32 	%r256, 31;
	mov.b32 	%r257, -1;
	// begin inline asm
	shfl.sync.down.b32 %r208, %r209, %r215, %r256, %r257;
	// end inline asm
	// begin inline asm
	shfl.sync.down.b32 %r213, %r214, %r215, %r256, %r257;
	// end inline asm
	mov.b64 	%rd106, {%r208, %r213};
	mov.b64 	%fd180, %rd106;
	setp.gt.s32 	%p91, %r207, 30;
	setp.lt.f64 	%p92, %fd372, %fd180;
	selp.f64 	%fd181, %fd180, %fd372, %p92;
	selp.f64 	%fd182, %fd372, %fd181, %p91;
	mov.b64 	%rd107, %fd182;
	mov.b64 	{%r219, %r224}, %rd107;
	mov.b32 	%r225, 2;
	// begin inline asm
	shfl.sync.down.b32 %r218, %r219, %r225, %r256, %r257;
	// end inline asm
	// begin inline asm
	shfl.sync.down.b32 %r223, %r224, %r225, %r256, %r257;
	// end inline asm
	mov.b64 	%rd108, {%r218, %r223};
	mov.b64 	%fd183, %rd108;
	setp.gt.s32 	%p93, %r207, 29;
	setp.lt.f64 	%p94, %fd182, %fd183;
	selp.f64 	%fd184, %fd183, %fd182, %p94;
	selp.f64 	%fd185, %fd182, %fd184, %p93;
	mov.b64 	%rd109, %fd185;
	mov.b64 	{%r229, %r234}, %rd109;
	mov.b32 	%r235, 4;
	// begin inline asm
	shfl.sync.down.b32 %r228, %r229, %r235, %r256, %r257;
	// end inline asm
	// begin inline asm
	shfl.sync.down.b32 %r233, %r234, %r235, %r256, %r257;
	// end inline asm
	mov.b64 	%rd110, {%r228, %r233};
	mov.b64 	%fd186, %rd110;
	setp.gt.s32 	%p95, %r207, 27;
	setp.lt.f64 	%p96, %fd185, %fd186;
	selp.f64 	%fd187, %fd186, %fd185, %p96;
	selp.f64 	%fd188, %fd185, %fd187, %p95;
	mov.b64 	%rd111, %fd188;
	mov.b64 	{%r239, %r244}, %rd111;
	mov.b32 	%r245, 8;
	// begin inline asm
	shfl.sync.down.b32 %r238, %r239, %r245, %r256, %r257;
	// end inline asm
	// begin inline asm
	shfl.sync.down.b32 %r243, %r244, %r245, %r256, %r257;
	// end inline asm
	mov.b64 	%rd112, {%r238, %r243};
	mov.b64 	%fd189, %rd112;
	setp.gt.s32 	%p97, %r207, 23;
	setp.lt.f64 	%p98, %fd188, %fd189;
	selp.f64 	%fd190, %fd189, %fd188, %p98;
	selp.f64 	%fd191, %fd188, %fd190, %p97;
	mov.b64 	%rd113, %fd191;
	mov.b64 	{%r249, %r254}, %rd113;
	mov.b32 	%r255, 16;
	// begin inline asm
	shfl.sync.down.b32 %r248, %r249, %r255, %r256, %r257;
	// end inline asm
	// begin inline asm
	shfl.sync.down.b32 %r253, %r254, %r255, %r256, %r257;
	// end inline asm
	mov.b64 	%rd114, {%r248, %r253};
	mov.b64 	%fd192, %rd114;
	setp.gt.s32 	%p99, %r207, 15;
	setp.lt.f64 	%p100, %fd191, %fd192;
	selp.f64 	%fd38, %fd192, %fd191, %p100;
	selp.f64 	%fd380, %fd191, %fd38, %p99;
	setp.ne.s32 	%p101, %r207, 0;
	@%p101 bra 	$L__BB4_52;
	shr.u32 	%r258, %r35, 2;
	and.b32  	%r259, %r258, 248;
	mov.u32 	%r260, _ZZN3cub18CUB_300001_SM_10006detail6reduce28DeviceReduceSingleTileKernelINS2_10policy_hubIdjN4cuda3__47maximumIvEEE10Policy1000EPdSB_jS8_ddNS5_3std3__410__identityEEEvT0_T1_T2_T3_T4_T6_E12temp_storage;
	add.s32 	%r261, %r260, %r259;
	st.shared.f64 	[%r261+8], %fd38;
$L__BB4_52:
	bar.sync 	0;
	setp.ne.s32 	%p102, %r35, 0;
	@%p102 bra 	$L__BB4_74;
	ld.shared.f64 	%fd193, [_ZZN3cub18CUB_300001_SM_10006detail6reduce28DeviceReduceSingleTileKernelINS2_10policy_hubIdjN4cuda3__47maximumIvEEE10Policy1000EPdSB_jS8_ddNS5_3std3__410__identityEEEvT0_T1_T2_T3_T4_T6_E12temp_storage+16];
	setp.lt.f64 	%p103, %fd380, %fd193;
	selp.f64 	%fd194, %fd193, %fd380, %p103;
	ld.shared.f64 	%fd195, [_ZZN3cub18CUB_300001_SM_10006detail6reduce28DeviceReduceSingleTileKernelINS2_10policy_hubIdjN4cuda3__47maximumIvEEE10Policy1000EPdSB_jS8_ddNS5_3std3__410__identityEEEvT0_T1_T2_T3_T4_T6_E12temp_storage+24];
	setp.lt.f64 	%p104, %fd194, %fd195;
	selp.f64 	%fd196, %fd195, %fd194, %p104;
	ld.shared.f64 	%fd197, [_ZZN3cub18CUB_300001_SM_10006detail6reduce28DeviceReduceSingleTileKernelINS2_10policy_hubIdjN4cuda3__47maximumIvEEE10Policy1000EPdSB_jS8_ddNS5_3std3__410__identityEEEvT0_T1_T2_T3_T4_T6_E12temp_storage+32];
	setp.lt.f64 	%p105, %fd196, %fd197;
	selp.f64 	%fd198, %fd197, %fd196, %p105;
	ld.shared.f64 	%fd199, [_ZZN3cub18CUB_300001_SM_10006detail6reduce28DeviceReduceSingleTileKernelINS2_10policy_hubIdjN4cuda3__47maximumIvEEE10Policy1000EPdSB_jS8_ddNS5_3std3__410__identityEEEvT0_T1_T2_T3_T4_T6_E12temp_storage+40];
	setp.lt.f64 	%p106, %fd198, %fd199;
	selp.f64 	%fd200, %fd199, %fd198, %p106;
	ld.shared.f64 	%fd201, [_ZZN3cub18CUB_300001_SM_10006detail6reduce28DeviceReduceSingleTileKernelINS2_10policy_hubIdjN4cuda3__47maximumIvEEE10Policy1000EPdSB_jS8_ddNS5_3std3__410__identityEEEvT0_T1_T2_T3_T4_T6_E12temp_storage+48];
	setp.lt.f64 	%p107, %fd200, %fd201;
	selp.f64 	%fd202, %fd201, %fd200, %p107;
	ld.shared.f64 	%fd203, [_ZZN3cub18CUB_300001_SM_10006detail6reduce28DeviceReduceSingleTileKernelINS2_10policy_hubIdjN4cuda3__47maximumIvEEE10Policy1000EPdSB_jS8_ddNS5_3std3__410__identityEEEvT0_T1_T2_T3_T4_T6_E12temp_storage+56];
	setp.lt.f64 	%p108, %fd202, %fd203;
	selp.f64 	%fd204, %fd203, %fd202, %p108;
	ld.shared.f64 	%fd205, [_ZZN3cub18CUB_300001_SM_10006detail6reduce28DeviceReduceSingleTileKernelINS2_10policy_hubIdjN4cuda3__47maximumIvEEE10Policy1000EPdSB_jS8_ddNS5_3std3__410__identityEEEvT0_T1_T2_T3_T4_T6_E12temp_storage+64];
	setp.lt.f64 	%p109, %fd204, %fd205;
	selp.f64 	%fd380, %fd205, %fd204, %p109;
	bra.uni 	$L__BB4_74;
$L__BB4_54:
	// begin inline asm
	mov.u32 %r144, %laneid;
	// end inline asm
	and.b32  	%r195, %r35, 992;
	add.s32 	%r196, %r195, 32;
	setp.gt.u32 	%p64, %r196, %r69;
	not.b32 	%r197, %r195;
	add.s32 	%r198, %r69, %r197;
	selp.b32 	%r193, %r198, 31, %p64;
	mov.b64 	%rd95, %fd372;
	mov.b64 	{%r146, %r151}, %rd95;
	mov.b32 	%r152, 1;
	mov.b32 	%r194, -1;
	// begin inline asm
	shfl.sync.down.b32 %r145, %r146, %r152, %r193, %r194;
	// end inline asm
	// begin inline asm
	shfl.sync.down.b32 %r150, %r151, %r152, %r193, %r194;
	// end inline asm
	mov.b64 	%rd96, {%r145, %r150};
	mov.b64 	%fd133, %rd96;
	setp.lt.s32 	%p65, %r144, %r193;
	setp.lt.f64 	%p66, %fd372, %fd133;
	selp.f64 	%fd134, %fd133, %fd372, %p66;
	selp.f64 	%fd135, %fd134, %fd372, %p65;
	mov.b64 	%rd97, %fd135;
	mov.b64 	{%r156, %r161}, %rd97;
	mov.b32 	%r162, 2;
	// begin inline asm
	shfl.sync.down.b32 %r155, %r156, %r162, %r193, %r194;
	// end inline asm
	// begin inline asm
	shfl.sync.down.b32 %r160, %r161, %r162, %r193, %r194;
	// end inline asm
	mov.b64 	%rd98, {%r155, %r160};
	mov.b64 	%fd136, %rd98;
	add.s32 	%r199, %r144, 2;
	setp.gt.s32 	%p67, %r199, %r193;
	setp.lt.f64 	%p68, %fd135, %fd136;
	selp.f64 	%fd137, %fd136, %fd135, %p68;
	selp.f64 	%fd138, %fd135, %fd137, %p67;
	mov.b64 	%rd99, %fd138;
	mov.b64 	{%r166, %r171}, %rd99;
	mov.b32 	%r172, 4;
	// begin inline asm
	shfl.sync.down.b32 %r165, %r166, %r172, %r193, %r194;
	// end inline asm
	// begin inline asm
	shfl.sync.down.b32 %r170, %r171, %r172, %r193, %r194;
	// end inline asm
	mov.b64 	%rd100, {%r165, %r170};
	mov.b64 	%fd139, %rd100;
	add.s32 	%r200, %r144, 4;
	setp.gt.s32 	%p69, %r200, %r193;
	setp.lt.f64 	%p70, %fd138, %fd139;
	selp.f64 	%fd140, %fd139, %fd138, %p70;
	selp.f64 	%fd141, %fd138, %fd140, %p69;
	mov.b64 	%rd101, %fd141;
	mov.b64 	{%r176, %r181}, %rd101;
	mov.b32 	%r182, 8;
	// begin inline asm
	shfl.sync.down.b32 %r175, %r176, %r182, %r193, %r194;
	// end inline asm
	// begin inline asm
	shfl.sync.down.b32 %r180, %r181, %r182, %r193, %r194;
	// end inline asm
	mov.b64 	%rd102, {%r175, %r180};
	mov.b64 	%fd142, %rd102;
	add.s32 	%r201, %r144, 8;
	setp.gt.s32 	%p71, %r201, %r193;
	setp.lt.f64 	%p72, %fd141, %fd142;
	selp.f64 	%fd143, %fd142, %fd141, %p72;
	selp.f64 	%fd144, %fd141, %fd143, %p71;
	mov.b64 	%rd103, %fd144;
	mov.b64 	{%r186, %r191}, %rd103;
	mov.b32 	%r192, 16;
	// begin inline asm
	shfl.sync.down.b32 %r185, %r186, %r192, %r193, %r194;
	// end inline asm
	// begin inline asm
	shfl.sync.down.b32 %r190, %r191, %r192, %r193, %r194;
	// end inline asm
	mov.b64 	%rd104, {%r185, %r190};
	mov.b64 	%fd145, %rd104;
	add.s32 	%r202, %r144, 16;
	setp.gt.s32 	%p73, %r202, %r193;
	setp.lt.f64 	%p74, %fd144, %fd145;
	selp.f64 	%fd146, %fd145, %fd144, %p74;
	selp.f64 	%fd380, %fd144, %fd146, %p73;
	setp.ne.s32 	%p75, %r144, 0;
	@%p75 bra 	$L__BB4_56;
	shr.u32 	%r203, %r35, 2;
	and.b32  	%r204, %r203, 248;
	mov.u32 	%r205, _ZZN3cub18CUB_300001_SM_10006detail6reduce28DeviceReduceSingleTileKernelINS2_10policy_hubIdjN4cuda3__47maximumIvEEE10Policy1000EPdSB_jS8_ddNS5_3std3__410__identityEEEvT0_T1_T2_T3_T4_T6_E12temp_storage;
	add.s32 	%r206, %r205, %r204;
	st.shared.f64 	[%r206+8], %fd380;
$L__BB4_56:
	bar.sync 	0;
	setp.ne.s32 	%p76, %r35, 0;
	@%p76 bra 	$L__BB4_74;
	setp.gt.u32 	%p77, %r69, 32;
	ld.shared.f64 	%fd147, [_ZZN3cub18CUB_300001_SM_10006detail6reduce28DeviceReduceSingleTileKernelINS2_10policy_hubIdjN4cuda3__47maximumIvEEE10Policy1000EPdSB_jS8_ddNS5_3std3__410__identityEEEvT0_T1_T2_T3_T4_T6_E12temp_storage+16];
	setp.lt.f64 	%p78, %fd380, %fd147;
	selp.f64 	%fd149, %fd147, %fd380, %p78;
	selp.f64 	%fd150, %fd149, %fd380, %p77;
	setp.gt.u32 	%p79, %r69, 64;
	ld.shared.f64 	%fd152, [_ZZN3cub18CUB_300001_SM_10006detail6reduce28DeviceReduceSingleTileKernelINS2_10policy_hubIdjN4cuda3__47maximumIvEEE10Policy1000EPdSB_jS8_ddNS5_3std3__410__identityEEEvT0_T1_T2_T3_T4_T6_E12temp_storage+24];
	setp.lt.f64 	%p80, %fd150, %fd152;
	selp.f64 	%fd154, %fd152, %fd150, %p80;
	selp.f64 	%fd155, %fd154, %fd150, %p79;
	setp.gt.u32 	%p81, %r69, 96;
	ld.shared.f64 	%fd157, [_ZZN3cub18CUB_300001_SM_10006detail6reduce28DeviceReduceSingleTileKernelINS2_10policy_hubIdjN4cuda3__47maximumIvEEE10Policy1000EPdSB_jS8_ddNS5_3std3__410__identityEEEvT0_T1_T2_T3_T4_T6_E12temp_storage+32];
	setp.lt.f64 	%p82, %fd155, %fd157;
	selp.f64 	%fd159, %fd157, %fd155, %p82;
	selp.f64 	%fd160, %fd159, %fd155, %p81;
	setp.gt.u32 	%p83, %r69, 128;
	ld.shared.f64 	%fd162, [_ZZN3cub18CUB_300001_SM_10006detail6reduce28DeviceReduceSingleTileKernelINS2_10policy_hubIdjN4cuda3__47maximumIvEEE10Policy1000EPdSB_jS8_ddNS5_3std3__410__identityEEEvT0_T1_T2_T3_T4_T6_E12temp_storage+40];
	setp.lt.f64 	%p84, %fd160, %fd162;
	selp.f64 	%fd164, %fd162, %fd160, %p84;
	selp.f64 	%fd165, %fd164, %fd160, %p83;
	setp.gt.u32 	%p85, %r69, 160;
	ld.shared.f64 	%fd167, [_ZZN3cub18CUB_300001_SM_10006detail6reduce28DeviceReduceSingleTileKernelINS2_10policy_hubIdjN4cuda3__47maximumIvEEE10Policy1000EPdSB_jS8_ddNS5_3std3__410__identityEEEvT0_T1_T2_T3_T4_T6_E12temp_storage+48];
	setp.lt.f64 	%p86, %fd165, %fd167;
	selp.f64 	%fd169, %fd167, %fd165, %p86;
	selp.f64 	%fd170, %fd169, %fd165, %p85;
	setp.gt.u32 	%p87, %r69, 192;
	ld.shared.f64 	%fd172, [_ZZN3cub18CUB_300001_SM_10006detail6reduce28DeviceReduceSingleTileKernelINS2_10policy_hubIdjN4cuda3__47maximumIvEEE10Policy1000EPdSB_jS8_ddNS5_3std3__410__identityEEEvT0_T1_T2_T3_T4_T6_E12temp_storage+56];
	setp.lt.f64 	%p88, %fd170, %fd172;
	selp.f64 	%fd174, %fd172, %fd170, %p88;
	selp.f64 	%fd175, %fd174, %fd170, %p87;
	setp.gt.u32 	%p89, %r69, 224;
	ld.shared.f64 	%fd177, [_ZZN3cub18CUB_300001_SM_10006detail6reduce28DeviceReduceSingleTileKernelINS2_10policy_hubIdjN4cuda3__47maximumIvEEE10Policy1000EPdSB_jS8_ddNS5_3std3__410__identityEEEvT0_T1_T2_T3_T4_T6_E12temp_storage+64];
	setp.lt.f64 	%p90, %fd175, %fd177;
	selp.f64 	%fd179, %fd177, %fd175, %p90;
	selp.f64 	%fd380, %fd179, %fd175, %p89;
	bra.uni 	$L__BB4_74;
$L__BB4_58:
	mov.u32 	%r47, %tid.x;
	mul.wide.u32 	%rd35, %r47, 8;
	add.s64 	%rd20, %rd16, %rd35;
	// begin inline asm
	ld.global.nc.u64 %rd19, [%rd20];
	// end inline asm
	mov.b64 	%fd59, %rd19;
	add.s64 	%rd22, %rd20, 2048;
	// begin inline asm
	ld.global.nc.u64 %rd21, [%rd22];
	// end inline asm
	mov.b64 	%fd60, %rd21;
	add.s64 	%rd24, %rd20, 4096;
	// begin inline asm
	ld.global.nc.u64 %rd23, [%rd24];
	// end inline asm
	mov.b64 	%fd61, %rd23;
	add.s64 	%rd26, %rd20, 6144;
	// begin inline asm
	ld.global.nc.u64 %rd25, [%rd26];
	// end inline asm
	mov.b64 	%fd62, %rd25;
	add.s64 	%rd28, %rd20, 8192;
	// begin inline asm
	ld.global.nc.u64 %rd27, [%rd28];
	// end inline asm
	mov.b64 	%fd63, %rd27;
	add.s64 	%rd30, %rd20, 10240;
	// begin inline asm
	ld.global.nc.u64 %rd29, [%rd30];
	// end inline asm
	mov.b64 	%fd64, %rd29;
	add.s64 	%rd32, %rd20, 12288;
	// begin inline asm
	ld.global.nc.u64 %rd31, [%rd32];
	// end inline asm
	mov.b64 	%fd65, %rd31;
	add.s64 	%rd34, %rd20, 14336;
	// begin inline asm
	ld.global.nc.u64 %rd33, [%rd34];
	// end inline asm
	mov.b64 	%fd66, %rd33;
	setp.lt.f64 	%p4, %fd59, %fd60;
	selp.f64 	%fd67, %fd60, %fd59, %p4;
	setp.lt.f64 	%p5, %fd67, %fd61;
	selp.f64 	%fd68, %fd61, %fd67, %p5;
	setp.lt.f64 	%p6, %fd68, %fd62;
	selp.f64 	%fd69, %fd62, %fd68, %p6;
	setp.lt.f64 	%p7, %fd69, %fd63;
	selp.f64 	%fd70, %fd63, %fd69, %p7;
	setp.lt.f64 	%p8, %fd70, %fd64;
	selp.f64 	%fd71, %fd64, %fd70, %p8;
	setp.lt.f64 	%p9, %fd71, %fd65;
	selp.f64 	%fd72, %fd65, %fd71, %p9;
	setp.lt.f64 	%p10, %fd72, %fd66;
	selp.f64 	%fd379, %fd66, %fd72, %p10;
	add.s32 	%r48, %r69, -2048;
	setp.lt.u32 	%p11, %r48, 2048;
	mov.b32 	%r475, 2048;
	@%p11 bra 	$L__BB4_62;
	mov.b32 	%r475, 2048;
$L__BB4_60:
	add.s32 	%r72, %r47, %r475;
	mul.wide.u32 	%rd52, %r72, 8;
	add.s64 	%rd37, %rd16, %rd52;
	// begin inline asm
	ld.global.nc.u64 %rd36, [%rd37];
	// end inline asm
	mov.b64 	%fd73, %rd36;
	mul.wide.u32 	%rd53, %r475, 8;
	add.s64 	%rd54, %rd20, %rd53;
	add.s64 	%rd39, %rd54, 2048;
	// begin inline asm
	ld.global.nc.u64 %rd38, [%rd39];
	// end inline asm
	mov.b64 	%fd74, %rd38;
	add.s64 	%rd41, %rd54, 4096;
	// begin inline asm
	ld.global.nc.u64 %rd40, [%rd41];
	// end inline asm
	mov.b64 	%fd75, %rd40;
	add.s64 	%rd43, %rd54, 6144;
	// begin inline asm
	ld.global.nc.u64 %rd42, [%rd43];
	// end inline asm
	mov.b64 	%fd76, %rd42;
	add.s64 	%rd45, %rd54, 8192;
	// begin inline asm
	ld.global.nc.u64 %rd44, [%rd45];
	// end inline asm
	mov.b64 	%fd77, %rd44;
	add.s64 	%rd47, %rd54, 10240;
	// begin inline asm
	ld.global.nc.u64 %rd46, [%rd47];
	// end inline asm
	mov.b64 	%fd78, %rd46;
	add.s64 	%rd49, %rd54, 12288;
	// begin inline asm
	ld.global.nc.u64 %rd48, [%rd49];
	// end inline asm
	mov.b64 	%fd79, %rd48;
	add.s64 	%rd51, %rd54, 14336;
	// begin inline asm
	ld.global.nc.u64 %rd50, [%rd51];
	// end inline asm
	mov.b64 	%fd80, %rd50;
	setp.lt.f64 	%p12, %fd379, %fd73;
	selp.f64 	%fd81, %fd73, %fd379, %p12;
	setp.lt.f64 	%p13, %fd81, %fd74;
	selp.f64 	%fd82, %fd74, %fd81, %p13;
	setp.lt.f64 	%p14, %fd82, %fd75;
	selp.f64 	%fd83, %fd75, %fd82, %p14;
	setp.lt.f64 	%p15, %fd83, %fd76;
	selp.f64 	%fd84, %fd76, %fd83, %p15;
	setp.lt.f64 	%p16, %fd84, %fd77;
	selp.f64 	%fd85, %fd77, %fd84, %p16;
	setp.lt.f64 	%p17, %fd85, %fd78;
	selp.f64 	%fd86, %fd78, %fd85, %p17;
	setp.lt.f64 	%p18, %fd86, %fd79;
	selp.f64 	%fd87, %fd79, %fd86, %p18;
	setp.lt.f64 	%p19, %fd87, %fd80;
	selp.f64 	%fd379, %fd80, %fd87, %p19;
	sub.s32 	%r73, %r69, %r475;
	setp.lt.u32 	%p20, %r73, 2048;
	@%p20 bra 	$L__BB4_70;
	add.s32 	%r475, %r475, 2048;
	setp.le.u32 	%p21, %r475, %r48;
	@%p21 bra 	$L__BB4_60;
$L__BB4_62:
	setp.le.u32 	%p22, %r69, %r475;
	@%p22 bra 	$L__BB4_70;
	sub.s32 	%r52, %r69, %r475;
	setp.ge.s32 	%p23, %r47, %r52;
	@%p23 bra 	$L__BB4_70;
	not.b32 	%r74, %r47;
	add.s32 	%r75, %r69, %r74;
	sub.s32 	%r53, %r75, %r475;
	and.b32  	%r76, %r53, 768;
	setp.eq.s32 	%p24, %r76, 768;
	mov.u32 	%r479, %r47;
	@%p24 bra 	$L__BB4_67;
	add.s32 	%r477, %r47, %r475;
	shr.u32 	%r77, %r53, 8;
	add.s32 	%r78, %r77, 1;
	and.b32  	%r79, %r78, 3;
	neg.s32 	%r476, %r79;
	mov.u32 	%r479, %r47;
$L__BB4_66:
	.pragma "nounroll";
	mul.wide.u32 	%rd57, %r477, 8;
	add.s64 	%rd56, %rd16, %rd57;
	// begin inline asm
	ld.global.nc.u64 %rd55, [%rd56];
	// end inline asm
	mov.b64 	%fd89, %rd55;
	setp.lt.f64 	%p25, %fd379, %fd89;
	selp.f64 	%fd379, %fd89, %fd379, %p25;
	add.s32 	%r479, %r479, 256;
	add.s32 	%r477, %r477, 256;
	add.s32 	%r476, %r476, 1;
	setp.ne.s32 	%p26, %r476, 0;
	@%p26 bra 	$L__BB4_66;
$L__BB4_67:
	setp.lt.u32 	%p27, %r53, 768;
	@%p27 bra 	$L__BB4_70;
	add.s32 	%r481, %r479, 512;
	add.s32 	%r480, %r479, %r475;
$L__BB4_69:
	mul.wide.u32 	%rd66, %r480, 8;
	add.s64 	%rd59, %rd16, %rd66;
	// begin inline asm
	ld.global.nc.u64 %rd58, [%rd59];
	// end inline asm
	mov.b64 	%fd90, %rd58;
	setp.lt.f64 	%p28, %fd379, %fd90;
	selp.f64 	%fd91, %fd90, %fd379, %p28;
	add.s32 	%r80, %r480, 256;
	mul.wide.u32 	%rd67, %r80, 8;
	add.s64 	%rd61, %rd16, %rd67;
	// begin inline asm
	ld.global.nc.u64 %rd60, [%rd61];
	// end inline asm
	mov.b64 	%fd92, %rd60;
	setp.lt.f64 	%p29, %fd91, %fd92;
	selp.f64 	%fd93, %fd92, %fd91, %p29;
	add.s32 	%r81, %r480, 512;
	mul.wide.u32 	%rd68, %r81, 8;
	add.s64 	%rd63, %rd16, %rd68;
	// begin inline asm
	ld.global.nc.u64 %rd62, [%rd63];
	// end inline asm
	mov.b64 	%fd94, %rd62;
	setp.lt.f64 	%p30, %fd93, %fd94;
	selp.f64 	%fd95, %fd94, %fd93, %p30;
	add.s32 	%r82, %r480, 768;
	mul.wide.u32 	%rd69, %r82, 8;
	add.s64 	%rd65, %rd16, %rd69;
	// begin inline asm
	ld.global.nc.u64 %rd64, [%rd65];
	// end inline asm
	mov.b64 	%fd96, %rd64;
	setp.lt.f64 	%p31, %fd95, %fd96;
	selp.f64 	%fd379, %fd96, %fd95, %p31;
	add.s32 	%r67, %r481, 1024;
	add.s32 	%r83, %r481, 512;
	add.s32 	%r480, %r480, 1024;
	setp.lt.s32 	%p32, %r83, %r52;
	mov.u32 	%r481, %r67;
	@%p32 bra 	$L__BB4_69;
$L__BB4_70:
	// begin inline asm
	mov.u32 %r84, %laneid;
	// end inline asm
	mov.b64 	%rd70, %fd379;
	mov.b64 	{%r86, %r91}, %rd70;
	mov.b32 	%r92, 1;
	mov.b32 	%r133, 31;
	mov.b32 	%r134, -1;
	// begin inline asm
	shfl.sync.down.b32 %r85, %r86, %r92, %r133, %r134;
	// end inline asm
	// begin inline asm
	shfl.sync.down.b32 %r90, %r91, %r92, %r133, %r134;
	// end inline asm
	mov.b64 	%rd71, {%r85, %r90};
	mov.b64 	%fd97, %rd71;
	setp.gt.s32 	%p33, %r84, 30;
	setp.lt.f64 	%p34, %fd379, %fd97;
	selp.f64 	%fd98, %fd97, %fd379, %p34;
	selp.f64 	%fd99, %fd379, %fd98, %p33;
	mov.b64 	%rd72, %fd99;
	mov.b64 	{%r96, %r101}, %rd72;
	mov.b32 	%r102, 2;
	// begin inline asm
	shfl.sync.down.b32 %r95, %r96, %r102, %r133, %r134;
	// end inline asm
	// begin inline asm
	shfl.sync.down.b32 %r100, %r101, %r102, %r133, %r134;
	// end inline asm
	mov.b64 	%rd73, {%r95, %r100};
	mov.b64 	%fd100, %rd73;
	setp.gt.s32 	%p35, %r84, 29;
	setp.lt.f64 	%p36, %fd99, %fd100;
	selp.f64 	%fd101, %fd100, %fd99, %p36;
	selp.f64 	%fd102, %fd99, %fd101, %p35;
	mov.b64 	%rd74, %fd102;
	mov.b64 	{%r106, %r111}, %rd74;
	mov.b32 	%r112, 4;
	// begin inline asm
	shfl.sync.down.b32 %r105, %r106, %r112, %r133, %r134;
	// end inline asm
	// begin inline asm
	shfl.sync.down.b32 %r110, %r111, %r112, %r133, %r134;
	// end inline asm
	mov.b64 	%rd75, {%r105, %r110};
	mov.b64 	%fd103, %rd75;
	setp.gt.s32 	%p37, %r84, 27;
	setp.lt.f64 	%p38, %fd102, %fd103;
	selp.f64 	%fd104, %fd103, %fd102, %p38;
	selp.f64 	%fd105, %fd102, %fd104, %p37;
	mov.b64 	%rd76, %fd105;
	mov.b64 	{%r116, %r121}, %rd76;
	mov.b32 	%r122, 8;
	// begin inline asm
	shfl.sync.down.b32 %r115, %r116, %r122, %r133, %r134;
	// end inline asm
	// begin inline asm
	shfl.sync.down.b32 %r120, %r121, %r122, %r133, %r134;
	// end inline asm
	mov.b64 	%rd77, {%r115, %r120};
	mov.b64 	%fd106, %rd77;
	setp.gt.s32 	%p39, %r84, 23;
	setp.lt.f64 	%p40, %fd105, %fd106;
	selp.f64 	%fd107, %fd106, %fd105, %p40;
	selp.f64 	%fd108, %fd105, %fd107, %p39;
	mov.b64 	%rd78, %fd108;
	mov.b64 	{%r126, %r131}, %rd78;
	mov.b32 	%r132, 16;
	// begin inline asm
	shfl.sync.down.b32 %r125, %r126, %r132, %r133, %r134;
	// end inline asm
	// begin inline asm
	shfl.sync.down.b32 %r130, %r131, %r132, %r133, %r134;
	// end inline asm
	mov.b64 	%rd79, {%r125, %r130};
	mov.b64 	%fd109, %rd79;
	setp.gt.s32 	%p41, %r84, 15;
	setp.lt.f64 	%p42, %fd108, %fd109;
	selp.f64 	%fd54, %fd109, %fd108, %p42;
	selp.f64 	%fd380, %fd108, %fd54, %p41;
	setp.ne.s32 	%p43, %r84, 0;
	@%p43 bra 	$L__BB4_72;
	shr.u32 	%r135, %r47, 2;
	and.b32  	%r136, %r135, 248;
	mov.u32 	%r137, _ZZN3cub18CUB_300001_SM_10006detail6reduce28DeviceReduceSingleTileKernelINS2_10policy_hubIdjN4cuda3__47maximumIvEEE10Policy1000EPdSB_jS8_ddNS5_3std3__410__identityEEEvT0_T1_T2_T3_T4_T6_E12temp_storage;
	add.s32 	%r138, %r137, %r136;
	st.shared.f64 	[%r138+8], %fd54;
$L__BB4_72:
	bar.sync 	0;
	setp.ne.s32 	%p44, %r47, 0;
	@%p44 bra 	$L__BB4_74;
	ld.shared.f64 	%fd110, [_ZZN3cub18CUB_300001_SM_10006detail6reduce28DeviceReduceSingleTileKernelINS2_10policy_hubIdjN4cuda3__47maximumIvEEE10Policy1000EPdSB_jS8_ddNS5_3std3__410__identityEEEvT0_T1_T2_T3_T4_T6_E12temp_storage+16];
	setp.lt.f64 	%p45, %fd380, %fd110;
	selp.f64 	%fd111, %fd110, %fd380, %p45;
	ld.shared.f64 	%fd112, [_ZZN3cub18CUB_300001_SM_10006detail6reduce28DeviceReduceSingleTileKernelINS2_10policy_hubIdjN4cuda3__47maximumIvEEE10Policy1000EPdSB_jS8_ddNS5_3std3__410__identityEEEvT0_T1_T2_T3_T4_T6_E12temp_storage+24];
	setp.lt.f64 	%p46, %fd111, %fd112;
	selp.f64 	%fd113, %fd112, %fd111, %p46;
	ld.shared.f64 	%fd114, [_ZZN3cub18CUB_300001_SM_10006detail6reduce28DeviceReduceSingleTileKernelINS2_10policy_hubIdjN4cuda3__47maximumIvEEE10Policy1000EPdSB_jS8_ddNS5_3std3__410__identityEEEvT0_T1_T2_T3_T4_T6_E12temp_storage+32];
	setp.lt.f64 	%p47, %fd113, %fd114;
	selp.f64 	%fd115, %fd114, %fd113, %p47;
	ld.shared.f64 	%fd116, [_ZZN3cub18CUB_300001_SM_10006detail6reduce28DeviceReduceSingleTileKernelINS2_10policy_hubIdjN4cuda3__47maximumIvEEE10Policy1000EPdSB_jS8_ddNS5_3std3__410__identityEEEvT0_T1_T2_T3_T4_T6_E12temp_storage+40];
	setp.lt.f64 	%p48, %fd115, %fd116;
	selp.f64 	%fd117, %fd116, %fd115, %p48;
	ld.shared.f64 	%fd118, [_ZZN3cub18CUB_300001_SM_10006detail6reduce28DeviceReduceSingleTileKernelINS2_10policy_hubIdjN4cuda3__47maximumIvEEE10Policy1000EPdSB_jS8_ddNS5_3std3__410__identityEEEvT0_T1_T2_T3_T4_T6_E12temp_storage+48];
	setp.lt.f64 	%p49, %fd117, %fd118;
	selp.f64 	%fd119, %fd118, %fd117, %p49;
	ld.shared.f64 	%fd120, [_ZZN3cub18CUB_300001_SM_10006detail6reduce28DeviceReduceSingleTileKernelINS2_10policy_hubIdjN4cuda3__47maximumIvEEE10Policy1000EPdSB_jS8_ddNS5_3std3__410__identityEEEvT0_T1_T2_T3_T4_T6_E12temp_storage+56];
	setp.lt.f64 	%p50, %fd119, %fd120;
	selp.f64 	%fd121, %fd120, %fd119, %p50;
	ld.shared.f64 	%fd122, [_ZZN3cub18CUB_300001_SM_10006detail6reduce28DeviceReduceSingleTileKernelINS2_10policy_hubIdjN4cuda3__47maximumIvEEE10Policy1000EPdSB_jS8_ddNS5_3std3__410__identityEEEvT0_T1_T2_T3_T4_T6_E12temp_storage+64];
	setp.lt.f64 	%p51, %fd121, %fd122;
	selp.f64 	%fd380, %fd122, %fd121, %p51;
$L__BB4_74:
	mov.u32 	%r454, %tid.x;
	setp.ne.s32 	%p217, %r454, 0;
	@%p217 bra 	$L__BB4_76;
	setp.lt.f64 	%p218, %fd58, %fd380;
	selp.f64 	%fd353, %fd380, %fd58, %p218;
	st.global.f64 	[%rd1], %fd353;
$L__BB4_76:
	ret;

}
	// .globl	_ZN3cub18CUB_300001_SM_10006detail6reduce18DeviceReduceKernelINS2_10policy_hubIdjN4cuda3__47maximumIvEEE10Policy1000EPdjS8_dNS5_3std3__410__identityEEEvT0_PT3_T1_NS0_13GridEvenShareISI_EET2_T4_
.visible .entry _ZN3cub18CUB_300001_SM_10006detail6reduce18DeviceReduceKernelINS2_10policy_hubIdjN4cuda3__47maximumIvEEE10Policy1000EPdjS8_dNS5_3std3__410__identityEEEvT0_PT3_T1_NS0_13GridEvenShareISI_EET2_T4_(
	.param .u64 .ptr .align 1 _ZN3cub18CUB_300001_SM_10006detail6reduce18DeviceReduceKernelINS2_10policy_hubIdjN4cuda3__47maximumIvEEE10Policy1000EPdjS8_dNS5_3std3__410__identityEEEvT0_PT3_T1_NS0_13GridEvenShareISI_EET2_T4__param_0,
	.param .u64 .ptr .align 1 _ZN3cub18CUB_300001_SM_10006detail6reduce18DeviceReduceKernelINS2_10policy_hubIdjN4cuda3__47maximumIvEEE10Policy1000EPdjS8_dNS5_3std3__410__identityEEEvT0_PT3_T1_NS0_13GridEvenShareISI_EET2_T4__param_1,
	.param .u32 _ZN3cub18CUB_300001_SM_10006detail6reduce18DeviceReduceKernelINS2_10policy_hubIdjN4cuda3__47maximumIvEEE10Policy1000EPdjS8_dNS5_3std3__410__identityEEEvT0_PT3_T1_NS0_13GridEvenShareISI_EET2_T4__param_2,
	.param .align 4 .b8 _ZN3cub18CUB_300001_SM_10006detail6reduce18DeviceReduceKernelINS2_10policy_hubIdjN4cuda3__47maximumIvEEE10Policy1000EPdjS8_dNS5_3std3__410__identityEEEvT0_PT3_T1_NS0_13GridEvenShareISI_EET2_T4__param_3[40],
	.param .align 1 .b8 _ZN3cub18CUB_300001_SM_10006detail6reduce18DeviceReduceKernelINS2_10policy_hubIdjN4cuda3__47maximumIvEEE10Policy1000EPdjS8_dNS5_3std3__410__identityEEEvT0_PT3_T1_NS0_13GridEvenShareISI_EET2_T4__param_4[1],
	.param .align 1 .b8 _ZN3cub18CUB_300001_SM_10006detail6reduce18DeviceReduceKernelINS2_10policy_hubIdjN4cuda3__47maximumIvEEE10Policy1000EPdjS8_dNS5_3std3__410__identityEEEvT0_PT3_T1_NS0_13GridEvenShareISI_EET2_T4__param_5[1]
)
.maxntid 256
{
	.reg .pred 	%p<217>;
	.reg .b32 	%r<542>;
	.reg .b64 	%rd<197>;
	.reg .b64 	%fd<375>;
	// demoted variable
	.shared .align 8 .b8 _ZZN3cub18CUB_300001_SM_10006detail6reduce18DeviceReduceKernelINS2_10policy_hubIdjN4cuda3__47maximumIvEEE10Policy1000EPdjS8_dNS5_3std3__410__identityEEEvT0_PT3_T1_NS0_13GridEvenShareISI_EET2_T4_E12temp_storage[80];
	ld.param.u32 	%r1, [_ZN3cub18CUB_300001_SM_10006detail6reduce18DeviceReduceKernelINS2_10policy_hubIdjN4cuda3__47maximumIvEEE10Policy1000EPdjS8_dNS5_3std3__410__identityEEEvT0_PT3_T1_NS0_13GridEvenShareISI_EET2_T4__param_3+20];
	ld.param.u64 	%rd1, [_ZN3cub18CUB_300001_SM_10006detail6reduce18DeviceReduceKernelINS2_10policy_hubIdjN4cuda3__47maximumIvEEE10Policy1000EPdjS8_dNS5_3std3__410__identityEEEvT0_PT3_T1_NS0_13GridEvenShareISI_EET2_T4__param_0];
	ld.param.u32 	%r2, [_ZN3cub18CUB_300001_SM_10006detail6reduce18DeviceReduceKernelINS2_10policy_hubIdjN4cuda3__47maximumIvEEE10Policy1000EPdjS8_dNS5_3std3__410__identityEEEvT0_PT3_T1_NS0_13GridEvenShareISI_EET2_T4__param_3+24];
	mov.u32 	%r3, %ctaid.x;
	shl.b32 	%r4, %r2, 11;
	shl.b32 	%r5, %r3, 11;
	and.b64  	%rd3, %rd1, 31;
	setp.ne.s64 	%p1, %rd3, 0;
	@%p1 bra 	$L__BB5_36;
	sub.s32 	%r6, %r1, %r5;
	setp.gt.u32 	%p109, %r6, 2047;
	@%p109 bra 	$L__BB5_20;
	mov.u32 	%r7, %tid.x;
	setp.ge.u32 	%p158, %r7, %r6;
	mov.f64 	%fd355, 0d0000000000000000;
	mov.u32 	%r512, %r7;
	@%p158 bra 	$L__BB5_4;
	add.s32 	%r378, %r5, %r7;
	mul.wide.u32 	%rd157, %r378, 8;
	add.s64 	%rd156, %rd1, %rd157;
	// begin inline asm
	ld.global.nc.u64 %rd155, [%rd156];
	// end inline asm
	mov.b64 	%fd355, %rd155;
	add.s32 	%r512, %r7, 256;
$L__BB5_4:
	setp.ge.u32 	%p159, %r512, %r6;
	@%p159 bra 	$L__BB5_11;
	not.b32 	%r379, %r512;
	add.s32 	%r10, %r1, %r379;
	and.b32  	%r380, %r10, 768;
	setp.eq.s32 	%p160, %r380, 768;
	@%p160 bra 	$L__BB5_8;
	add.s32 	%r510, %r512, %r5;
	shr.u32 	%r381, %r10, 8;
	add.s32 	%r382, %r381, 1;
	and.b32  	%r383, %r382, 3;
	neg.s32 	%r509, %r383;
$L__BB5_7:
	.pragma "nounroll";
	mul.wide.u32 	%rd160, %r510, 8;
	add.s64 	%rd159, %rd1, %rd160;
	// begin inline asm
	ld.global.nc.u64 %rd158, [%rd159];
	// end inline asm
	mov.b64 	%fd269, %rd158;
	setp.lt.f64 	%p161, %fd355, %fd269;
	selp.f64 	%fd355, %fd269, %fd355, %p161;
	add.s32 	%r512, %r512, 256;
	add.s32 	%r510, %r510, 256;
	add.s32 	%r509, %r509, 1;
	setp.ne.s32 	%p162, %r509, 0;
	@%p162 bra 	$L__BB5_7;
$L__BB5_8:
	sub.s32 	%r384, %r10, %r5;
	setp.lt.u32 	%p163, %r384, 768;
	@%p163 bra 	$L__BB5_11;
	add.s32 	%r514, %r512, 512;
	add.s32 	%r513, %r512, %r5;
$L__BB5_10:
	mul.wide.u32 	%rd169, %r513, 8;
	add.s64 	%rd162, %rd1, %rd169;
	// begin inline asm
	ld.global.nc.u64 %rd161, [%rd162];
	// end inline asm
	mov.b64 	%fd270, %rd161;
	setp.lt.f64 	%p164, %fd355, %fd270;
	selp.f64 	%fd271, %fd270, %fd355, %p164;
	add.s32 	%r385, %r513, 256;
	mul.wide.u32 	%rd170, %r385, 8;
	add.s64 	%rd164, %rd1, %rd170;
	// begin inline asm
	ld.global.nc.u64 %rd163, [%rd164];
	// end inline asm
	mov.b64 	%fd272, %rd163;
	setp.lt.f64 	%p165, %fd271, %fd272;
	selp.f64 	%fd273, %fd272, %fd271, %p165;
	add.s32 	%r386, %r513, 512;
	mul.wide.u32 	%rd171, %r386, 8;
	add.s64 	%rd166, %rd1, %rd171;
	// begin inline asm
	ld.global.nc.u64 %rd165, [%rd166];
	// end inline asm
	mov.b64 	%fd274, %rd165;
	setp.lt.f64 	%p166, %fd273, %fd274;
	selp.f64 	%fd275, %fd274, %fd273, %p166;
	add.s32 	%r387, %r513, 768;
	mul.wide.u32 	%rd172, %r387, 8;
	add.s64 	%rd168, %rd1, %rd172;
	// begin inline asm
	ld.global.nc.u64 %rd167, [%rd168];
	// end inline asm
	mov.b64 	%fd276, %rd167;
	setp.lt.f64 	%p167, %fd275, %fd276;
	selp.f64 	%fd355, %fd276, %fd275, %p167;
	add.s32 	%r24, %r514, 1024;
	add.s32 	%r388, %r514, 512;
	add.s32 	%r513, %r513, 1024;
	setp.lt.s32 	%p168, %r388, %r6;
	mov.u32 	%r514, %r24;
	@%p168 bra 	$L__BB5_10;
$L__BB5_11:
	setp.lt.u32 	%p169, %r6, 256;
	@%p169 bra 	$L__BB5_16;
	// begin inline asm
	mov.u32 %r452, %laneid;
	// end inline asm
	mov.b64 	%rd183, %fd355;
	mov.b64 	{%r454, %r459}, %rd183;
	mov.b32 	%r460, 1;
	mov.b32 	%r501, 31;
	mov.b32 	%r502, -1;
	// begin inline asm
	shfl.sync.down.b32 %r453, %r454, %r460, %r501, %r502;
	// end inline asm
	// begin inline asm
	shfl.sync.down.b32 %r458, %r459, %r460, %r501, %r502;
	// end inline asm
	mov.b64 	%rd184, {%r453, %r458};
	mov.b64 	%fd324, %rd184;
	setp.gt.s32 	%p197, %r452, 30;
	setp.lt.f64 	%p198, %fd355, %fd324;
	selp.f64 	%fd325, %fd324, %fd355, %p198;
	selp.f64 	%fd326, %fd355, %fd325, %p197;
	mov.b64 	%rd185, %fd326;
	mov.b64 	{%r464, %r469}, %rd185;
	mov.b32 	%r470, 2;
	// begin inline asm
	shfl.sync.down.b32 %r463, %r464, %r470, %r501, %r502;
	// end inline asm
	// begin inline asm
	shfl.sync.down.b32 %r468, %r469, %r470, %r501, %r502;
	// end inline asm
	mov.b64 	%rd186, {%r463, %r468};
	mov.b64 	%fd327, %rd186;
	setp.gt.s32 	%p199, %r452, 29;
	setp.lt.f64 	%p200, %fd326, %fd327;
	selp.f64 	%fd328, %fd327, %fd326, %p200;
	selp.f64 	%fd329, %fd326, %fd328, %p199;
	mov.b64 	%rd187, %fd329;
	mov.b64 	{%r474, %r479}, %rd187;
	mov.b32 	%r480, 4;
	// begin inline asm
	shfl.sync.down.b32 %r473, %r474, %r480, %r501, %r502;
	// end inline asm
	// begin inline asm
	shfl.sync.down.b32 %r478, %r479, %r480, %r501, %r502;
	// end inline asm
	mov.b64 	%rd188, {%r473, %r478};
	mov.b64 	%fd330, %rd188;
	setp.gt.s32 	%p201, %r452, 27;
	setp.lt.f64 	%p202, %fd329, %fd330;
	selp.f64 	%fd331, %fd330, %fd329, %p202;
	selp.f64 	%fd332, %fd329, %fd331, %p201;
	mov.b64 	%rd189, %fd332;
	mov.b64 	{%r484, %r489}, %rd189;
	mov.b32 	%r490, 8;
	// begin inline asm
	shfl.sync.down.b32 %r483, %r484, %r490, %r501, %r502;
	// end inline asm
	// begin inline asm
	shfl.sync.down.b32 %r488, %r489, %r490, %r501, %r502;
	// end inline asm
	mov.b64 	%rd190, {%r483, %r488};
	mov.b64 	%fd333, %rd190;
	setp.gt.s32 	%p203, %r452, 23;
	setp.lt.f64 	%p204, %fd332, %fd333;
	selp.f64 	%fd334, %fd333, %fd332, %p204;
	selp.f64 	%fd335, %fd332, %fd334, %p203;
	mov.b64 	%rd191, %fd335;
	mov.b64 	{%r494, %r499}, %rd191;
	mov.b32 	%r500, 16;
	// begin inline asm
	shfl.sync.down.b32 %r493, %r494, %r500, %r501, %r502;
	// end inline asm
	// begin inline asm
	shfl.sync.down.b32 %r498, %r499, %r500, %r501, %r502;
	// end inline asm
	mov.b64 	%rd192, {%r493, %r498};
	mov.b64 	%fd336, %rd192;
	setp.gt.s32 	%p205, %r452, 15;
	setp.lt.f64 	%p206, %fd335, %fd336;
	selp.f64 	%fd10, %fd336, %fd335, %p206;
	selp.f64 	%fd374, %fd335, %fd10, %p205;
	setp.ne.s32 	%p207, %r452, 0;
	@%p207 bra 	$L__BB5_14;
	shr.u32 	%r503, %r7, 2;
	and.b32  	%r504, %r503, 248;
	mov.u32 	%r505, _ZZN3cub18CUB_300001_SM_10006detail6reduce18DeviceReduceKernelINS2_10policy_hubIdjN4cuda3__47maximumIvEEE10Policy1000EPdjS8_dNS5_3std3__410__identityEEEvT0_PT3_T1_NS0_13GridEvenShareISI_EET2_T4_E12temp_storage;
	add.s32 	%r506, %r505, %r504;
	st.shared.f64 	[%r506+8], %fd10;
$L__BB5_14:
	bar.sync 	0;
	setp.ne.s32 	%p208, %r7, 0;
	@%p208 bra 	$L__BB5_71;
	ld.shared.f64 	%fd337, [_ZZN3cub18CUB_300001_SM_10006detail6reduce18DeviceReduceKernelINS2_10policy_hubIdjN4cuda3__47maximumIvEEE10Policy1000EPdjS8_dNS5_3std3__410__identityEEEvT0_PT3_T1_NS0_13GridEvenShareISI_EET2_T4_E12temp_storage+16];
	setp.lt.f64 	%p209, %fd374, %fd337;
	selp.f64 	%fd338, %fd337, %fd374, %p209;
	ld.shared.f64 	%fd339, [_ZZN3cub18CUB_300001_SM_10006detail6reduce18DeviceReduceKernelINS2_10policy_hubIdjN4cuda3__47maximumIvEEE10Policy1000EPdjS8_dNS5_3std3__410__identityEEEvT0_PT3_T1_NS0_13GridEvenShareISI_EET2_T4_E12temp_storage+24];
	setp.lt.f64 	%p210, %fd338, %fd339;
	selp.f64 	%fd340, %fd339, %fd338, %p210;
	ld.shared.f64 	%fd341, [_ZZN3cub18CUB_300001_SM_10006detail6reduce18DeviceReduceKernelINS2_10policy_hubIdjN4cuda3__47maximumIvEEE10Policy1000EPdjS8_dNS5_3std3__410__identityEEEvT0_PT3_T1_NS0_13GridEvenShareISI_EET2_T4_E12temp_storage+32];
	setp.lt.f64 	%p211, %fd340, %fd341;
	selp.f64 	%fd342, %fd341, %fd340, %p211;
	ld.shared.f64 	%fd343, [_ZZN3cub18CUB_300001_SM_10006detail6reduce18DeviceReduceKernelINS2_10policy_hubIdjN4cuda3__47maximumIvEEE10Policy1000EPdjS8_dNS5_3std3__410__identityEEEvT0_PT3_T1_NS0_13GridEvenShareISI_EET2_T4_E12temp_storage+40];
	setp.lt.f64 	%p212, %fd342, %fd343;
	selp.f64 	%fd344, %fd343, %fd342, %p212;
	ld.shared.f64 	%fd345, [_ZZN3cub18CUB_300001_SM_10006detail6reduce18DeviceReduceKernelINS2_10policy_hubIdjN4cuda3__47maximumIvEEE10Policy1000EPdjS8_dNS5_3std3__410__identityEEEvT0_PT3_T1_NS0_13GridEvenShareISI_EET2_T4_E12temp_storage+48];
	setp.lt.f64 	%p213, %fd344, %fd345;
	selp.f64 	%fd346, %fd345, %fd344, %p213;
	ld.shared.f64 	%fd347, [_ZZN3cub18CUB_300001_SM_10006detail6reduce18DeviceReduceKernelINS2_10policy_hubIdjN4cuda3__47maximumIvEEE10Policy1000EPdjS8_dNS5_3std3__410__identityEEEvT0_PT3_T1_NS0_13GridEvenShareISI_EET2_T4_E12temp_storage+56];
	setp.lt.f64 	%p214, %fd346, %fd347;
	selp.f64 	%fd348, %fd347, %fd346, %p214;
	ld.shared.f64 	%fd349, [_ZZN3cub18CUB_300001_SM_10006detail6reduce18DeviceReduceKernelINS2_10policy_hubIdjN4cuda3__47maximumIvEEE10Policy1000EPdjS8_dNS5_3std3__410__identityEEEvT0_PT3_T1_NS0_13GridEvenShareISI_EET2_T4_E12temp_storage+64];
	setp.lt.f64 	%p215, %fd348, %fd349;
	selp.f64 	%fd374, %fd349, %fd348, %p215;
	bra.uni 	$L__BB5_71;
$L__BB5_16:
	// begin inline asm
	mov.u32 %r389, %laneid;
	// end inline asm
	and.b32  	%r440, %r7, 992;
	add.s32 	%r441, %r440, 32;
	setp.gt.u32 	%p170, %r441, %r6;
	not.b32 	%r442, %r440;
	add.s32 	%r443, %r6, %r442;
	selp.b32 	%r438, %r443, 31, %p170;
	mov.b64 	%rd173, %fd355;
	mov.b64 	{%r391, %r396}, %rd173;
	mov.b32 	%r397, 1;
	mov.b32 	%r439, -1;
	// begin inline asm
	shfl.sync.down.b32 %r390, %r391, %r397, %r438, %r439;
	// end inline asm
	// begin inline asm
	shfl.sync.down.b32 %r395, %r396, %r397, %r438, %r439;
	// end inline asm
	mov.b64 	%rd174, {%r390, %r395};
	mov.b64 	%fd277, %rd174;
	setp.lt.s32 	%p171, %r389, %r438;
	setp.lt.f64 	%p172, %fd355, %fd277;
	selp.f64 	%fd278, %fd277, %fd355, %p172;
	selp.f64 	%fd279, %fd278, %fd355, %p171;
	mov.b64 	%rd175, %fd279;
	mov.b64 	{%r401, %r406}, %rd175;
	mov.b32 	%r407, 2;
	// begin inline asm
	shfl.sync.down.b32 %r400, %r401, %r407, %r438, %r439;
	// end inline asm
	// begin inline asm
	shfl.sync.down.b32 %r405, %r406, %r407, %r438, %r439;
	// end inline asm
	mov.b64 	%rd176, {%r400, %r405};
	mov.b64 	%fd280, %rd176;
	add.s32 	%r444, %r389, 2;
	setp.gt.s32 	%p173, %r444, %r438;
	setp.lt.f64 	%p174, %fd279, %fd280;
	selp.f64 	%fd281, %fd280, %fd279, %p174;
	selp.f64 	%fd282, %fd279, %fd281, %p173;
	mov.b64 	%rd177, %fd282;
	mov.b64 	{%r411, %r416}, %rd177;
	mov.b32 	%r417, 4;
	// begin inline asm
	shfl.sync.down.b32 %r410, %r411, %r417, %r438, %r439;
	// end inline asm
	// begin inline asm
	shfl.sync.down.b32 %r415, %r416, %r417, %r438, %r439;
	// end inline asm
	mov.b64 	%rd178, {%r410, %r415};
	mov.b64 	%fd283, %rd178;
	add.s32 	%r445, %r389, 4;
	setp.gt.s32 	%p175, %r445, %r438;
	setp.lt.f64 	%p176, %fd282, %fd283;
	selp.f64 	%fd284, %fd283, %fd282, %p176;
	selp.f64 	%fd285, %fd282, %fd284, %p175;
	mov.b64 	%rd179, %fd285;
	mov.b64 	{%r421, %r426}, %rd179;
	mov.b32 	%r427, 8;
	// begin inline asm
	shfl.sync.down.b32 %r420, %r421, %r427, %r438, %r439;
	// end inline asm
	// begin inline asm
	shfl.sync.down.b32 %r425, %r426, %r427, %r438, %r439;
	// end inline asm
	mov.b64 	%rd180, {%r420, %r425};
	mov.b64 	%fd286, %rd180;
	add.s32 	%r446, %r389, 8;
	setp.gt.s32 	%p177, %r446, %r438;
	setp.lt.f64 	%p178, %fd285, %fd286;
	selp.f64 	%fd287, %fd286, %fd285, %p178;
	selp.f64 	%fd288, %fd285, %fd287, %p177;
	mov.b64 	%rd181, %fd288;
	mov.b64 	{%r431, %r436}, %rd181;
	mov.b32 	%r437, 16;
	// begin inline asm
	shfl.sync.down.b32 %r430, %r431, %r437, %r438, %r439;
	// end inline asm
	// begin inline asm
	shfl.sync.down.b32 %r435, %r436, %r437, %r438, %r439;
	// end inline asm
	mov.b64 	%rd182, {%r430, %r435};
	mov.b64 	%fd289, %rd182;
	add.s32 	%r447, %r389, 16;
	setp.gt.s32 	%p179, %r447, %r438;
	setp.lt.f64 	%p180, %fd288, %fd289;
	selp.f64 	%fd290, %fd289, %fd288, %p180;
	selp.f64 	%fd374, %fd288, %fd290, %p179;
	setp.ne.s32 	%p181, %r389, 0;
	@%p181 bra 	$L__BB5_18;
	shr.u32 	%r448, %r7, 2;
	and.b32  	%r449, %r448, 248;
	mov.u32 	%r450, _ZZN3cub18CUB_300001_SM_10006detail6reduce18DeviceReduceKernelINS2_10policy_hubIdjN4cuda3__47maximumIvEEE10Policy1000EPdjS8_dNS5_3std3__410__identityEEEvT0_PT3_T1_NS0_13GridEvenShareISI_EET2_T4_E12temp_storage;
	add.s32 	%r451, %r450, %r449;
	st.shared.f64 	[%r451+8], %fd374;
$L__BB5_18:
	bar.sync 	0;
	setp.ne.s32 	%p182, %r7, 0;
	@%p182 bra 	$L__BB5_71;
	setp.gt.u32 	%p183, %r6, 32;
	ld.shared.f64 	%fd291, [_ZZN3cub18CUB_300001_SM_10006detail6reduce18DeviceReduceKernelINS2_10policy_hubIdjN4cuda3__47maximumIvEEE10Policy1000EPdjS8_dNS5_3std3__410__identityEEEvT0_PT3_T1_NS0_13GridEvenShareISI_EET2_T4_E12temp_storage+16];
	setp.lt.f64 	%p184, %fd374, %fd291;
	selp.f64 	%fd293, %fd291, %fd374, %p184;
	selp.f64 	%fd294, %fd293, %fd374, %p183;
	setp.gt.u32 	%p185, %r6, 64;
	ld.shared.f64 	%fd296, [_ZZN3cub18CUB_300001_SM_10006detail6reduce18DeviceReduceKernelINS2_10policy_hubIdjN4cuda3__47maximumIvEEE10Policy1000EPdjS8_dNS5_3std3__410__identityEEEvT0_PT3_T1_NS0_13GridEvenShareISI_EET2_T4_E12temp_storage+24];
	setp.lt.f64 	%p186, %fd294, %fd296;
	selp.f64 	%fd298, %fd296, %fd294, %p186;
	selp.f64 	%fd299, %fd298, %fd294, %p185;
	setp.gt.u32 	%p187, %r6, 96;
	ld.shared.f64 	%fd301, [_ZZN3cub18CUB_300001_SM_10006detail6reduce18DeviceReduceKernelINS2_10policy_hubIdjN4cuda3__47maximumIvEEE10Policy1000EPdjS8_dNS5_3std3__410__identityEEEvT0_PT3_T1_NS0_13GridEvenShareISI_EET2_T4_E12temp_storage+32];
	setp.lt.f64 	%p188, %fd299, %fd301;
	selp.f64 	%fd303, %fd301, %fd299, %p188;
	selp.f64 	%fd304, %fd303, %fd299, %p187;
	setp.gt.u32 	%p189, %r6, 128;
	ld.shared.f64 	%fd306, [_ZZN3cub18CUB_300001_SM_10006detail6reduce18DeviceReduceKernelINS2_10policy_hubIdjN4cuda3__47maximumIvEEE10Policy1000EPdjS8_dNS5_3std3__410__identityEEEvT0_PT3_T1_NS0_13GridEvenShareISI_EET2_T4_E12temp_storage+40];
	setp.lt.f64 	%p190, %fd304, %fd306;
	selp.f64 	%fd308, %fd306, %fd304, %p190;
	selp.f64 	%fd309, %fd308, %fd304, %p189;
	setp.gt.u32 	%p191, %r6, 160;
	ld.shared.f64 	%fd311, [_ZZN3cub18CUB_300001_SM_10006detail6reduce18DeviceReduceKernelINS2_10policy_hubIdjN4cuda3__47maximumIvEEE10Policy1000EPdjS8_dNS5_3std3__410__identityEEEvT0_PT3_T1_NS0_13GridEvenShareISI_EET2_T4_E12temp_storage+48];
	setp.lt.f64 	%p192, %fd309, %fd311;
	selp.f64 	%fd313, %fd311, %fd309, %p192;
	selp.f64 	%fd314, %fd313, %fd309, %p191;
	setp.gt.u32 	%p193, %r6, 192;
	ld.shared.f64 	%fd316, [_ZZN3cub18CUB_300001_SM_10006detail6reduce18DeviceReduceKernelINS2_10policy_hubIdjN4cuda3__47maximumIvEEE10Policy1000EPdjS8_dNS5_3std3__410__identityEEEvT0_PT3_T1_NS0_13GridEvenShareISI_EET2_T4_E12temp_storage+56];
	setp.lt.f64 	%p194, %fd314, %fd316;
	selp.f64 	%fd318, %fd316, %fd314, %p194;
	selp.f64 	%fd319, %fd318, %fd314, %p193;
	setp.gt.u32 	%p195, %r6, 224;
	ld.shared.f64 	%fd321, [_ZZN3cub18CUB_300001_SM_10006detail6reduce18DeviceReduceKernelINS2_10policy_hubIdjN4cuda3__47maximumIvEEE10Policy1000EPdjS8_dNS5_3std3__410__identityEEEvT0_PT3_T1_NS0_13GridEvenShareISI_EET2_T4_E12temp_storage+64];
	setp.lt.f64 	%p196, %fd319, %fd321;
	selp.f64 	%fd323, %fd321, %fd319, %p196;
	selp.f64 	%fd374, %fd323, %fd319, %p195;
	bra.uni 	$L__BB5_71;
$L__BB5_20:
	mov.u32 	%r26, %tid.x;
	shl.b32 	%r305, %r26, 2;
	add.s32 	%r306, %r5, %r305;
	mul.wide.u32 	%rd113, %r306, 8;
	add.s64 	%rd103, %rd1, %rd113;
	// begin inline asm
	ld.global.nc.v2.u64 {%rd101, %rd102}, [%rd103];
	// end inline asm
	add.s64 	%rd106, %rd103, 16;
	// begin inline asm
	ld.global.nc.v2.u64 {%rd104, %rd105}, [%rd106];
	// end inline asm
	mov.b64 	%fd203, %rd101;
	mov.b64 	%fd204, %rd102;
	mov.b64 	%fd205, %rd104;
	mov.b64 	%fd206, %rd105;
	add.s64 	%rd109, %rd103, 8192;
	// begin inline asm
	ld.global.nc.v2.u64 {%rd107, %rd108}, [%rd109];
	// end inline asm
	add.s64 	%rd112, %rd103, 8208;
	// begin inline asm
	ld.global.nc.v2.u64 {%rd110, %rd111}, [%rd112];
	// end inline asm
	mov.b64 	%fd207, %rd107;
	mov.b64 	%fd208, %rd108;
	mov.b64 	%fd209, %rd110;
	mov.b64 	%fd210, %rd111;
	setp.lt.f64 	%p110, %fd203, %fd204;
	selp.f64 	%fd211, %fd204, %fd203, %p110;
	setp.lt.f64 	%p111, %fd211, %fd205;
	selp.f64 	%fd212, %fd205, %fd211, %p111;
	setp.lt.f64 	%p112, %fd212, %fd206;
	selp.f64 	%fd213, %fd206, %fd212, %p112;
	setp.lt.f64 	%p113, %fd213, %fd207;
	selp.f64 	%fd214, %fd207, %fd213, %p113;
	setp.lt.f64 	%p114, %fd214, %fd208;
	selp.f64 	%fd215, %fd208, %fd214, %p114;
	setp.lt.f64 	%p115, %fd215, %fd209;
	selp.f64 	%fd216, %fd209, %fd215, %p115;
	setp.lt.f64 	%p116, %fd216, %fd210;
	selp.f64 	%fd361, %fd210, %fd216, %p116;
	setp.lt.u32 	%p117, %r6, %r4;
	@%p117 bra 	$L__BB5_32;
	add.s32 	%r27, %r4, %r5;
	add.s32 	%r516, %r27, 256;
	add.s32 	%r515, %r27, %r26;
	mov.b32 	%r517, 0;
$L__BB5_22:
	add.s32 	%r5, %r5, %r4;
	add.s32 	%r308, %r1, -2048;
	setp.gt.u32 	%p118, %r5, %r308;
	@%p118 bra 	$L__BB5_24;
	cvt.u64.u32 	%rd126, %r5;
	cvt.u64.u32 	%rd127, %r305;
	add.s64 	%rd128, %rd126, %rd127;
	shl.b64 	%rd129, %rd128, 3;
	add.s64 	%rd116, %rd1, %rd129;
	// begin inline asm
	ld.global.nc.v2.u64 {%rd114, %rd115}, [%rd116];
	// end inline asm
	add.s64 	%rd119, %rd116, 16;
	// begin inline asm
	ld.global.nc.v2.u64 {%rd117, %rd118}, [%rd119];
	// end inline asm
	mov.b64 	%fd217, %rd114;
	mov.b64 	%fd218, %rd115;
	mov.b64 	%fd219, %rd117;
	mov.b64 	%fd220, %rd118;
	add.s64 	%rd122, %rd116, 8192;
	// begin inline asm
	ld.global.nc.v2.u64 {%rd120, %rd121}, [%rd122];
	// end inline asm
	add.s64 	%rd125, %rd116, 8208;
	// begin inline asm
	ld.global.nc.v2.u64 {%rd123, %rd124}, [%rd125];
	// end inline asm
	mov.b64 	%fd221, %rd120;
	mov.b64 	%fd222, %rd121;
	mov.b64 	%fd223, %rd123;
	mov.b64 	%fd224, %rd124;
	setp.lt.f64 	%p119, %fd361, %fd217;
	selp.f64 	%fd225, %fd217, %fd361, %p119;
	setp.lt.f64 	%p120, %fd225, %fd218;
	selp.f64 	%fd226, %fd218, %fd225, %p120;
	setp.lt.f64 	%p121, %fd226, %fd219;
	selp.f64 	%fd227, %fd219, %fd226, %p121;
	setp.lt.f64 	%p122, %fd227, %fd220;
	selp.f64 	%fd228, %fd220, %fd227, %p122;
	setp.lt.f64 	%p123, %fd228, %fd221;
	selp.f64 	%fd229, %fd221, %fd228, %p123;
	setp.lt.f64 	%p124, %fd229, %fd222;
	selp.f64 	%fd230, %fd222, %fd229, %p124;
	setp.lt.f64 	%p125, %fd230, %fd223;
	selp.f64 	%fd231, %fd223, %fd230, %p125;
	setp.lt.f64 	%p126, %fd231, %fd224;
	selp.f64 	%fd361, %fd224, %fd231, %p126;
	sub.s32 	%r310, %r1, %r5;
	setp.lt.u32 	%p127, %r310, %r4;
	add.s32 	%r517, %r517, 1;
	add.s32 	%r516, %r516, %r4;
	add.s32 	%r515, %r515, %r4;
	@%p127 bra 	$L__BB5_32;
	bra.uni 	$L__BB5_22;
$L__BB5_24:
	setp.le.u32 	%p128, %r1, %r5;
	@%p128 bra 	$L__BB5_32;
	sub.s32 	%r38, %r1, %r5;
	setp.ge.s32 	%p129, %r26, %r38;
	@%p129 bra 	$L__BB5_32;
	not.b32 	%r311, %r26;
	add.s32 	%r312, %r1, %r311;
	sub.s32 	%r313, %r312, %r27;
	mul.lo.s32 	%r314, %r2, %r517;
	shl.b32 	%r315, %r314, 11;
	sub.s32 	%r39, %r313, %r315;
	shr.u32 	%r316, %r312, 8;
	add.s32 	%r40, %r316, 1;
	and.b32  	%r317, %r312, 768;
	setp.eq.s32 	%p130, %r317, 768;
	mov.u32 	%r522, %r26;
	@%p130 bra 	$L__BB5_29;
	and.b32  	%r318, %r40, 3;
	neg.s32 	%r519, %r318;
	mov.u32 	%r522, %r26;
$L__BB5_28:
	.pragma "nounroll";
	mul.wide.u32 	%rd132, %r515, 8;
	add.s64 	%rd131, %rd1, %rd132;
	// begin inline asm
	ld.global.nc.u64 %rd130, [%rd131];
	// end inline asm
	mov.b64 	%fd233, %rd130;
	setp.lt.f64 	%p131, %fd361, %fd233;
	selp.f64 	%fd361, %fd233, %fd361, %p131;
	add.s32 	%r522, %r522, 256;
	add.s32 	%r515, %r515, 256;
	add.s32 	%r519, %r519, 1;
	setp.ne.s32 	%p132, %r519, 0;
	@%p132 bra 	$L__BB5_28;
$L__BB5_29:
	setp.lt.u32 	%p133, %r39, 768;
	@%p133 bra 	$L__BB5_32;
	add.s32 	%r524, %r522, 512;
	add.s32 	%r523, %r522, %r516;
$L__BB5_31:
	add.s32 	%r319, %r523, -256;
	mul.wide.u32 	%rd141, %r319, 8;
	add.s64 	%rd134, %rd1, %rd141;
	// begin inline asm
	ld.global.nc.u64 %rd133, [%rd134];
	// end inline asm
	mov.b64 	%fd234, %rd133;
	setp.lt.f64 	%p134, %fd361, %fd234;
	selp.f64 	%fd235, %fd234, %fd361, %p134;
	mul.wide.u32 	%rd142, %r523, 8;
	add.s64 	%rd136, %rd1, %rd142;
	// begin inline asm
	ld.global.nc.u64 %rd135, [%rd136];
	// end inline asm
	mov.b64 	%fd236, %rd135;
	setp.lt.f64 	%p135, %fd235, %fd236;
	selp.f64 	%fd237, %fd236, %fd235, %p135;
	add.s32 	%r320, %r523, 256;
	mul.wide.u32 	%rd143, %r320, 8;
	add.s64 	%rd138, %rd1, %rd143;
	// begin inline asm
	ld.global.nc.u64 %rd137, [%rd138];
	// end inline asm
	mov.b64 	%fd238, %rd137;
	setp.lt.f64 	%p136, %fd237, %fd238;
	selp.f64 	%fd239, %fd238, %fd237, %p136;
	add.s32 	%r321, %r523, 512;
	mul.wide.u32 	%rd144, %r321, 8;
	add.s64 	%rd140, %rd1, %rd144;
	// begin inline asm
	ld.global.nc.u64 %rd139, [%rd140];
	// end inline asm
	mov.b64 	%fd240, %rd139;
	setp.lt.f64 	%p137, %fd239, %fd240;
	selp.f64 	%fd361, %fd240, %fd239, %p137;
	add.s32 	%r53, %r524, 1024;
	add.s32 	%r322, %r524, 512;
	add.s32 	%r523, %r523, 1024;
	setp.lt.s32 	%p138, %r322, %r38;
	mov.u32 	%r524, %r53;
	@%p138 bra 	$L__BB5_31;
$L__BB5_32:
	// begin inline asm
	mov.u32 %r323, %laneid;
	// end inline asm
	mov.b64 	%rd145, %fd361;
	mov.b64 	{%r325, %r330}, %rd145;
	mov.b32 	%r331, 1;
	mov.b32 	%r372, 31;
	mov.b32 	%r373, -1;
	// begin inline asm
	shfl.sync.down.b32 %r324, %r325, %r331, %r372, %r373;
	// end inline asm
	// begin inline asm
	shfl.sync.down.b32 %r329, %r330, %r331, %r372, %r373;
	// end inline asm
	mov.b64 	%rd146, {%r324, %r329};
	mov.b64 	%fd241, %rd146;
	setp.gt.s32 	%p139, %r323, 30;
	setp.lt.f64 	%p140, %fd361, %fd241;
	selp.f64 	%fd242, %fd241, %fd361, %p140;
	selp.f64 	%fd243, %fd361, %fd242, %p139;
	mov.b64 	%rd147, %fd243;
	mov.b64 	{%r335, %r340}, %rd147;
	mov.b32 	%r341, 2;
	// begin inline asm
	shfl.sync.down.b32 %r334, %r335, %r341, %r372, %r373;
	// end inline asm
	// begin inline asm
	shfl.sync.down.b32 %r339, %r340, %r341, %r372, %r373;
	// end inline asm
	mov.b64 	%rd148, {%r334, %r339};
	mov.b64 	%fd244, %rd148;
	setp.gt.s32 	%p141, %r323, 29;
	setp.lt.f64 	%p142, %fd243, %fd244;
	selp.f64 	%fd245, %fd244, %fd243, %p142;
	selp.f64 	%fd246, %fd243, %fd245, %p141;
	mov.b64 	%rd149, %fd246;
	mov.b64 	{%r345, %r350}, %rd149;
	mov.b32 	%r351, 4;
	// begin inline asm
	shfl.sync.down.b32 %r344, %r345, %r351, %r372, %r373;
	// end inline asm
	// begin inline asm
	shfl.sync.down.b32 %r349, %r350, %r351, %r372, %r373;
	// end inline asm
	mov.b64 	%rd150, {%r344, %r349};
	mov.b64 	%fd247, %rd150;
	setp.gt.s32 	%p143, %r323, 27;
	setp.lt.f64 	%p144, %fd246, %fd247;
	selp.f64 	%fd248, %fd247, %fd246, %p144;
	selp.f64 	%fd249, %fd246, %fd248, %p143;
	mov.b64 	%rd151, %fd249;
	mov.b64 	{%r355, %r360}, %rd151;
	mov.b32 	%r361, 8;
	// begin inline asm
	shfl.sync.down.b32 %r354, %r355, %r361, %r372, %r373;
	// end inline asm
	// begin inline asm
	shfl.sync.down.b32 %r359, %r360, %r361, %r372, %r373;
	// end inline asm
	mov.b64 	%rd152, {%r354, %r359};
	mov.b64 	%fd250, %rd152;
	setp.gt.s32 	%p145, %r323, 23;
	setp.lt.f64 	%p146, %fd249, %fd250;
	selp.f64 	%fd251, %fd250, %fd249, %p146;
	selp.f64 	%fd252, %fd249, %fd251, %p145;
	mov.b64 	%rd153, %fd252;
	mov.b64 	{%r365, %r370}, %rd153;
	mov.b32 	%r371, 16;
	// begin inline asm
	shfl.sync.down.b32 %r364, %r365, %r371, %r372, %r373;
	// end inline asm
	// begin inline asm
	shfl.sync.down.b32 %r369, %r370, %r371, %r372, %r373;
	// end inline asm
	mov.b64 	%rd154, {%r364, %r369};
	mov.b64 	%fd253, %rd154;
	setp.gt.s32 	%p147, %r323, 15;
	setp.lt.f64 	%p148, %fd252, %fd253;
	selp.f64 	%fd25, %fd253, %fd252, %p148;
	selp.f64 	%fd374, %fd252, %fd25, %p147;
	setp.ne.s32 	%p149, %r323, 0;
	@%p149 bra 	$L__BB5_34;
	shr.u32 	%r374, %r26, 2;
	and.b32  	%r375, %r374, 248;
	mov.u32 	%r376, _ZZN3cub18CUB_300001_SM_10006detail6reduce18DeviceReduceKernelINS2_10policy_hubIdjN4cuda3__47maximumIvEEE10Policy1000EPdjS8_dNS5_3std3__410__identityEEEvT0_PT3_T1_NS0_13GridEvenShareISI_EET2_T4_E12temp_storage;
	add.s32 	%r377, %r376, %r375;
	st.shared.f64 	[%r377+8], %fd25;
$L__BB5_34:
	bar.sync 	0;
	setp.ne.s32 	%p150, %r26, 0;
	@%p150 bra 	$L__BB5_71;
	ld.shared.f64 	%fd254, [_ZZN3cub18CUB_300001_SM_10006detail6reduce18DeviceReduceKernelINS2_10policy_hubIdjN4cuda3__47maximumIvEEE10Policy1000EPdjS8_dNS5_3std3__410__identityEEEvT0_PT3_T1_NS0_13GridEvenShareISI_EET2_T4_E12temp_storage+16];
	setp.lt.f64 	%p151, %fd374, %fd254;
	selp.f64 	%fd255, %fd254, %fd374, %p151;
	ld.shared.f64 	%fd256, [_ZZN3cub18CUB_300001_SM_10006detail6reduce18DeviceReduceKernelINS2_10policy_hubIdjN4cuda3__47maximumIvEEE10Policy1000EPdjS8_dNS5_3std3__410__identityEEEvT0_PT3_T1_NS0_13GridEvenShareISI_EET2_T4_E12temp_storage+24];
	setp.lt.f64 	%p152, %fd255, %fd256;
	selp.f64 	%fd257, %fd256, %fd255, %p152;
	ld.shared.f64 	%fd258, [_ZZN3cub18CUB_300001_SM_10006detail6reduce18DeviceReduceKernelINS2_10policy_hubIdjN4cuda3__47maximumIvEEE10Policy1000EPdjS8_dNS5_3std3__410__identityEEEvT0_PT3_T1_NS0_13GridEvenShareISI_EET2_T4_E12temp_storage+32];
	setp.lt.f64 	%p153, %fd257, %fd258;
	selp.f64 	%fd259, %fd258, %fd257, %p153;
	ld.shared.f64 	%fd260, [_ZZN3cub18CUB_300001_SM_10006detail6reduce18DeviceReduceKernelINS2_10policy_hubIdjN4cuda3__47maximumIvEEE10Policy1000EPdjS8_dNS5_3std3__410__identityEEEvT0_PT3_T1_NS0_13GridEvenShareISI_EET2_T4_E12temp_storage+40];
	setp.lt.f64 	%p154, %fd259, %fd260;
	selp.f64 	%fd261, %fd260, %fd259, %p154;
	ld.shared.f64 	%fd262, [_ZZN3cub18CUB_300001_SM_10006detail6reduce18DeviceReduceKernelINS2_10policy_hubIdjN4cuda3__47maximumIvEEE10Policy1000EPdjS8_dNS5_3std3__410__identityEEEvT0_PT3_T1_NS0_13GridEvenShareISI_EET2_T4_E12temp_storage+48];
	setp.lt.f64 	%p155, %fd261, %fd262;
	selp.f64 	%fd263, %fd262, %fd261, %p155;
	ld.shared.f64 	%fd264, [_ZZN3cub18CUB_300001_SM_10006detail6reduce18DeviceReduceKernelINS2_10policy_hubIdjN4cuda3__47maximumIvEEE10Policy1000EPdjS8_dNS5_3std3__410__identityEEEvT0_PT3_T1_NS0_13GridEvenShareISI_EET2_T4_E12temp_storage+56];
	setp.lt.f64 	%p156, %fd263, %fd264;
	selp.f64 	%fd265, %fd264, %fd263, %p156;
	ld.shared.f64 	%fd266, [_ZZN3cub18CUB_300001_SM_10006detail6reduce18DeviceReduceKernelINS2_10policy_hubIdjN4cuda3__47maximumIvEEE10Policy1000EPdjS8_dNS5_3std3__410__identityEEEvT0_PT3_T1_NS0_13GridEvenShareISI_EET2_T4_E12temp_storage+64];
	setp.lt.f64 	%p157, %fd265, %fd266;
	selp.f64 	%fd374, %fd266, %fd265, %p157;
	bra.uni 	$L__BB5_71;
$L__BB5_36:
	sub.s32 	%r55, %r1, %r5;
	setp.gt.u32 	%p2, %r55, 2047;
	@%p2 bra 	$L__BB5_55;
	mov.u32 	%r56, %tid.x;
	setp.ge.u32 	%p51, %r56, %r55;
	mov.f64 	%fd367, 0d0000000000000000;
	mov.u32 	%r529, %r56;
	@%p51 bra 	$L__BB5_39;
	add.s32 	%r176, %r5, %r56;
	mul.wide.u32 	%rd65, %r176, 8;
	add.s64 	%rd64, %rd1, %rd65;
	// begin inline asm
	ld.global.nc.u64 %rd63, [%rd64];
	// end inline asm
	mov.b64 	%fd367, %rd63;
	add.s32 	%r529, %r56, 256;
$L__BB5_39:
	setp.ge.u32 	%p52, %r529, %r55;
	@%p52 bra 	$L__BB5_46;
	not.b32 	%r177, %r529;
	add.s32 	%r59, %r1, %r177;
	and.b32  	%r178, %r59, 768;
	setp.eq.s32 	%p53, %r178, 768;
	@%p53 bra 	$L__BB5_43;
	add.s32 	%r527, %r529, %r5;
	shr.u32 	%r179, %r59, 8;
	add.s32 	%r180, %r179, 1;
	and.b32  	%r181, %r180, 3;
	neg.s32 	%r526, %r181;
$L__BB5_42:
	.pragma "nounroll";
	mul.wide.u32 	%rd68, %r527, 8;
	add.s64 	%rd67, %rd1, %rd68;
	// begin inline asm
	ld.global.nc.u64 %rd66, [%rd67];
	// end inline asm
	mov.b64 	%fd122, %rd66;
	setp.lt.f64 	%p54, %fd367, %fd122;
	selp.f64 	%fd367, %fd122, %fd367, %p54;
	add.s32 	%r529, %r529, 256;
	add.s32 	%r527, %r527, 256;
	add.s32 	%r526, %r526, 1;
	setp.ne.s32 	%p55, %r526, 0;
	@%p55 bra 	$L__BB5_42;
$L__BB5_43:
	sub.s32 	%r182, %r59, %r5;
	setp.lt.u32 	%p56, %r182, 768;
	@%p56 bra 	$L__BB5_46;
	add.s32 	%r531, %r529, 512;
	add.s32 	%r530, %r529, %r5;
$L__BB5_45:
	mul.wide.u32 	%rd77, %r530, 8;
	add.s64 	%rd70, %rd1, %rd77;
	// begin inline asm
	ld.global.nc.u64 %rd69, [%rd70];
	// end inline asm
	mov.b64 	%fd123, %rd69;
	setp.lt.f64 	%p57, %fd367, %fd123;
	selp.f64 	%fd124, %fd123, %fd367, %p57;
	add.s32 	%r183, %r530, 256;
	mul.wide.u32 	%rd78, %r183, 8;
	add.s64 	%rd72, %rd1, %rd78;
	// begin inline asm
	ld.global.nc.u64 %rd71, [%rd72];
	// end inline asm
	mov.b64 	%fd125, %rd71;
	setp.lt.f64 	%p58, %fd124, %fd125;
	selp.f64 	%fd126, %fd125, %fd124, %p58;
	add.s32 	%r184, %r530, 512;
	mul.wide.u32 	%rd79, %r184, 8;
	add.s64 	%rd74, %rd1, %rd79;
	// begin inline asm
	ld.global.nc.u64 %rd73, [%rd74];
	// end inline asm
	mov.b64 	%fd127, %rd73;
	setp.lt.f64 	%p59, %fd126, %fd127;
	selp.f64 	%fd128, %fd127, %fd126, %p59;
	add.s32 	%r185, %r530, 768;
	mul.wide.u32 	%rd80, %r185, 8;
	add.s64 	%rd76, %rd1, %rd80;
	// begin inline asm
	ld.global.nc.u64 %rd75, [%rd76];
	// end inline asm
	mov.b64 	%fd129, %rd75;
	setp.lt.f64 	%p60, %fd128, %fd129;
	selp.f64 	%fd367, %fd129, %fd128, %p60;
	add.s32 	%r73, %r531, 1024;
	add.s32 	%r186, %r531, 512;
	add.s32 	%r530, %r530, 1024;
	setp.lt.s32 	%p61, %r186, %r55;
	mov.u32 	%r531, %r73;
	@%p61 bra 	$L__BB5_45;
$L__BB5_46:
	setp.lt.u32 	%p62, %r55, 256;
	@%p62 bra 	$L__BB5_51;
	// begin inline asm
	mov.u32 %r250, %laneid;
	// end inline asm
	mov.b64 	%rd91, %fd367;
	mov.b64 	{%r252, %r257}, %rd91;
	mov.b32 	%r258, 1;
	mov.b32 	%r299, 31;
	mov.b32 	%r300, -1;
	// begin inline asm
	shfl.sync.down.b32 %r251, %r252, %r258, %r299, %r300;
	// end inline asm
	// begin inline asm
	shfl.sync.down.b32 %r256, %r257, %r258, %r299, %r300;
	// end inline asm
	mov.b64 	%rd92, {%r251, %r256};
	mov.b64 	%fd177, %rd92;
	setp.gt.s32 	%p90, %r250, 30;
	setp.lt.f64 	%p91, %fd367, %fd177;
	selp.f64 	%fd178, %fd177, %fd367, %p91;
	selp.f64 	%fd179, %fd367, %fd178, %p90;
	mov.b64 	%rd93, %fd179;
	mov.b64 	{%r262, %r267}, %rd93;
	mov.b32 	%r268, 2;
	// begin inline asm
	shfl.sync.down.b32 %r261, %r262, %r268, %r299, %r300;
	// end inline asm
	// begin inline asm
	shfl.sync.down.b32 %r266, %r267, %r268, %r299, %r300;
	// end inline asm
	mov.b64 	%rd94, {%r261, %r266};
	mov.b64 	%fd180, %rd94;
	setp.gt.s32 	%p92, %r250, 29;
	setp.lt.f64 	%p93, %fd179, %fd180;
	selp.f64 	%fd181, %fd180, %fd179, %p93;
	selp.f64 	%fd182, %fd179, %fd181, %p92;
	mov.b64 	%rd95, %fd182;
	mov.b64 	{%r272, %r277}, %rd95;
	mov.b32 	%r278, 4;
	// begin inline asm
	shfl.sync.down.b32 %r271, %r272, %r278, %r299, %r300;
	// end inline asm
	// begin inline asm
	shfl.sync.down.b32 %r276, %r277, %r278, %r299, %r300;
	// end inline asm
	mov.b64 	%rd96, {%r271, %r276};
	mov.b64 	%fd183, %rd96;
	setp.gt.s32 	%p94, %r250, 27;
	setp.lt.f64 	%p95, %fd182, %fd183;
	selp.f64 	%fd184, %fd183, %fd182, %p95;
	selp.f64 	%fd185, %fd182, %fd184, %p94;
	mov.b64 	%rd97, %fd185;
	mov.b64 	{%r282, %r287}, %rd97;
	mov.b32 	%r288, 8;
	// begin inline asm
	shfl.sync.down.b32 %r281, %r282, %r288, %r299, %r300;
	// end inline asm
	// begin inline asm
	shfl.sync.down.b32 %r286, %r287, %r288, %r299, %r300;
	// end inline asm
	mov.b64 	%rd98, {%r281, %r286};
	mov.b64 	%fd186, %rd98;
	setp.gt.s32 	%p96, %r250, 23;
	setp.lt.f64 	%p97, %fd185, %fd186;
	selp.f64 	%fd187, %fd186, %fd185, %p97;
	selp.f64 	%fd188, %fd185, %fd187, %p96;
	mov.b64 	%rd99, %fd188;
	mov.b64 	{%r292, %r297}, %rd99;
	mov.b32 	%r298, 16;
	// begin inline asm
	shfl.sync.down.b32 %r291, %r292, %r298, %r299, %r300;
	// end inline asm
	// begin inline asm
	shfl.sync.down.b32 %r296, %r297, %r298, %r299, %r300;
	// end inline asm
	mov.b64 	%rd100, {%r291, %r296};
	mov.b64 	%fd189, %rd100;
	setp.gt.s32 	%p98, %r250, 15;
	setp.lt.f64 	%p99, %fd188, %fd189;
	selp.f64 	%fd37, %fd189, %fd188, %p99;
	selp.f64 	%fd374, %fd188, %fd37, %p98;
	setp.ne.s32 	%p100, %r250, 0;
	@%p100 bra 	$L__BB5_49;
	shr.u32 	%r301, %r56, 2;
	and.b32  	%r302, %r301, 248;
	mov.u32 	%r303, _ZZN3cub18CUB_300001_SM_10006detail6reduce18DeviceReduceKernelINS2_10policy_hubIdjN4cuda3__47maximumIvEEE10Policy1000EPdjS8_dNS5_3std3__410__identityEEEvT0_PT3_T1_NS0_13GridEvenShareISI_EET2_T4_E12temp_storage;
	add.s32 	%r304, %r303, %r302;
	st.shared.f64 	[%r304+8], %fd37;
$L__BB5_49:
	bar.sync 	0;
	setp.ne.s32 	%p101, %r56, 0;
	@%p101 bra 	$L__BB5_71;
	ld.shared.f64 	%fd190, [_ZZN3cub18CUB_300001_SM_10006detail6reduce18DeviceReduceKernelINS2_10policy_hubIdjN4cuda3__47maximumIvEEE10Policy1000EPdjS8_dNS5_3std3__410__identityEEEvT0_PT3_T1_NS0_13GridEvenShareISI_EET2_T4_E12temp_storage+16];
	setp.lt.f64 	%p102, %fd374, %fd190;
	selp.f64 	%fd191, %fd190, %fd374, %p102;
	ld.shared.f64 	%fd192, [_ZZN3cub18CUB_300001_SM_10006detail6reduce18DeviceReduceKernelINS2_10policy_hubIdjN4cuda3__47maximumIvEEE10Policy1000EPdjS8_dNS5_3std3__410__identityEEEvT0_PT3_T1_NS0_13GridEvenShareISI_EET2_T4_E12temp_storage+24];
	setp.lt.f64 	%p103, %fd191, %fd192;
	selp.f64 	%fd193, %fd192, %fd191, %p103;
	ld.shared.f64 	%fd194, [_ZZN3cub18CUB_300001_SM_10006detail6reduce18DeviceReduceKernelINS2_10policy_hubIdjN4cuda3__47maximumIvEEE10Policy1000EPdjS8_dNS5_3std3__410__identityEEEvT0_PT3_T1_NS0_13GridEvenShareISI_EET2_T4_E12temp_storage+32];
	setp.lt.f64 	%p104, %fd193, %fd194;
	selp.f64 	%fd195, %fd194, %fd193, %p104;
	ld.shared.f64 	%fd196, [_ZZN3cub18CUB_300001_SM_10006detail6reduce18DeviceReduceKernelINS2_10policy_hubIdjN4cuda3__47maximumIvEEE10Policy1000EPdjS8_dNS5_3std3__410__identityEEEvT0_PT3_T1_NS0_13GridEvenShareISI_EET2_T4_E12temp_storage+40];
	setp.lt.f64 	%p105, %fd195, %fd196;
	selp.f64 	%fd197, %fd196, %fd195, %p105;
	ld.shared.f64 	%fd198, [_ZZN3cub18CUB_300001_SM_10006detail6reduce18DeviceReduceKernelINS2_10policy_hubIdjN4cuda3__47maximumIvEEE10Policy1000EPdjS8_dNS5_3std3__410__identityEEEvT0_PT3_T1_NS0_13GridEvenShareISI_EET2_T4_E12temp_storage+48];
	setp.lt.f64 	%p106, %fd197, %fd198;
	selp.f64 	%fd199, %fd198, %fd197, %p106;
	ld.shared.f64 	%fd200, [_ZZN3cub18CUB_300001_SM_10006detail6reduce18DeviceReduceKernelINS2_10policy_hubIdjN4cuda3__47maximumIvEEE10Policy1000EPdjS8_dNS5_3std3__410__identityEEEvT0_PT3_T1_NS0_13GridEvenShareISI_EET2_T4_E12temp_storage+56];
	setp.lt.f64 	%p107, %fd199, %fd200;
	selp.f64 	%fd201, %fd200, %fd199, %p107;
	ld.shared.f64 	%fd202, [_ZZN3cub18CUB_300001_SM_10006detail6reduce18DeviceReduceKernelINS2_10policy_hubIdjN4cuda3__47maximumIvEEE10Policy1000EPdjS8_dNS5_3std3__410__identityEEEvT0_PT3_T1_NS0_13GridEvenShareISI_EET2_T4_E12temp_storage+64];
	setp.lt.f64 	%p108, %fd201, %fd202;
	selp.f64 	%fd374, %fd202, %fd201, %p108;
	bra.uni 	$L__BB5_71;
$L__BB5_51:
	// begin inline asm
	mov.u32 %r187, %laneid;
	// end inline asm
	and.b32  	%r238, %r56, 992;
	add.s32 	%r239, %r238, 32;
	setp.gt.u32 	%p63, %r239, %r55;
	not.b32 	%r240, %r238;
	add.s32 	%r241, %r55, %r240;
	selp.b32 	%r236, %r241, 31, %p63;
	mov.b64 	%rd81, %fd367;
	mov.b64 	{%r189, %r194}, %rd81;
	mov.b32 	%r195, 1;
	mov.b32 	%r237, -1;
	// begin inline asm
	shfl.sync.down.b32 %r188, %r189, %r195, %r236, %r237;
	// end inline asm
	// begin inline asm
	shfl.sync.down.b32 %r193, %r194, %r195, %r236, %r237;
	// end inline asm
	mov.b64 	%rd82, {%r188, %r193};
	mov.b64 	%fd130, %rd82;
	setp.lt.s32 	%p64, %r187, %r236;
	setp.lt.f64 	%p65, %fd367, %fd130;
	selp.f64 	%fd131, %fd130, %fd367, %p65;
	selp.f64 	%fd132, %fd131, %fd367, %p64;
	mov.b64 	%rd83, %fd132;
	mov.b64 	{%r199, %r204}, %rd83;
	mov.b32 	%r205, 2;
	// begin inline asm
	shfl.sync.down.b32 %r198, %r199, %r205, %r236, %r237;
	// end inline asm
	// begin inline asm
	shfl.sync.down.b32 %r203, %r204, %r205, %r236, %r237;
	// end inline asm
	mov.b64 	%rd84, {%r198, %r203};
	mov.b64 	%fd133, %rd84;
	add.s32 	%r242, %r187, 2;
	setp.gt.s32 	%p66, %r242, %r236;
	setp.lt.f64 	%p67, %fd132, %fd133;
	selp.f64 	%fd134, %fd133, %fd132, %p67;
	selp.f64 	%fd135, %fd132, %fd134, %p66;
	mov.b64 	%rd85, %fd135;
	mov.b64 	{%r209, %r214}, %rd85;
	mov.b32 	%r215, 4;
	// begin inline asm
	shfl.sync.down.b32 %r208, %r209, %r215, %r236, %r237;
	// end inline asm
	// begin inline asm
	shfl.sync.down.b32 %r213, %r214, %r215, %r236, %r237;
	// end inline asm
	mov.b64 	%rd86, {%r208, %r213};
	mov.b64 	%fd136, %rd86;
	add.s32 	%r243, %r187, 4;
	setp.gt.s32 	%p68, %r243, %r236;
	setp.lt.f64 	%p69, %fd135, %fd136;
	selp.f64 	%fd137, %fd136, %fd135, %p69;
	selp.f64 	%fd138, %fd135, %fd137, %p68;
	mov.b64 	%rd87, %fd138;
	mov.b64 	{%r219, %r224}, %rd87;
	mov.b32 	%r225, 8;
	// begin inline asm
	shfl.sync.down.b32 %r218, %r219, %r225, %r236, %r237;
	// end inline asm
	// begin inline asm
	shfl.sync.down.b32 %r223, %r224, %r225, %r236, %r237;
	// end inline asm
	mov.b64 	%rd88, {%r218, %r223};
	mov.b64 	%fd139, %rd88;
	add.s32 	%r244, %r187, 8;
	setp.gt.s32 	%p70, %r244, %r236;
	setp.lt.f64 	%p71, %fd138, %fd139;
	selp.f64 	%fd140, %fd139, %fd138, %p71;
	selp.f64 	%fd141, %fd138, %fd140, %p70;
	mov.b64 	%rd89, %fd141;
	mov.b64 	{%r229, %r234}, %rd89;
	mov.b32 	%r235, 16;
	// begin inline asm
	shfl.sync.down.b32 %r228, %r229, %r235, %r236, %r237;
	// end inline asm
	// begin inline asm
	shfl.sync.down.b32 %r233, %r234, %r235, %r236, %r237;
	// end inline asm
	mov.b64 	%rd90, {%r228, %r233};
	mov.b64 	%fd142, %rd90;
	add.s32 	%r245, %r187, 16;
	setp.gt.s32 	%p72, %r245, %r236;
	setp.lt.f64 	%p73, %fd141, %fd142;
	selp.f64 	%fd143, %fd142, %fd141, %p73;
	selp.f64 	%fd374, %fd141, %fd143, %p72;
	setp.ne.s32 	%p74, %r187, 0;
	@%p74 bra 	$L__BB5_53;
	shr.u32 	%r246, %r56, 2;
	and.b32  	%r247, %r246, 248;
	mov.u32 	%r248, _ZZN3cub18CUB_300001_SM_10006detail6reduce18DeviceReduceKernelINS2_10policy_hubIdjN4cuda3__47maximumIvEEE10Policy1000EPdjS8_dNS5_3std3__410__identityEEEvT0_PT3_T1_NS0_13GridEvenShareISI_EET2_T4_E12temp_storage;
	add.s32 	%r249, %r248, %r247;
	st.shared.f64 	[%r249+8], %fd374;
$L__BB5_53:
	bar.sync 	0;
	setp.ne.s32 	%p75, %r56, 0;
	@%p75 bra 	$L__BB5_71;
	setp.gt.u32 	%p76, %r55, 32;
	ld.shared.f64 	%fd144, [_ZZN3cub18CUB_300001_SM_10006detail6reduce18DeviceReduceKernelINS2_10policy_hubIdjN4cuda3__47maximumIvEEE10Policy1000EPdjS8_dNS5_3std3__410__identityEEEvT0_PT3_T1_NS0_13GridEvenShareISI_EET2_T4_E12temp_storage+16];
	setp.lt.f64 	%p77, %fd374, %fd144;
	selp.f64 	%fd146, %fd144, %fd374, %p77;
	selp.f64 	%fd147, %fd146, %fd374, %p76;
	setp.gt.u32 	%p78, %r55, 64;
	ld.shared.f64 	%fd149, [_ZZN3cub18CUB_300001_SM_10006detail6reduce18DeviceReduceKernelINS2_10policy_hubIdjN4cuda3__47maximumIvEEE10Policy1000EPdjS8_dNS5_3std3__410__identityEEEvT0_PT3_T1_NS0_13GridEvenShareISI_EET2_T4_E12temp_storage+24];
	setp.lt.f64 	%p79, %fd147, %fd149;
	selp.f64 	%fd151, %fd149, %fd147, %p79;
	selp.f64 	%fd152, %fd151, %fd147, %p78;
	setp.gt.u32 	%p80, %r55, 96;
	ld.shared.f64 	%fd154, [_ZZN3cub18CUB_300001_SM_10006detail6reduce18DeviceReduceKernelINS2_10policy_hubIdjN4cuda3__47maximumIvEEE10Policy1000EPdjS8_dNS5_3std3__410__identityEEEvT0_PT3_T1_NS0_13GridEvenShareISI_EET2_T4_E12temp_storage+32];
	setp.lt.f64 	%p81, %fd152, %fd154;
	selp.f64 	%fd156, %fd154, %fd152, %p81;
	selp.f64 	%fd157, %fd156, %fd152, %p80;
	setp.gt.u32 	%p82, %r55, 128;
	ld.shared.f64 	%fd159, [_ZZN3cub18CUB_300001_SM_10006detail6reduce18DeviceReduceKernelINS2_10policy_hubIdjN4cuda3__47maximumIvEEE10Policy1000EPdjS8_dNS5_3std3__410__identityEEEvT0_PT3_T1_NS0_13GridEvenShareISI_EET2_T4_E12temp_storage+40];
	setp.lt.f64 	%p83, %fd157, %fd159;
	selp.f64 	%fd161, %fd159, %fd157, %p83;
	selp.f64 	%fd162, %fd161, %fd157, %p82;
	setp.gt.u32 	%p84, %r55, 160;
	ld.shared.f64 	%fd164, [_ZZN3cub18CUB_300001_SM_10006detail6reduce18DeviceReduceKernelINS2_10policy_hubIdjN4cuda3__47maximumIvEEE10Policy1000EPdjS8_dNS5_3std3__410__identityEEEvT0_PT3_T1_NS0_13GridEvenShareISI_EET2_T4_E12temp_storage+48];
	setp.lt.f64 	%p85, %fd162, %fd164;
	selp.f64 	%fd166, %fd164, %fd162, %p85;
	selp.f64 	%fd167, %fd166, %fd162, %p84;
	setp.gt.u32 	%p86, %r55, 192;
	ld.shared.f64 	%fd169, [_ZZN3cub18CUB_300001_SM_10006detail6reduce18DeviceReduceKernelINS2_10policy_hubIdjN4cuda3__47maximumIvEEE10Policy1000EPdjS8_dNS5_3std3__410__identityEEEvT0_PT3_T1_NS0_13GridEvenShareISI_EET2_T4_E12temp_storage+56];
	setp.lt.f64 	%p87, %fd167, %fd169;
	selp.f64 	%fd171, %fd169, %fd167, %p87;
	selp.f64 	%fd172, %fd171, %fd167, %p86;
	setp.gt.u32 	%p88, %r55, 224;
	ld.shared.f64 	%fd174, [_ZZN3cub18CUB_300001_SM_10006detail6reduce18DeviceReduceKernelINS2_10policy_hubIdjN4cuda3__47maximumIvEEE10Policy1000EPdjS8_dNS5_3std3__410__identityEEEvT0_PT3_T1_NS0_13GridEvenShareISI_EET2_T4_E12temp_storage+64];
	setp.lt.f64 	%p89, %fd172, %fd174;
	selp.f64 	%fd176, %fd174, %fd172, %p89;
	selp.f64 	%fd374, %fd176, %fd172, %p88;
	bra.uni 	$L__BB5_71;
$L__BB5_55:
	mov.u32 	%r75, %tid.x;
	add.s32 	%r104, %r75, %r5;
	mul.wide.u32 	%rd20, %r104, 8;
	add.s64 	%rd5, %rd1, %rd20;
	// begin inline asm
	ld.global.nc.u64 %rd4, [%rd5];
	// end inline asm
	mov.b64 	%fd56, %rd4;
	add.s64 	%rd7, %rd5, 2048;
	// begin inline asm
	ld.global.nc.u64 %rd6, [%rd7];
	// end inline asm
	mov.b64 	%fd57, %rd6;
	add.s64 	%rd9, %rd5, 4096;
	// begin inline asm
	ld.global.nc.u64 %rd8, [%rd9];
	// end inline asm
	mov.b64 	%fd58, %rd8;
	add.s64 	%rd11, %rd5, 6144;
	// begin inline asm
	ld.global.nc.u64 %rd10, [%rd11];
	// end inline asm
	mov.b64 	%fd59, %rd10;
	add.s64 	%rd13, %rd5, 8192;
	// begin inline asm
	ld.global.nc.u64 %rd12, [%rd13];
	// end inline asm
	mov.b64 	%fd60, %rd12;
	add.s64 	%rd15, %rd5, 10240;
	// begin inline asm
	ld.global.nc.u64 %rd14, [%rd15];
	// end inline asm
	mov.b64 	%fd61, %rd14;
	add.s64 	%rd17, %rd5, 12288;
	// begin inline asm
	ld.global.nc.u64 %rd16, [%rd17];
	// end inline asm
	mov.b64 	%fd62, %rd16;
	add.s64 	%rd19, %rd5, 14336;
	// begin inline asm
	ld.global.nc.u64 %rd18, [%rd19];
	// end inline asm
	mov.b64 	%fd63, %rd18;
	setp.lt.f64 	%p3, %fd56, %fd57;
	selp.f64 	%fd64, %fd57, %fd56, %p3;
	setp.lt.f64 	%p4, %fd64, %fd58;
	selp.f64 	%fd65, %fd58, %fd64, %p4;
	setp.lt.f64 	%p5, %fd65, %fd59;
	selp.f64 	%fd66, %fd59, %fd65, %p5;
	setp.lt.f64 	%p6, %fd66, %fd60;
	selp.f64 	%fd67, %fd60, %fd66, %p6;
	setp.lt.f64 	%p7, %fd67, %fd61;
	selp.f64 	%fd68, %fd61, %fd67, %p7;
	setp.lt.f64 	%p8, %fd68, %fd62;
	selp.f64 	%fd69, %fd62, %fd68, %p8;
	setp.lt.f64 	%p9, %fd69, %fd63;
	selp.f64 	%fd373, %fd63, %fd69, %p9;
	setp.lt.u32 	%p10, %r55, %r4;
	@%p10 bra 	$L__BB5_67;
	add.s32 	%r76, %r4, %r5;
	add.s32 	%r533, %r76, 256;
	add.s32 	%r532, %r76, %r75;
	mov.b32 	%r534, 0;
$L__BB5_57:
	add.s32 	%r5, %r5, %r4;
	add.s32 	%r106, %r1, -2048;
	setp.gt.u32 	%p11, %r5, %r106;
	@%p11 bra 	$L__BB5_59;
	add.s32 	%r107, %r75, %r5;
	mul.wide.u32 	%rd37, %r107, 8;
	add.s64 	%rd22, %rd1, %rd37;
	// begin inline asm
	ld.global.nc.u64 %rd21, [%rd22];
	// end inline asm
	mov.b64 	%fd70, %rd21;
	add.s64 	%rd24, %rd22, 2048;
	// begin inline asm
	ld.global.nc.u64 %rd23, [%rd24];
	// end inline asm
	mov.b64 	%fd71, %rd23;
	add.s64 	%rd26, %rd22, 4096;
	// begin inline asm
	ld.global.nc.u64 %rd25, [%rd26];
	// end inline asm
	mov.b64 	%fd72, %rd25;
	add.s64 	%rd28, %rd22, 6144;
	// begin inline asm
	ld.global.nc.u64 %rd27, [%rd28];
	// end inline asm
	mov.b64 	%fd73, %rd27;
	add.s64 	%rd30, %rd22, 8192;
	// begin inline asm
	ld.global.nc.u64 %rd29, [%rd30];
	// end inline asm
	mov.b64 	%fd74, %rd29;
	add.s64 	%rd32, %rd22, 10240;
	// begin inline asm
	ld.global.nc.u64 %rd31, [%rd32];
	// end inline asm
	mov.b64 	%fd75, %rd31;
	add.s64 	%rd34, %rd22, 12288;
	// begin inline asm
	ld.global.nc.u64 %rd33, [%rd34];
	// end inline asm
	mov.b64 	%fd76, %rd33;
	add.s64 	%rd36, %rd22, 14336;
	// begin inline asm
	ld.global.nc.u64 %rd35, [%rd36];
	// end inline asm
	mov.b64 	%fd77, %rd35;
	setp.lt.f64 	%p12, %fd373, %fd70;
	selp.f64 	%fd78, %fd70, %fd373, %p12;
	setp.lt.f64 	%p13, %fd78, %fd71;
	selp.f64 	%fd79, %fd71, %fd78, %p13;
	setp.lt.f64 	%p14, %fd79, %fd72;
	selp.f64 	%fd80, %fd72, %fd79, %p14;
	setp.lt.f64 	%p15, %fd80, %fd73;
	selp.f64 	%fd81, %fd73, %fd80, %p15;
	setp.lt.f64 	%p16, %fd81, %fd74;
	selp.f64 	%fd82, %fd74, %fd81, %p16;
	setp.lt.f64 	%p17, %fd82, %fd75;
	selp.f64 	%fd83, %fd75, %fd82, %p17;
	setp.lt.f64 	%p18, %fd83, %fd76;
	selp.f64 	%fd84, %fd76, %fd83, %p18;
	setp.lt.f64 	%p19, %fd84, %fd77;
	selp.f64 	%fd373, %fd77, %fd84, %p19;
	sub.s32 	%r108, %r1, %r5;
	setp.lt.u32 	%p20, %r108, %r4;
	add.s32 	%r534, %r534, 1;
	add.s32 	%r533, %r533, %r4;
	add.s32 	%r532, %r532, %r4;
	@%p20 bra 	$L__BB5_67;
	bra.uni 	$L__BB5_57;
$L__BB5_59:
	setp.le.u32 	%p21, %r1, %r5;
	@%p21 bra 	$L__BB5_67;
	sub.s32 	%r87, %r1, %r5;
	setp.ge.s32 	%p22, %r75, %r87;
	@%p22 bra 	$L__BB5_67;
	not.b32 	%r109, %r75;
	add.s32 	%r110, %r1, %r109;
	sub.s32 	%r111, %r110, %r76;
	mul.lo.s32 	%r112, %r2, %r534;
	shl.b32 	%r113, %r112, 11;
	sub.s32 	%r88, %r111, %r113;
	shr.u32 	%r114, %r110, 8;
	add.s32 	%r89, %r114, 1;
	and.b32  	%r115, %r110, 768;
	setp.eq.s32 	%p23, %r115, 768;
	mov.u32 	%r539, %r75;
	@%p23 bra 	$L__BB5_64;
	and.b32  	%r116, %r89, 3;
	neg.s32 	%r536, %r116;
	mov.u32 	%r539, %r75;
$L__BB5_63:
	.pragma "nounroll";
	mul.wide.u32 	%rd40, %r532, 8;
	add.s64 	%rd39, %rd1, %rd40;
	// begin inline asm
	ld.global.nc.u64 %rd38, [%rd39];
	// end inline asm
	mov.b64 	%fd86, %rd38;
	setp.lt.f64 	%p24, %fd373, %fd86;
	selp.f64 	%fd373, %fd86, %fd373, %p24;
	add.s32 	%r539, %r539, 256;
	add.s32 	%r532, %r532, 256;
	add.s32 	%r536, %r536, 1;
	setp.ne.s32 	%p25, %r536, 0;
	@%p25 bra 	$L__BB5_63;
$L__BB5_64:
	setp.lt.u32 	%p26, %r88, 768;
	@%p26 bra 	$L__BB5_67;
	add.s32 	%r541, %r539, 512;
	add.s32 	%r540, %r539, %r533;
$L__BB5_66:
	add.s32 	%r117, %r540, -256;
	mul.wide.u32 	%rd49, %r117, 8;
	add.s64 	%rd42, %rd1, %rd49;
	// begin inline asm
	ld.global.nc.u64 %rd41, [%rd42];
	// end inline asm
	mov.b64 	%fd87, %rd41;
	setp.lt.f64 	%p27, %fd373, %fd87;
	selp.f64 	%fd88, %fd87, %fd373, %p27;
	mul.wide.u32 	%rd50, %r540, 8;
	add.s64 	%rd44, %rd1, %rd50;
	// begin inline asm
	ld.global.nc.u64 %rd43, [%rd44];
	// end inline asm
	mov.b64 	%fd89, %rd43;
	setp.lt.f64 	%p28, %fd88, %fd89;
	selp.f64 	%fd90, %fd89, %fd88, %p28;
	add.s32 	%r118, %r540, 256;
	mul.wide.u32 	%rd51, %r118, 8;
	add.s64 	%rd46, %rd1, %rd51;
	// begin inline asm
	ld.global.nc.u64 %rd45, [%rd46];
	// end inline asm
	mov.b64 	%fd91, %rd45;
	setp.lt.f64 	%p29, %fd90, %fd91;
	selp.f64 	%fd92, %fd91, %fd90, %p29;
	add.s32 	%r119, %r540, 512;
	mul.wide.u32 	%rd52, %r119, 8;
	add.s64 	%rd48, %rd1, %rd52;
	// begin inline asm
	ld.global.nc.u64 %rd47, [%rd48];
	// end inline asm
	mov.b64 	%fd93, %rd47;
	setp.lt.f64 	%p30, %fd92, %fd93;
	selp.f64 	%fd373, %fd93, %fd92, %p30;
	add.s32 	%r102, %r541, 1024;
	add.s32 	%r120, %r541, 512;
	add.s32 	%r540, %r540, 1024;
	setp.lt.s32 	%p31, %r120, %r87;
	mov.u32 	%r541, %r102;
	@%p31 bra 	$L__BB5_66;
$L__BB5_67:
	// begin inline asm
	mov.u32 %r121, %laneid;
	// end inline asm
	mov.b64 	%rd53, %fd373;
	mov.b64 	{%r123, %r128}, %rd53;
	mov.b32 	%r129, 1;
	mov.b32 	%r170, 31;
	mov.b32 	%r171, -1;
	// begin inline asm
	shfl.sync.down.b32 %r122, %r123, %r129, %r170, %r171;
	// end inline asm
	// begin inline asm
	shfl.sync.down.b32 %r127, %r128, %r129, %r170, %r171;
	// end inline asm
	mov.b64 	%rd54, {%r122, %r127};
	mov.b64 	%fd94, %rd54;
	setp.gt.s32 	%p32, %r121, 30;
	setp.lt.f64 	%p33, %fd373, %fd94;
	selp.f64 	%fd95, %fd94, %fd373, %p33;
	selp.f64 	%fd96, %fd373, %fd95, %p32;
	mov.b64 	%rd55, %fd96;
	mov.b64 	{%r133, %r138}, %rd55;
	mov.b32 	%r139, 2;
	// begin inline asm
	shfl.sync.down.b32 %r132, %r133, %r139, %r170, %r171;
	// end inline asm
	// begin inline asm
	shfl.sync.down.b32 %r137, %r138, %r139, %r170, %r171;
	// end inline asm
	mov.b64 	%rd56, {%r132, %r137};
	mov.b64 	%fd97, %rd56;
	setp.gt.s32 	%p34, %r121, 29;
	setp.lt.f64 	%p35, %fd96, %fd97;
	selp.f64 	%fd98, %fd97, %fd96, %p35;
	selp.f64 	%fd99, %fd96, %fd98, %p34;
	mov.b64 	%rd57, %fd99;
	mov.b64 	{%r143, %r148}, %rd57;
	mov.b32 	%r149, 4;
	// begin inline asm
	shfl.sync.down.b32 %r142, %r143, %r149, %r170, %r171;
	// end inline asm
	// begin inline asm
	shfl.sync.down.b32 %r147, %r148, %r149, %r170, %r171;
	// end inline asm
	mov.b64 	%rd58, {%r142, %r147};
	mov.b64 	%fd100, %rd58;
	setp.gt.s32 	%p36, %r121, 27;
	setp.lt.f64 	%p37, %fd99, %fd100;
	selp.f64 	%fd101, %fd100, %fd99, %p37;
	selp.f64 	%fd102, %fd99, %fd101, %p36;
	mov.b64 	%rd59, %fd102;
	mov.b64 	{%r153, %r158}, %rd59;
	mov.b32 	%r159, 8;
	// begin inline asm
	shfl.sync.down.b32 %r152, %r153, %r159, %r170, %r171;
	// end inline asm
	// begin inline asm
	shfl.sync.down.b32 %r157, %r158, %r159, %r170, %r171;
	// end inline asm
	mov.b64 	%rd60, {%r152, %r157};
	mov.b64 	%fd103, %rd60;
	setp.gt.s32 	%p38, %r121, 23;
	setp.lt.f64 	%p39, %fd102, %fd103;
	selp.f64 	%fd104, %fd103, %fd102, %p39;
	selp.f64 	%fd105, %fd102, %fd104, %p38;
	mov.b64 	%rd61, %fd105;
	mov.b64 	{%r163, %r168}, %rd61;
	mov.b32 	%r169, 16;
	// begin inline asm
	shfl.sync.down.b32 %r162, %r163, %r169, %r170, %r171;
	// end inline asm
	// begin inline asm
	shfl.sync.down.b32 %r167, %r168, %r169, %r170, %r171;
	// end inline asm
	mov.b64 	%rd62, {%r162, %r167};
	mov.b64 	%fd106, %rd62;
	setp.gt.s32 	%p40, %r121, 15;
	setp.lt.f64 	%p41, %fd105, %fd106;
	selp.f64 	%fd52, %fd106, %fd105, %p41;
	selp.f64 	%fd374, %fd105, %fd52, %p40;
	setp.ne.s32 	%p42, %r121, 0;
	@%p42 bra 	$L__BB5_69;
	shr.u32 	%r172, %r75, 2;
	and.b32  	%r173, %r172, 248;
	mov.u32 	%r174, _ZZN3cub18CUB_300001_SM_10006detail6reduce18DeviceReduceKernelINS2_10policy_hubIdjN4cuda3__47maximumIvEEE10Policy1000EPdjS8_dNS5_3std3__410__identityEEEvT0_PT3_T1_NS0_13GridEvenShareISI_EET2_T4_E12temp_storage;
	add.s32 	%r175, %r174, %r173;
	st.shared.f64 	[%r175+8], %fd52;
$L__BB5_69:
	bar.sync 	0;
	setp.ne.s32 	%p43, %r75, 0;
	@%p43 bra 	$L__BB5_71;
	ld.shared.f64 	%fd107, [_ZZN3cub18CUB_300001_SM_10006detail6reduce18DeviceReduceKernelINS2_10policy_hubIdjN4cuda3__47maximumIvEEE10Policy1000EPdjS8_dNS5_3std3__410__identityEEEvT0_PT3_T1_NS0_13GridEvenShareISI_EET2_T4_E12temp_storage+16];
	setp.lt.f64 	%p44, %fd374, %fd107;
	selp.f64 	%fd108, %fd107, %fd374, %p44;
	ld.shared.f64 	%fd109, [_ZZN3cub18CUB_300001_SM_10006detail6reduce18DeviceReduceKernelINS2_10policy_hubIdjN4cuda3__47maximumIvEEE10Policy1000EPdjS8_dNS5_3std3__410__identityEEEvT0_PT3_T1_NS0_13GridEvenShareISI_EET2_T4_E12temp_storage+24];
	setp.lt.f64 	%p45, %fd108, %fd109;
	selp.f64 	%fd110, %fd109, %fd108, %p45;
	ld.shared.f64 	%fd111, [_ZZN3cub18CUB_300001_SM_10006detail6reduce18DeviceReduceKernelINS2_10policy_hubIdjN4cuda3__47maximumIvEEE10Policy1000EPdjS8_dNS5_3std3__410__identityEEEvT0_PT3_T1_NS0_13GridEvenShareISI_EET2_T4_E12temp_storage+32];
	setp.lt.f64 	%p46, %fd110, %fd111;
	selp.f64 	%fd112, %fd111, %fd110, %p46;
	ld.shared.f64 	%fd113, [_ZZN3cub18CUB_300001_SM_10006detail6reduce18DeviceReduceKernelINS2_10policy_hubIdjN4cuda3__47maximumIvEEE10Policy1000EPdjS8_dNS5_3std3__410__identityEEEvT0_PT3_T1_NS0_13GridEvenShareISI_EET2_T4_E12temp_storage+40];
	setp.lt.f64 	%p47, %fd112, %fd113;
	selp.f64 	%fd114, %fd113, %fd112, %p47;
	ld.shared.f64 	%fd115, [_ZZN3cub18CUB_300001_SM_10006detail6reduce18DeviceReduceKernelINS2_10policy_hubIdjN4cuda3__47maximumIvEEE10Policy1000EPdjS8_dNS5_3std3__410__identityEEEvT0_PT3_T1_NS0_13GridEvenShareISI_EET2_T4_E12temp_storage+48];
	setp.lt.f64 	%p48, %fd114, %fd115;
	selp.f64 	%fd116, %fd115, %fd114, %p48;
	ld.shared.f64 	%fd117, [_ZZN3cub18CUB_300001_SM_10006detail6reduce18DeviceReduceKernelINS2_10policy_hubIdjN4cuda3__47maximumIvEEE10Policy1000EPdjS8_dNS5_3std3__410__identityEEEvT0_PT3_T1_NS0_13GridEvenShareISI_EET2_T4_E12temp_storage+56];
	setp.lt.f64 	%p49, %fd116, %fd117;
	selp.f64 	%fd118, %fd117, %fd116, %p49;
	ld.shared.f64 	%fd119, [_ZZN3cub18CUB_300001_SM_10006detail6reduce18DeviceReduceKernelINS2_10policy_hubIdjN4cuda3__47maximumIvEEE10Policy1000EPdjS8_dNS5_3std3__410__identityEEEvT0_PT3_T1_NS0_13GridEvenShareISI_EET2_T4_E12temp_storage+64];
	setp.lt.f64 	%p50, %fd118, %fd119;
	selp.f64 	%fd374, %fd119, %fd118, %p50;
$L__BB5_71:
	mov.u32 	%r507, %tid.x;
	setp.ne.s32 	%p216, %r507, 0;
	@%p216 bra 	$L__BB5_73;
	ld.param.u64 	%rd196, [_ZN3cub18CUB_300001_SM_10006detail6reduce18DeviceReduceKernelINS2_10policy_hubIdjN4cuda3__47maximumIvEEE10Policy1000EPdjS8_dNS5_3std3__410__identityEEEvT0_PT3_T1_NS0_13GridEvenShareISI_EET2_T4__param_1];
	cvta.to.global.u64 	%rd193, %rd196;
	mul.wide.u32 	%rd194, %r3, 8;
	add.s64 	%rd195, %rd193, %rd194;
	st.global.f64 	[%rd195], %fd374;
$L__BB5_73:
	ret;

}
	// .globl	_ZN3cub18CUB_300001_SM_10006detail6reduce28DeviceReduceSingleTileKernelINS2_10policy_hubIdjN4cuda3__47maximumIvEEE10Policy1000EPdSB_iS8_ddNS5_3std3__410__identityEEEvT0_T1_T2_T3_T4_T6_
.visible .entry _ZN3cub18CUB_300001_SM_10006detail6reduce28DeviceReduceSingleTileKernelINS2_10policy_hubIdjN4cuda3__47maximumIvEEE10Policy1000EPdSB_iS8_ddNS5_3std3__410__identityEEEvT0_T1_T2_T3_T4_T6_(
	.param .u64 .ptr .align 1 _ZN3cub18CUB_300001_SM_10006detail6reduce28DeviceReduceSingleTileKernelINS2_10policy_hubIdjN4cuda3__47maximumIvEEE10Policy1000EPdSB_iS8_ddNS5_3std3__410__identityEEEvT0_T1_T2_T3_T4_T6__param_0,
	.param .u64 .ptr .align 1 _ZN3cub18CUB_300001_SM_10006detail6reduce28DeviceReduceSingleTileKernelINS2_10policy_hubIdjN4cuda3__47maximumIvEEE10Policy1000EPdSB_iS8_ddNS5_3std3__410__identityEEEvT0_T1_T2_T3_T4_T6__param_1,
	.param .u32 _ZN3cub18CUB_300001_SM_10006detail6reduce28DeviceReduceSingleTileKernelINS2_10policy_hubIdjN4cuda3__47maximumIvEEE10Policy1000EPdSB_iS8_ddNS5_3std3__410__identityEEEvT0_T1_T2_T3_T4_T6__param_2,
	.param .align 1 .b8 _ZN3cub18CUB_300001_SM_10006detail6reduce28DeviceReduceSingleTileKernelINS2_10policy_hubIdjN4cuda3__47maximumIvEEE10Policy1000EPdSB_iS8_ddNS5_3std3__410__identityEEEvT0_T1_T2_T3_T4_T6__param_3[1],
	.param .f64 _ZN3cub18CUB_300001_SM_10006detail6reduce28DeviceReduceSingleTileKernelINS2_10policy_hubIdjN4cuda3__47maximumIvEEE10Policy1000EPdSB_iS8_ddNS5_3std3__410__identityEEEvT0_T1_T2_T3_T4_T6__param_4,
	.param .align 1 .b8 _ZN3cub18CUB_300001_SM_10006detail6reduce28DeviceReduceSingleTileKernelINS2_10policy_hubIdjN4cuda3__47maximumIvEEE10Policy1000EPdSB_iS8_ddNS5_3std3__410__identityEEEvT0_T1_T2_T3_T4_T6__param_5[1]
)
.maxntid 256
.minnctapersm 1
{
	.reg .pred 	%p<220>;
	.reg .b32 	%r<472>;
	.reg .b64 	%rd<206>;
	.reg .b64 	%fd<381>;
	// demoted variable
	.shared .align 8 .b8 _ZZN3cub18CUB_300001_SM_10006detail6reduce28DeviceReduceSingleTileKernelINS2_10policy_hubIdjN4cuda3__47maximumIvEEE10Policy1000EPdSB_iS8_ddNS5_3std3__410__identityEEEvT0_T1_T2_T3_T4_T6_E12temp_storage[80];
	ld.param.u64 	%rd15, [_ZN3cub18CUB_300001_SM_10006detail6reduce28DeviceReduceSingleTileKernelINS2_10policy_hubIdjN4cuda3__47maximumIvEEE10Policy1000EPdSB_iS8_ddNS5_3std3__410__identityEEEvT0_T1_T2_T3_T4_T6__param_0];
	ld.param.u64 	%rd16, [_ZN3cub18CUB_300001_SM_10006detail6reduce28DeviceReduceSingleTileKernelINS2_10policy_hubIdjN4cuda3__47maximumIvEEE10Policy1000EPdSB_iS8_ddNS5_3std3__410__identityEEEvT0_T1_T2_T3_T4_T6__param_1];
	ld.param.u32 	%r68, [_ZN3cub18CUB_300001_SM_10006detail6reduce28DeviceReduceSingleTileKernelINS2_10policy_hubIdjN4cuda3__47maximumIvEEE10Policy1000EPdSB_iS8_ddNS5_3std3__410__identityEEEvT0_T1_T2_T3_T4_T6__param_2];
	ld.param.f64 	%fd58, [_ZN3cub18CUB_300001_SM_10006detail6reduce28DeviceReduceSingleTileKernelINS2_10policy_hubIdjN4cuda3__47maximumIvEEE10Policy1000EPdSB_iS8_ddNS5_3std3__410__identityEEEvT0_T1_T2_T3_T4_T6__param_4];
	cvta.to.global.u64 	%rd1, %rd16;
	setp.ne.s32 	%p1, %r68, 0;
	@%p1 bra 	$L__BB6_3;
	mov.u32 	%r445, %tid.x;
	setp.ne.s32 	%p219, %r445, 0;
	@%p219 bra 	$L__BB6_74;
	st.global.f64 	[%rd1], %fd58;
	bra.uni 	$L__BB6_74;
$L__BB6_3:
	and.b64  	%rd17, %rd15, 31;
	setp.ne.s64 	%p2, %rd17, 0;
	@%p2 bra 	$L__BB6_38;
	setp.gt.s32 	%p110, %r68, 2047;
	@%p110 bra 	$L__BB6_22;
	mov.u32 	%r1, %tid.x;
	setp.ge.s32 	%p159, %r1, %r68;
	mov.f64 	%fd359, 0d0000000000000000;
	mov.u32 	%r449, %r1;
	@%p159 bra 	$L__BB6_7;
	mul.wide.u32 	%rd169, %r1, 8;
	add.s64 	%rd168, %rd15, %rd169;
	// begin inline asm
	ld.global.nc.u64 %rd167, [%rd168];
	// end inline asm
	mov.b64 	%fd359, %rd167;
	add.s32 	%r449, %r1, 256;
$L__BB6_7:
	setp.ge.s32 	%p160, %r449, %r68;
	@%p160 bra 	$L__BB6_13;
	not.b32 	%r321, %r449;
	add.s32 	%r4, %r68, %r321;
	and.b32  	%r322, %r4, 768;
	setp.eq.s32 	%p161, %r322, 768;
	@%p161 bra 	$L__BB6_11;
	mul.wide.u32 	%rd170, %r449, 8;
	add.s64 	%rd202, %rd15, %rd170;
	shr.u32 	%r323, %r4, 8;
	add.s32 	%r324, %r323, 1;
	and.b32  	%r325, %r324, 3;
	neg.s32 	%r447, %r325;
$L__BB6_10:
	.pragma "nounroll";
	// begin inline asm
	ld.global.nc.u64 %rd171, [%rd202];
	// end inline asm
	mov.b64 	%fd272, %rd171;
	setp.lt.f64 	%p162, %fd359, %fd272;
	selp.f64 	%fd359, %fd272, %fd359, %p162;
	add.s32 	%r449, %r449, 256;
	add.s64 	%rd202, %rd202, 2048;
	add.s32 	%r447, %r447, 1;
	setp.ne.s32 	%p163, %r447, 0;
	@%p163 bra 	$L__BB6_10;
$L__BB6_11:
	setp.lt.u32 	%p164, %r4, 768;
	@%p164 bra 	$L__BB6_13;
$L__BB6_12:
	mul.wide.s32 	%rd181, %r449, 8;
	add.s64 	%rd174, %rd15, %rd181;
	// begin inline asm
	ld.global.nc.u64 %rd173, [%rd174];
	// end inline asm
	mov.b64 	%fd273, %rd173;
	setp.lt.f64 	%p165, %fd359, %fd273;
	selp.f64 	%fd274, %fd273, %fd359, %p165;
	add.s64 	%rd176, %rd174, 2048;
	// begin inline asm
	ld.global.nc.u64 %rd175, [%rd176];
	// end inline asm
	mov.b64 	%fd275, %rd175;
	setp.lt.f64 	%p166, %fd274, %fd275;
	selp.f64 	%fd276, %fd275, %fd274, %p166;
	add.s64 	%rd178, %rd174, 4096;
	// begin inline asm
	ld.global.nc.u64 %rd177, [%rd178];
	// end inline asm
	mov.b64 	%fd277, %rd177;
	setp.lt.f64 	%p167, %fd276, %fd277;
	selp.f64 	%fd278, %fd277, %fd276, %p167;
	add.s64 	%rd180, %rd174, 6144;
	// begin inline asm
	ld.global.nc.u64 %rd179, [%rd180];
	// end inline asm
	mov.b64 	%fd279, %rd179;
	setp.lt.f64 	%p168, %fd278, %fd279;
	selp.f64 	%fd359, %fd279, %fd278, %p168;
	add.s32 	%r449, %r449, 1024;
	setp.lt.s32 	%p169, %r449, %r68;
	@%p169 bra 	$L__BB6_12;
$L__BB6_13:
	setp.lt.s32 	%p170, %r68, 256;
	@%p170 bra 	$L__BB6_18;
	// begin inline asm
	mov.u32 %r389, %laneid;
	// end inline asm
	mov.b64 	%rd192, %fd359;
	mov.b64 	{%r391, %r396}, %rd192;
	mov.b32 	%r397, 1;
	mov.b32 	%r438, 31;
	mov.b32 	%r439, -1;
	// begin inline asm
	shfl.sync.down.b32 %r390, %r391, %r397, %r438, %r439;
	// end inline asm
	// begin inline asm
	shfl.sync.down.b32 %r395, %r396, %r397, %r438, %r439;
	// end inline asm
	mov.b64 	%rd193, {%r390, %r395};
	mov.b64 	%fd327, %rd193;
	setp.gt.s32 	%p198, %r389, 30;
	setp.lt.f64 	%p199, %fd359, %fd327;
	selp.f64 	%fd328, %fd327, %fd359, %p199;
	selp.f64 	%fd329, %fd359, %fd328, %p198;
	mov.b64 	%rd194, %fd329;
	mov.b64 	{%r401, %r406}, %rd194;
	mov.b32 	%r407, 2;
	// begin inline asm
	shfl.sync.down.b32 %r400, %r401, %r407, %r438, %r439;
	// end inline asm
	// begin inline asm
	shfl.sync.down.b32 %r405, %r406, %r407, %r438, %r439;
	// end inline asm
	mov.b64 	%rd195, {%r400, %r405};
	mov.b64 	%fd330, %rd195;
	setp.gt.s32 	%p200, %r389, 29;
	setp.lt.f64 	%p201, %fd329, %fd330;
	selp.f64 	%fd331, %fd330, %fd329, %p201;
	selp.f64 	%fd332, %fd329, %fd331, %p200;
	mov.b64 	%rd196, %fd332;
	mov.b64 	{%r411, %r416}, %rd196;
	mov.b32 	%r417, 4;
	// begin inline asm
	shfl.sync.down.b32 %r410, %r411, %r417, %r438, %r439;
	// end inline asm
	// begin inline asm
	shfl.sync.down.b32 %r415, %r416, %r417, %r438, %r439;
	// end inline asm
	mov.b64 	%rd197, {%r410, %r415};
	mov.b64 	%fd333, %rd197;
	setp.gt.s32 	%p202, %r389, 27;
	setp.lt.f64 	%p203, %fd332, %fd333;
	selp.f64 	%fd334, %fd333, %fd332, %p203;
	selp.f64 	%fd335, %fd332, %fd334, %p202;
	mov.b64 	%rd198, %fd335;
	mov.b64 	{%r421, %r426}, %rd198;
	mov.b32 	%r427, 8;
	// begin inline asm
	shfl.sync.down.b32 %r420, %r421, %r427, %r438, %r439;
	// end inline asm
	// begin inline asm
	shfl.sync.down.b32 %r425, %r426, %r427, %r438, %r439;
	// end inline asm
	mov.b64 	%rd199, {%r420, %r425};
	mov.b64 	%fd336, %rd199;
	setp.gt.s32 	%p204, %r389, 23;
	setp.lt.f64 	%p205, %fd335, %fd336;
	selp.f64 	%fd337, %fd336, %fd335, %p205;
	selp.f64 	%fd338, %fd335, %fd337, %p204;
	mov.b64 	%rd200, %fd338;
	mov.b64 	{%r431, %r436}, %rd200;
	mov.b32 	%r437, 16;
	// begin inline asm
	shfl.sync.down.b32 %r430, %r431, %r437, %r438, %r439;
	// end inline asm
	// begin inline asm
	shfl.sync.down.b32 %r435, %r436, %r437, %r438, %r439;
	// end inline asm
	mov.b64 	%rd201, {%r430, %r435};
	mov.b64 	%fd339, %rd201;
	setp.gt.s32 	%p206, %r389, 15;
	setp.lt.f64 	%p207, %fd338, %fd339;
	selp.f64 	%fd10, %fd339, %fd338, %p207;
	selp.f64 	%fd380, %fd338, %fd10, %p206;
	setp.ne.s32 	%p208, %r389, 0;
	@%p208 bra 	$L__BB6_16;
	shr.u32 	%r440, %r1, 2;
	and.b32  	%r441, %r440, 248;
	mov.u32 	%r442, _ZZN3cub18CUB_300001_SM_10006detail6reduce28DeviceReduceSingleTileKernelINS2_10policy_hubIdjN4cuda3__47maximumIvEEE10Policy1000EPdSB_iS8_ddNS5_3std3__410__identityEEEvT0_T1_T2_T3_T4_T6_E12temp_storage;
	add.s32 	%r443, %r442, %r441;
	st.shared.f64 	[%r443+8], %fd10;
$L__BB6_16:
	bar.sync 	0;
	setp.ne.s32 	%p209, %r1, 0;
	@%p209 bra 	$L__BB6_72;
	ld.shared.f64 	%fd340, [_ZZN3cub18CUB_300001_SM_10006detail6reduce28DeviceReduceSingleTileKernelINS2_10policy_hubIdjN4cuda3__47maximumIvEEE10Policy1000EPdSB_iS8_ddNS5_3std3__410__identityEEEvT0_T1_T2_T3_T4_T6_E12temp_storage+16];
	setp.lt.f64 	%p210, %fd380, %fd340;
	selp.f64 	%fd341, %fd340, %fd380, %p210;
	ld.shared.f64 	%fd342, [_ZZN3cub18CUB_300001_SM_10006detail6reduce28DeviceReduceSingleTileKernelINS2_10policy_hubIdjN4cuda3__47maximumIvEEE10Policy1000EPdSB_iS8_ddNS5_3std3__410__identityEEEvT0_T1_T2_T3_T4_T6_E12temp_storage+24];
	setp.lt.f64 	%p211, %fd341, %fd342;
	selp.f64 	%fd343, %fd342, %fd341, %p211;
	ld.shared.f64 	%fd344, [_ZZN3cub18CUB_300001_SM_10006detail6reduce28DeviceReduceSingleTileKernelINS2_10policy_hubIdjN4cuda3__47maximumIvEEE10Policy1000EPdSB_iS8_ddNS5_3std3__410__identityEEEvT0_T1_T2_T3_T4_T6_E12temp_storage+32];
	setp.lt.f64 	%p212, %fd343, %fd344;
	selp.f64 	%fd345, %fd344, %fd343, %p212;
	ld.shared.f64 	%fd346, [_ZZN3cub18CUB_300001_SM_10006detail6reduce28DeviceReduceSingleTileKernelINS2_10policy_hubIdjN4cuda3__47maximumIvEEE10Policy1000EPdSB_iS8_ddNS5_3std3__410__identityEEEvT0_T1_T2_T3_T4_T6_E12temp_storage+40];
	setp.lt.f64 	%p213, %fd345, %fd346;
	selp.f64 	%fd347, %fd346, %fd345, %p213;
	ld.shared.f64 	%fd348, [_ZZN3cub18CUB_300001_SM_10006detail6reduce28DeviceReduceSingleTileKernelINS2_10policy_hubIdjN4cuda3__47maximumIvEEE10Policy1000EPdSB_iS8_ddNS5_3std3__410__identityEEEvT0_T1_T2_T3_T4_T6_E12temp_storage+48];
	setp.lt.f64 	%p214, %fd347, %fd348;
	selp.f64 	%fd349, %fd348, %fd347, %p214;
	ld.shared.f64 	%fd350, [_ZZN3cub18CUB_300001_SM_10006detail6reduce28DeviceReduceSingleTileKernelINS2_10policy_hubIdjN4cuda3__47maximumIvEEE10Policy1000EPdSB_iS8_ddNS5_3std3__410__identityEEEvT0_T1_T2_T3_T4_T6_E12temp_storage+56];
	setp.lt.f64 	%p215, %fd349, %fd350;
	selp.f64 	%fd351, %fd350, %fd349, %p215;
	ld.shared.f64 	%fd352, [_ZZN3cub18CUB_300001_SM_10006detail6reduce28DeviceReduceSingleTileKernelINS2_10policy_hubIdjN4cuda3__47maximumIvEEE10Policy1000EPdSB_iS8_ddNS5_3std3__410__identityEEEvT0_T1_T2_T3_T4_T6_E12temp_storage+64];
	setp.lt.f64 	%p216, %fd351, %fd352;
	selp.f64 	%fd380, %fd352, %fd351, %p216;
	bra.uni 	$L__BB6_72;
$L__BB6_18:
	// begin inline asm
	mov.u32 %r326, %laneid;
	// end inline asm
	and.b32  	%r377, %r1, 992;
	add.s32 	%r378, %r377, 32;
	setp.gt.s32 	%p171, %r378, %r68;
	not.b32 	%r379, %r377;
	add.s32 	%r380, %r68, %r379;
	selp.b32 	%r375, %r380, 31, %p171;
	mov.b64 	%rd182, %fd359;
	mov.b64 	{%r328, %r333}, %rd182;
	mov.b32 	%r334, 1;
	mov.b32 	%r376, -1;
	// begin inline asm
	shfl.sync.down.b32 %r327, %r328, %r334, %r375, %r376;
	// end inline asm
	// begin inline asm
	shfl.sync.down.b32 %r332, %r333, %r334, %r375, %r376;
	// end inline asm
	mov.b64 	%rd183, {%r327, %r332};
	mov.b64 	%fd280, %rd183;
	setp.lt.s32 	%p172, %r326, %r375;
	setp.lt.f64 	%p173, %fd359, %fd280;
	selp.f64 	%fd281, %fd280, %fd359, %p173;
	selp.f64 	%fd282, %fd281, %fd359, %p172;
	mov.b64 	%rd184, %fd282;
	mov.b64 	{%r338, %r343}, %rd184;
	mov.b32 	%r344, 2;
	// begin inline asm
	shfl.sync.down.b32 %r337, %r338, %r344, %r375, %r376;
	// end inline asm
	// begin inline asm
	shfl.sync.down.b32 %r342, %r343, %r344, %r375, %r376;
	// end inline asm
	mov.b64 	%rd185, {%r337, %r342};
	mov.b64 	%fd283, %rd185;
	add.s32 	%r381, %r326, 2;
	setp.gt.s32 	%p174, %r381, %r375;
	setp.lt.f64 	%p175, %fd282, %fd283;
	selp.f64 	%fd284, %fd283, %fd282, %p175;
	selp.f64 	%fd285, %fd282, %fd284, %p174;
	mov.b64 	%rd186, %fd285;
	mov.b64 	{%r348, %r353}, %rd186;
	mov.b32 	%r354, 4;
	// begin inline asm
	shfl.sync.down.b32 %r347, %r348, %r354, %r375, %r376;
	// end inline asm
	// begin inline asm
	shfl.sync.down.b32 %r352, %r353, %r354, %r375, %r376;
	// end inline asm
	mov.b64 	%rd187, {%r347, %r352};
	mov.b64 	%fd286, %rd187;
	add.s32 	%r382, %r326, 4;
	setp.gt.s32 	%p176, %r382, %r375;
	setp.lt.f64 	%p177, %fd285, %fd286;
	selp.f64 	%fd287, %fd286, %fd285, %p177;
	selp.f64 	%fd288, %fd285, %fd287, %p176;
	mov.b64 	%rd188, %fd288;
	mov.b64 	{%r358, %r363}, %rd188;
	mov.b32 	%r364, 8;
	// begin inline asm
	shfl.sync.down.b32 %r357, %r358, %r364, %r375, %r376;
	// end inline asm
	// begin inline asm
	shfl.sync.down.b32 %r362, %r363, %r364, %r375, %r376;
	// end inline asm
	mov.b64 	%rd189, {%r357, %r362};
	mov.b64 	%fd289, %rd189;
	add.s32 	%r383, %r326, 8;
	setp.gt.s32 	%p178, %r383, %r375;
	setp.lt.f64 	%p179, %fd288, %fd289;
	selp.f64 	%fd290, %fd289, %fd288, %p179;
	selp.f64 	%fd291, %fd288, %fd290, %p178;
	mov.b64 	%rd190, %fd291;
	mov.b64 	{%r368, %r373}, %rd190;
	mov.b32 	%r374, 16;
	// begin inline asm
	shfl.sync.down.b32 %r367, %r368, %r374, %r375, %r376;
	// end inline asm
	// begin inline asm
	shfl.sync.down.b32 %r372, %r373, %r374, %r375, %r376;
	// end inline asm
	mov.b64 	%rd191, {%r367, %r372};
	mov.b64 	%fd292, %rd191;
	add.s32 	%r384, %r326, 16;
	setp.gt.s32 	%p180, %r384, %r375;
	setp.lt.f64 	%p181, %fd291, %fd292;
	selp.f64 	%fd293, %fd292, %fd291, %p181;
	selp.f64 	%fd380, %fd291, %fd293, %p180;
	setp.ne.s32 	%p182, %r326, 0;
	@%p182 bra 	$L__BB6_20;
	shr.u32 	%r385, %r1, 2;
	and.b32  	%r386, %r385, 248;
	mov.u32 	%r387, _ZZN3cub18CUB_300001_SM_10006detail6reduce28DeviceReduceSingleTileKernelINS2_10policy_hubIdjN4cuda3__47maximumIvEEE10Policy1000EPdSB_iS8_ddNS5_3std3__410__identityEEEvT0_T1_T2_T3_T4_T6_E12temp_storage;
	add.s32 	%r388, %r387, %r386;
	st.shared.f64 	[%r388+8], %fd380;
$L__BB6_20:
	bar.sync 	0;
	setp.ne.s32 	%p183, %r1, 0;
	@%p183 bra 	$L__BB6_72;
	setp.gt.s32 	%p184, %r68, 32;
	ld.shared.f64 	%fd294, [_ZZN3cub18CUB_300001_SM_10006detail6reduce28DeviceReduceSingleTileKernelINS2_10policy_hubIdjN4cuda3__47maximumIvEEE10Policy1000EPdSB_iS8_ddNS5_3std3__410__identityEEEvT0_T1_T2_T3_T4_T6_E12temp_storage+16];
	setp.lt.f64 	%p185, %fd380, %fd294;
	selp.f64 	%fd296, %fd294, %fd380, %p185;
	selp.f64 	%fd297, %fd296, %fd380, %p184;
	setp.gt.s32 	%p186, %r68, 64;
	ld.shared.f64 	%fd299, [_ZZN3cub18CUB_300001_SM_10006detail6reduce28DeviceReduceSingleTileKernelINS2_10policy_hubIdjN4cuda3__47maximumIvEEE10Policy1000EPdSB_iS8_ddNS5_3std3__410__identityEEEvT0_T1_T2_T3_T4_T6_E12temp_storage+24];
	setp.lt.f64 	%p187, %fd297, %fd299;
	selp.f64 	%fd301, %fd299, %fd297, %p187;
	selp.f64 	%fd302, %fd301, %fd297, %p186;
	setp.gt.s32 	%p188, %r68, 96;
	ld.shared.f64 	%fd304, [_ZZN3cub18CUB_300001_SM_10006detail6reduce28DeviceReduceSingleTileKernelINS2_10policy_hubIdjN4cuda3__47maximumIvEEE10Policy1000EPdSB_iS8_ddNS5_3std3__410__identityEEEvT0_T1_T2_T3_T4_T6_E12temp_storage+32];
	setp.lt.f64 	%p189, %fd302, %fd304;
	selp.f64 	%fd306, %fd304, %fd302, %p189;
	selp.f64 	%fd307, %fd306, %fd302, %p188;
	setp.gt.s32 	%p190, %r68, 128;
	ld.shared.f64 	%fd309, [_ZZN3cub18CUB_300001_SM_10006detail6reduce28DeviceReduceSingleTileKernelINS2_10policy_hubIdjN4cuda3__47maximumIvEEE10Policy1000EPdSB_iS8_ddNS5_3std3__410__identityEEEvT0_T1_T2_T3_T4_T6_E12temp_storage+40];
	setp.lt.f64 	%p191, %fd307, %fd309;
	selp.f64 	%fd311, %fd309, %fd307, %p191;
	selp.f64 	%fd312, %fd311, %fd307, %p190;
	setp.gt.s32 	%p192, %r68, 160;
	ld.shared.f64 	%fd314, [_ZZN3cub18CUB_300001_SM_10006detail6reduce28DeviceReduceSingleTileKernelINS2_10policy_hubIdjN4cuda3__47maximumIvEEE10Policy1000EPdSB_iS8_ddNS5_3std3__410__identityEEEvT0_T1_T2_T3_T4_T6_E12temp_storage+48];
	setp.lt.f64 	%p193, %fd312, %fd314;
	selp.f64 	%fd316, %fd314, %fd312, %p193;
	selp.f64 	%fd317, %fd316, %fd312, %p192;
	setp.gt.s32 	%p194, %r68, 192;
	ld.shared.f64 	%fd319, [_ZZN3cub18CUB_300001_SM_10006detail6reduce28DeviceReduceSingleTileKernelINS2_10policy_hubIdjN4cuda3__47maximumIvEEE10Policy1000EPdSB_iS8_ddNS5_3std3__410__identityEEEvT0_T1_T2_T3_T4_T6_E12temp_storage+56];
	setp.lt.f64 	%p195, %fd317, %fd319;
	selp.f64 	%fd321, %fd319, %fd317, %p195;
	selp.f64 	%fd322, %fd321, %fd317, %p194;
	setp.gt.s32 	%p196, %r68, 224;
	ld.shared.f64 	%fd324, [_ZZN3cub18CUB_300001_SM_10006detail6reduce28DeviceReduceSingleTileKernelINS2_10policy_hubIdjN4cuda3__47maximumIvEEE10Policy1000EPdSB_iS8_ddNS5_3std3__410__identityEEEvT0_T1_T2_T3_T4_T6_E12temp_storage+64];
	setp.lt.f64 	%p197, %fd322, %fd324;
	selp.f64 	%fd326, %fd324, %fd322, %p197;
	selp.f64 	%fd380, %fd326, %fd322, %p196;
	bra.uni 	$L__BB6_72;
$L__BB6_22:
	mov.u32 	%r13, %tid.x;
	shl.b32 	%r14, %r13, 2;
	mul.wide.u32 	%rd126, %r14, 8;
	add.s64 	%rd116, %rd15, %rd126;
	// begin inline asm
	ld.global.nc.v2.u64 {%rd114, %rd115}, [%rd116];
	// end inline asm
	add.s64 	%rd119, %rd116, 16;
	// begin inline asm
	ld.global.nc.v2.u64 {%rd117, %rd118}, [%rd119];
	// end inline asm
	mov.b64 	%fd206, %rd114;
	mov.b64 	%fd207, %rd115;
	mov.b64 	%fd208, %rd117;
	mov.b64 	%fd209, %rd118;
	add.s64 	%rd122, %rd116, 8192;
	// begin inline asm
	ld.global.nc.v2.u64 {%rd120, %rd121}, [%rd122];
	// end inline asm
	add.s64 	%rd125, %rd116, 8208;
	// begin inline asm
	ld.global.nc.v2.u64 {%rd123, %rd124}, [%rd125];
	// end inline asm
	mov.b64 	%fd210, %rd120;
	mov.b64 	%fd211, %rd121;
	mov.b64 	%fd212, %rd123;
	mov.b64 	%fd213, %rd124;
	setp.lt.f64 	%p111, %fd206, %fd207;
	selp.f64 	%fd214, %fd207, %fd206, %p111;
	setp.lt.f64 	%p112, %fd214, %fd208;
	selp.f64 	%fd215, %fd208, %fd214, %p112;
	setp.lt.f64 	%p113, %fd215, %fd209;
	selp.f64 	%fd216, %fd209, %fd215, %p113;
	setp.lt.f64 	%p114, %fd216, %fd210;
	selp.f64 	%fd217, %fd210, %fd216, %p114;
	setp.lt.f64 	%p115, %fd217, %fd211;
	selp.f64 	%fd218, %fd211, %fd217, %p115;
	setp.lt.f64 	%p116, %fd218, %fd212;
	selp.f64 	%fd219, %fd212, %fd218, %p116;
	setp.lt.f64 	%p117, %fd219, %fd213;
	selp.f64 	%fd366, %fd213, %fd219, %p117;
	setp.lt.u32 	%p118, %r68, 4096;
	mov.b32 	%r452, 2048;
	@%p118 bra 	$L__BB6_26;
	add.s32 	%r15, %r68, -2048;
	mov.b32 	%r452, 2048;
$L__BB6_24:
	add.s32 	%r258, %r452, %r14;
	mul.wide.u32 	%rd139, %r258, 8;
	add.s64 	%rd129, %rd15, %rd139;
	// begin inline asm
	ld.global.nc.v2.u64 {%rd127, %rd128}, [%rd129];
	// end inline asm
	add.s64 	%rd132, %rd129, 16;
	// begin inline asm
	ld.global.nc.v2.u64 {%rd130, %rd131}, [%rd132];
	// end inline asm
	mov.b64 	%fd220, %rd127;
	mov.b64 	%fd221, %rd128;
	mov.b64 	%fd222, %rd130;
	mov.b64 	%fd223, %rd131;
	add.s64 	%rd135, %rd129, 8192;
	// begin inline asm
	ld.global.nc.v2.u64 {%rd133, %rd134}, [%rd135];
	// end inline asm
	add.s64 	%rd138, %rd129, 8208;
	// begin inline asm
	ld.global.nc.v2.u64 {%rd136, %rd137}, [%rd138];
	// end inline asm
	mov.b64 	%fd224, %rd133;
	mov.b64 	%fd225, %rd134;
	mov.b64 	%fd226, %rd136;
	mov.b64 	%fd227, %rd137;
	setp.lt.f64 	%p119, %fd366, %fd220;
	selp.f64 	%fd228, %fd220, %fd366, %p119;
	setp.lt.f64 	%p120, %fd228, %fd221;
	selp.f64 	%fd229, %fd221, %fd228, %p120;
	setp.lt.f64 	%p121, %fd229, %fd222;
	selp.f64 	%fd230, %fd222, %fd229, %p121;
	setp.lt.f64 	%p122, %fd230, %fd223;
	selp.f64 	%fd231, %fd223, %fd230, %p122;
	setp.lt.f64 	%p123, %fd231, %fd224;
	selp.f64 	%fd232, %fd224, %fd231, %p123;
	setp.lt.f64 	%p124, %fd232, %fd225;
	selp.f64 	%fd233, %fd225, %fd232, %p124;
	setp.lt.f64 	%p125, %fd233, %fd226;
	selp.f64 	%fd234, %fd226, %fd233, %p125;
	setp.lt.f64 	%p126, %fd234, %fd227;
	selp.f64 	%fd366, %fd227, %fd234, %p126;
	sub.s32 	%r259, %r68, %r452;
	setp.lt.s32 	%p127, %r259, 2048;
	@%p127 bra 	$L__BB6_34;
	add.s32 	%r452, %r452, 2048;
	setp.le.s32 	%p128, %r452, %r15;
	@%p128 bra 	$L__BB6_24;
$L__BB6_26:
	setp.le.s32 	%p129, %r68, %r452;
	@%p129 bra 	$L__BB6_34;
	sub.s32 	%r19, %r68, %r452;
	setp.ge.s32 	%p130, %r13, %r19;
	@%p130 bra 	$L__BB6_34;
	not.b32 	%r260, %r13;
	add.s32 	%r261, %r68, %r260;
	sub.s32 	%r20, %r261, %r452;
	and.b32  	%r262, %r20, 768;
	setp.eq.s32 	%p131, %r262, 768;
	mov.u32 	%r456, %r13;
	@%p131 bra 	$L__BB6_31;
	add.s32 	%r454, %r13, %r452;
	shr.u32 	%r263, %r20, 8;
	add.s32 	%r264, %r263, 1;
	and.b32  	%r265, %r264, 3;
	neg.s32 	%r453, %r265;
	mov.u32 	%r456, %r13;
$L__BB6_30:
	.pragma "nounroll";
	mul.wide.u32 	%rd142, %r454, 8;
	add.s64 	%rd141, %rd15, %rd142;
	// begin inline asm
	ld.global.nc.u64 %rd140, [%rd141];
	// end inline asm
	mov.b64 	%fd236, %rd140;
	setp.lt.f64 	%p132, %fd366, %fd236;
	selp.f64 	%fd366, %fd236, %fd366, %p132;
	add.s32 	%r456, %r456, 256;
	add.s32 	%r454, %r454, 256;
	add.s32 	%r453, %r453, 1;
	setp.ne.s32 	%p133, %r453, 0;
	@%p133 bra 	$L__BB6_30;
$L__BB6_31:
	setp.lt.u32 	%p134, %r20, 768;
	@%p134 bra 	$L__BB6_34;
	cvt.u64.u32 	%rd143, %r456;
	cvt.u64.u32 	%rd144, %r452;
	add.s64 	%rd145, %rd143, %rd144;
	shl.b64 	%rd146, %rd145, 3;
	add.s64 	%rd147, %rd146, %rd15;
	add.s64 	%rd203, %rd147, 4096;
	add.s32 	%r457, %r456, %r452;
$L__BB6_33:
	mul.wide.u32 	%rd156, %r457, 8;
	add.s64 	%rd149, %rd15, %rd156;
	// begin inline asm
	ld.global.nc.u64 %rd148, [%rd149];
	// end inline asm
	mov.b64 	%fd237, %rd148;
	setp.lt.f64 	%p135, %fd366, %fd237;
	selp.f64 	%fd238, %fd237, %fd366, %p135;
	add.s64 	%rd151, %rd203, -2048;
	// begin inline asm
	ld.global.nc.u64 %rd150, [%rd151];
	// end inline asm
	mov.b64 	%fd239, %rd150;
	setp.lt.f64 	%p136, %fd238, %fd239;
	selp.f64 	%fd240, %fd239, %fd238, %p136;
	// begin inline asm
	ld.global.nc.u64 %rd152, [%rd203];
	// end inline asm
	mov.b64 	%fd241, %rd152;
	setp.lt.f64 	%p137, %fd240, %fd241;
	selp.f64 	%fd242, %fd241, %fd240, %p137;
	add.s64 	%rd155, %rd203, 2048;
	// begin inline asm
	ld.global.nc.u64 %rd154, [%rd155];
	// end inline asm
	mov.b64 	%fd243, %rd154;
	setp.lt.f64 	%p138, %fd242, %fd243;
	selp.f64 	%fd366, %fd243, %fd242, %p138;
	add.s32 	%r456, %r456, 1024;
	add.s64 	%rd203, %rd203, 8192;
	add.s32 	%r457, %r457, 1024;
	setp.lt.s32 	%p139, %r456, %r19;
	@%p139 bra 	$L__BB6_33;
$L__BB6_34:
	// begin inline asm
	mov.u32 %r266, %laneid;
	// end inline asm
	mov.b64 	%rd157, %fd366;
	mov.b64 	{%r268, %r273}, %rd157;
	mov.b32 	%r274, 1;
	mov.b32 	%r315, 31;
	mov.b32 	%r316, -1;
	// begin inline asm
	shfl.sync.down.b32 %r267, %r268, %r274, %r315, %r316;
	// end inline asm
	// begin inline asm
	shfl.sync.down.b32 %r272, %r273, %r274, %r315, %r316;
	// end inline asm
	mov.b64 	%rd158, {%r267, %r272};
	mov.b64 	%fd244, %rd158;
	setp.gt.s32 	%p140, %r266, 30;
	setp.lt.f64 	%p141, %fd366, %fd244;
	selp.f64 	%fd245, %fd244, %fd366, %p141;
	selp.f64 	%fd246, %fd366, %fd245, %p140;
	mov.b64 	%rd159, %fd246;
	mov.b64 	{%r278, %r283}, %rd159;
	mov.b32 	%r284, 2;
	// begin inline asm
	shfl.sync.down.b32 %r277, %r278, %r284, %r315, %r316;
	// end inline asm
	// begin inline asm
	shfl.sync.down.b32 %r282, %r283, %r284, %r315, %r316;
	// end inline asm
	mov.b64 	%rd160, {%r277, %r282};
	mov.b64 	%fd247, %rd160;
	setp.gt.s32 	%p142, %r266, 29;
	setp.lt.f64 	%p143, %fd246, %fd247;
	selp.f64 	%fd248, %fd247, %fd246, %p143;
	selp.f64 	%fd249, %fd246, %fd248, %p142;
	mov.b64 	%rd161, %fd249;
	mov.b64 	{%r288, %r293}, %rd161;
	mov.b32 	%r294, 4;
	// begin inline asm
	shfl.sync.down.b32 %r287, %r288, %r294, %r315, %r316;
	// end inline asm
	// begin inline asm
	shfl.sync.down.b32 %r292, %r293, %r294, %r315, %r316;
	// end inline asm
	mov.b64 	%rd162, {%r287, %r292};
	mov.b64 	%fd250, %rd162;
	setp.gt.s32 	%p144, %r266, 27;
	setp.lt.f64 	%p145, %fd249, %fd250;
	selp.f64 	%fd251, %fd250, %fd249, %p145;
	selp.f64 	%fd252, %fd249, %fd251, %p144;
	mov.b64 	%rd163, %fd252;
	mov.b64 	{%r298, %r303}, %rd163;
	mov.b32 	%r304, 8;
	// begin inline asm
	shfl.sync.down.b32 %r297, %r298, %r304, %r315, %r316;
	// end inline asm
	// begin inline asm
	shfl.sync.down.b32 %r302, %r303, %r304, %r315, %r316;
	// end inline asm
	mov.b64 	%rd164, {%r297, %r302};
	mov.b64 	%fd253, %rd164;
	setp.gt.s32 	%p146, %r266, 23;
	setp.lt.f64 	%p147, %fd252, %fd253;
	selp.f64 	%fd254, %fd253, %fd252, %p147;
	selp.f64 	%fd255, %fd252, %fd254, %p146;
	mov.b64 	%rd165, %fd255;
	mov.b64 	{%r308, %r313}, %rd165;
	mov.b32 	%r314, 16;
	// begin inline asm
	shfl.sync.down.b32 %r307, %r308, %r314, %r315, %r316;
	// end inline asm
	// begin inline asm
	shfl.sync.down.b32 %r312, %r313, %r314, %r315, %r316;
	// end inline asm
	mov.b64 	%rd166, {%r307, %r312};
	mov.b64 	%fd256, %rd166;
	setp.gt.s32 	%p148, %r266, 15;
	setp.lt.f64 	%p149, %fd255, %fd256;
	selp.f64 	%fd26, %fd256, %fd255, %p149;
	selp.f64 	%fd380, %fd255, %fd26, %p148;
	setp.ne.s32 	%p150, %r266, 0;
	@%p150 bra 	$L__BB6_36;
	shr.u32 	%r317, %r13, 2;
	and.b32  	%r318, %r317, 248;
	mov.u32 	%r319, _ZZN3cub18CUB_300001_SM_10006detail6reduce28DeviceReduceSingleTileKernelINS2_10policy_hubIdjN4cuda3__47maximumIvEEE10Policy1000EPdSB_iS8_ddNS5_3std3__410__identityEEEvT0_T1_T2_T3_T4_T6_E12temp_storage;
	add.s32 	%r320, %r319, %r318;
	st.shared.f64 	[%r320+8], %fd26;
$L__BB6_36:
	bar.sync 	0;
	setp.ne.s32 	%p151, %r13, 0;
	@%p151 bra 	$L__BB6_72;
	ld.shared.f64 	%fd257, [_ZZN3cub18CUB_300001_SM_10006detail6reduce28DeviceReduceSingleTileKernelINS2_10policy_hubIdjN4cuda3__47maximumIvEEE10Policy1000EPdSB_iS8_ddNS5_3std3__410__identityEEEvT0_T1_T2_T3_T4_T6_E12temp_storage+16];
	setp.lt.f64 	%p152, %fd380, %fd257;
	selp.f64 	%fd258, %fd257, %fd380, %p152;
	ld.shared.f64 	%fd259, [_ZZN3cub18CUB_300001_SM_10006detail6reduce28DeviceReduceSingleTileKernelINS2_10policy_hubIdjN4cuda3__47maximumIvEEE10Policy1000EPdSB_iS8_ddNS5_3std3__410__identityEEEvT0_T1_T2_T3_T4_T6_E12temp_storage+24];
	setp.lt.f64 	%p153, %fd258, %fd259;
	selp.f64 	%fd260, %fd259, %fd258, %p153;
	ld.shared.f64 	%fd261, [_ZZN3cub18CUB_300001_SM_10006detail6reduce28DeviceReduceSingleTileKernelINS2_10policy_hubIdjN4cuda3__47maximumIvEEE10Policy1000EPdSB_iS8_ddNS5_3std3__410__identityEEEvT0_T1_T2_T3_T4_T6_E12temp_storage+32];
	setp.lt.f64 	%p154, %fd260, %fd261;
	selp.f64 	%fd262, %fd261, %fd260, %p154;
	ld.shared.f64 	%fd263, [_ZZN3cub18CUB_300001_SM_10006detail6reduce28DeviceReduceSingleTileKernelINS2_10policy_hubIdjN4cuda3__47maximumIvEEE10Policy1000EPdSB_iS8_ddNS5_3std3__410__identityEEEvT0_T1_T2_T3_T4_T6_E12temp_storage+40];
	setp.lt.f64 	%p155, %fd262, %fd263;
	selp.f64 	%fd264, %fd263, %fd262, %p155;
	ld.shared.f64 	%fd265, [_ZZN3cub18CUB_300001_SM_10006detail6reduce28DeviceReduceSingleTileKernelINS2_10policy_hubIdjN4cuda3__47maximumIvEEE10Policy1000EPdSB_iS8_ddNS5_3std3__410__identityEEEvT0_T1_T2_T3_T4_T6_E12temp_storage+48];
	setp.lt.f64 	%p156, %fd264, %fd265;
	selp.f64 	%fd266, %fd265, %fd264, %p156;
	ld.shared.f64 	%fd267, [_ZZN3cub18CUB_300001_SM_10006detail6reduce28DeviceReduceSingleTileKernelINS2_10policy_hubIdjN4cuda3__47maximumIvEEE10Policy1000EPdSB_iS8_ddNS5_3std3__410__identityEEEvT0_T1_T2_T3_T4_T6_E12temp_storage+56];
	setp.lt.f64 	%p157, %fd266, %fd267;
	selp.f64 	%fd268, %fd267, %fd266, %p157;
	ld.shared.f64 	%fd269, [_ZZN3cub18CUB_300001_SM_10006detail6reduce28DeviceReduceSingleTileKernelINS2_10policy_hubIdjN4cuda3__47maximumIvEEE10Policy1000EPdSB_iS8_ddNS5_3std3__410__identityEEEvT0_T1_T2_T3_T4_T6_E12temp_storage+64];
	setp.lt.f64 	%p158, %fd268, %fd269;
	selp.f64 	%fd380, %fd269, %fd268, %p158;
	bra.uni 	$L__BB6_72;
$L__BB6_38:
	setp.gt.s32 	%p3, %r68, 2047;
	@%p3 bra 	$L__BB6_56;
	mov.u32 	%r35, %tid.x;
	setp.ge.s32 	%p52, %r35, %r68;
	mov.f64 	%fd372, 0d0000000000000000;
	mov.u32 	%r462, %r35;
	@%p52 bra 	$L__BB6_41;
	mul.wide.u32 	%rd81, %r35, 8;
	add.s64 	%rd80, %rd15, %rd81;
	// begin inline asm
	ld.global.nc.u64 %rd79, [%rd80];
	// end inline asm
	mov.b64 	%fd372, %rd79;
	add.s32 	%r462, %r35, 256;
$L__BB6_41:
	setp.ge.s32 	%p53, %r462, %r68;
	@%p53 bra 	$L__BB6_47;
	not.b32 	%r133, %r462;
	add.s32 	%r38, %r68, %r133;
	and.b32  	%r134, %r38, 768;
	setp.eq.s32 	%p54, %r134, 768;
	@%p54 bra 	$L__BB6_45;
	mul.wide.u32 	%rd82, %r462, 8;
	add.s64 	%rd204, %rd15, %rd82;
	shr.u32 	%r135, %r38, 8;
	add.s32 	%r136, %r135, 1;
	and.b32  	%r137, %r136, 3;
	neg.s32 	%r460, %r137;
$L__BB6_44:
	.pragma "nounroll";
	// begin inline asm
	ld.global.nc.u64 %rd83, [%rd204];
	// end inline asm
	mov.b64 	%fd125, %rd83;
	setp.lt.f64 	%p55, %fd372, %fd125;
	selp.f64 	%fd372, %fd125, %fd372, %p55;
	add.s32 	%r462, %r462, 256;
	add.s64 	%rd204, %rd204, 2048;
	add.s32 	%r460, %r460, 1;
	setp.ne.s32 	%p56, %r460, 0;
	@%p56 bra 	$L__BB6_44;
$L__BB6_45:
	setp.lt.u32 	%p57, %r38, 768;
	@%p57 bra 	$L__BB6_47;
$L__BB6_46:
	mul.wide.s32 	%rd93, %r462, 8;
	add.s64 	%rd86, %rd15, %rd93;
	// begin inline asm
	ld.global.nc.u64 %rd85, [%rd86];
	// end inline asm
	mov.b64 	%fd126, %rd85;
	setp.lt.f64 	%p58, %fd372, %fd126;
	selp.f64 	%fd127, %fd126, %fd372, %p58;
	add.s64 	%rd88, %rd86, 2048;
	// begin inline asm
	ld.global.nc.u64 %rd87, [%rd88];
	// end inline asm
	mov.b64 	%fd128, %rd87;
	setp.lt.f64 	%p59, %fd127, %fd128;
	selp.f64 	%fd129, %fd128, %fd127, %p59;
	add.s64 	%rd90, %rd86, 4096;
	// begin inline asm
	ld.global.nc.u64 %rd89, [%rd90];
	// end inline asm
	mov.b64 	%fd130, %rd89;
	setp.lt.f64 	%p60, %fd129, %fd130;
	selp.f64 	%fd131, %fd130, %fd129, %p60;
	add.s64 	%rd92, %rd86, 6144;
	// begin inline asm
	ld.global.nc.u64 %rd91, [%rd92];
	// end inline asm
	mov.b64 	%fd132, %rd91;
	setp.lt.f64 	%p61, %fd131, %fd132;
	selp.f64 	%fd372, %fd132, %fd131, %p61;
	add.s32 	%r462, %r462, 1024;
	setp.lt.s32 	%p62, %r462, %r68;
	@%p62 bra 	$L__BB6_46;
$L__BB6_47:
	setp.lt.s32 	%p63, %r68, 256;
	@%p63 bra 	$L__BB6_52;
	// begin inline asm
	mov.u32 %r201, %laneid;
	// end inline asm
	mov.b64 	%rd104, %fd372;
	mov.b64 	{%r203, %r208}, %rd104;
	mov.b32 	%r209, 1;
	mov.b32 	%r250, 31;
	mov.b32 	%r251, -1;
	// begin inline asm
	shfl.sync.down.b32 %r202, %r203, %r209, %r250, %r251;
	// end inline asm
	// begin inline asm
	shfl.sync.down.b32 %r207, %r208, %r209, %r250, %r251;
	// end inline asm
	mov.b64 	%rd105, {%r202, %r207};
	mov.b64 	%fd180, %rd105;
	setp.gt.s32 	%p91, %r201, 30;
	setp.lt.f64 	%p92, %fd372, %fd180;
	selp.f64 	%fd181, %fd180, %fd372, %p92;
	selp.f64 	%fd182, %fd372, %fd181, %p91;
	mov.b64 	%rd106, %fd182;
	mov.b64 	{%r213, %r218}, %rd106;
	mov.b32 	%r219, 2;
	// begin inline asm
	shfl.sync.down.b32 %r212, %r213, %r219, %r250, %r251;
	// end inline asm
	// begin inline asm
	shfl.sync.down.b32 %r217, %r218, %r219, %r250, %r251;
	// end inline asm
	mov.b64 	%rd107, {%r212, %r217};
	mov.b64 	%fd183, %rd107;
	setp.gt.s32 	%p93, %r201, 29;
	setp.lt.f64 	%p94, %fd182, %fd183;
	selp.f64 	%fd184, %fd183, %fd182, %p94;
	selp.f64 	%fd185, %fd182, %fd184, %p93;
	mov.b64 	%rd108, %fd185;
	mov.b64 	{%r223, %r228}, %rd108;
	mov.b32 	%r229, 4;
	// begin inline asm
	shfl.sync.down.b32 %r222, %r223, %r229, %r250, %r251;
	// end inline asm
	// begin inline asm
	shfl.sync.down.b32 %r227, %r228, %r229, %r250, %r251;
	// end inline asm
	mov.b64 	%rd109, {%r222, %r227};
	mov.b64 	%fd186, %rd109;
	setp.gt.s32 	%p95, %r201, 27;
	setp.lt.f64 	%p96, %fd185, %fd186;
	selp.f64 	%fd187, %fd186, %fd185, %p96;
	selp.f64 	%fd188, %fd185, %fd187, %p95;
	mov.b64 	%rd110, %fd188;
	mov.b64 	{%r233, %r238}, %rd110;
	mov.b32 	%r239, 8;
	// begin inline asm
	shfl.sync.down.b32 %r232, %r233, %r239, %r250, %r251;
	// end inline asm
	// begin inline asm
	shfl.sync.down.b32 %r237, %r238, %r239, %r250, %r251;
	// end inline asm
	mov.b64 	%rd111, {%r232, %r237};
	mov.b64 	%fd189, %rd111;
	setp.gt.s32 	%p97, %r201, 23;
	setp.lt.f64 	%p98, %fd188, %fd189;
	selp.f64 	%fd190, %fd189, %fd188, %p98;
	selp.f64 	%fd191, %fd188, %fd190, %p97;
	mov.b64 	%rd112, %fd191;
	mov.b64 	{%r243, %r248}, %rd112;
	mov.b32 	%r249, 16;
	// begin inline asm
	shfl.sync.down.b32 %r242, %r243, %r249, %r250, %r251;
	// end inline asm
	// begin inline asm
	shfl.sync.down.b32 %r247, %r248, %r249, %r250, %r251;
	// end inline asm
	mov.b64 	%rd113, {%r242, %r247};
	mov.b64 	%fd192, %rd113;
	setp.gt.s32 	%p99, %r201, 15;
	setp.lt.f64 	%p100, %fd191, %fd192;
	selp.f64 	%fd38, %fd192, %fd191, %p100;
	selp.f64 	%fd380, %fd191, %fd38, %p99;
	setp.ne.s32 	%p101, %r201, 0;
	@%p101 bra 	$L__BB6_50;
	shr.u32 	%r252, %r35, 2;
	and.b32  	%r253, %r252, 248;
	mov.u32 	%r254, _ZZN3cub18CUB_300001_SM_10006detail6reduce28DeviceReduceSingleTileKernelINS2_10policy_hubIdjN4cuda3__47maximumIvEEE10Policy1000EPdSB_iS8_ddNS5_3std3__410__identityEEEvT0_T1_T2_T3_T4_T6_E12temp_storage;
	add.s32 	%r255, %r254, %r253;
	st.shared.f64 	[%r255+8], %fd38;
$L__BB6_50:
	bar.sync 	0;
	setp.ne.s32 	%p102, %r35, 0;
	@%p102 bra 	$L__BB6_72;
	ld.shared.f64 	%fd193, [_ZZN3cub18CUB_300001_SM_10006detail6reduce28DeviceReduceSingleTileKernelINS2_10policy_hubIdjN4cuda3__47maximumIvEEE10Policy1000EPdSB_iS8_ddNS5_3std3__410__identityEEEvT0_T1_T2_T3_T4_T6_E12temp_storage+16];
	setp.lt.f64 	%p103, %fd380, %fd193;
	selp.f64 	%fd194, %fd193, %fd380, %p103;
	ld.shared.f64 	%fd195, [_ZZN3cub18CUB_300001_SM_10006detail6reduce28DeviceReduceSingleTileKernelINS2_10policy_hubIdjN4cuda3__47maximumIvEEE10Policy1000EPdSB_iS8_ddNS5_3std3__410__identityEEEvT0_T1_T2_T3_T4_T6_E12temp_storage+24];
	setp.lt.f64 	%p104, %fd194, %fd195;
	selp.f64 	%fd196, %fd195, %fd194, %p104;
	ld.shared.f64 	%fd197, [_ZZN3cub18CUB_300001_SM_10006detail6reduce28DeviceReduceSingleTileKernelINS2_10policy_hubIdjN4cuda3__47maximumIvEEE10Policy1000EPdSB_iS8_ddNS5_3std3__410__identityEEEvT0_T1_T2_T3_T4_T6_E12temp_storage+32];
	setp.lt.f64 	%p105, %fd196, %fd197;
	selp.f64 	%fd198, %fd197, %fd196, %p105;
	ld.shared.f64 	%fd199, [_ZZN3cub18CUB_300001_SM_10006detail6reduce28DeviceReduceSingleTileKernelINS2_10policy_hubIdjN4cuda3__47maximumIvEEE10Policy1000EPdSB_iS8_ddNS5_3std3__410__identityEEEvT0_T1_T2_T3_T4_T6_E12temp_storage+40];
	setp.lt.f64 	%p106, %fd198, %fd199;
	selp.f64 	%fd200, %fd199, %fd198, %p106;
	ld.shared.f64 	%fd201, [_ZZN3cub18CUB_300001_SM_10006detail6reduce28DeviceReduceSingleTileKernelINS2_10policy_hubIdjN4cuda3__47maximumIvEEE10Policy1000EPdSB_iS8_ddNS5_3std3__410__identityEEEvT0_T1_T2_T3_T4_T6_E12temp_storage+48];
	setp.lt.f64 	%p107, %fd200, %fd201;
	selp.f64 	%fd202, %fd201, %fd200, %p107;
	ld.shared.f64 	%fd203, [_ZZN3cub18CUB_300001_SM_10006detail6reduce28DeviceReduceSingleTileKernelINS2_10policy_hubIdjN4cuda3__47maximumIvEEE10Policy1000EPdSB_iS8_ddNS5_3std3__410__identityEEEvT0_T1_T2_T3_T4_T6_E12temp_storage+56];
	setp.lt.f64 	%p108, %fd202, %fd203;
	selp.f64 	%fd204, %fd203, %fd202, %p108;
	ld.shared.f64 	%fd205, [_ZZN3cub18CUB_300001_SM_10006detail6reduce28DeviceReduceSingleTileKernelINS2_10policy_hubIdjN4cuda3__47maximumIvEEE10Policy1000EPdSB_iS8_ddNS5_3std3__410__identityEEEvT0_T1_T2_T3_T4_T6_E12temp_storage+64];
	setp.lt.f64 	%p109, %fd204, %fd205;
	selp.f64 	%fd380, %fd205, %fd204, %p109;
	bra.uni 	$L__BB6_72;
$L__BB6_52:
	// begin inline asm
	mov.u32 %r138, %laneid;
	// end inline asm
	and.b32  	%r189, %r35, 992;
	add.s32 	%r190, %r189, 32;
	setp.gt.s32 	%p64, %r190, %r68;
	not.b32 	%r191, %r189;
	add.s32 	%r192, %r68, %r191;
	selp.b32 	%r187, %r192, 31, %p64;
	mov.b64 	%rd94, %fd372;
	mov.b64 	{%r140, %r145}, %rd94;
	mov.b32 	%r146, 1;
	mov.b32 	%r188, -1;
	// begin inline asm
	shfl.sync.down.b32 %r139, %r140, %r146, %r187, %r188;
	// end inline asm
	// begin inline asm
	shfl.sync.down.b32 %r144, %r145, %r146, %r187, %r188;
	// end inline asm
	mov.b64 	%rd95, {%r139, %r144};
	mov.b64 	%fd133, %rd95;
	setp.lt.s32 	%p65, %r138, %r187;
	setp.lt.f64 	%p66, %fd372, %fd133;
	selp.f64 	%fd134, %fd133, %fd372, %p66;
	selp.f64 	%fd135, %fd134, %fd372, %p65;
	mov.b64 	%rd96, %fd135;
	mov.b64 	{%r150, %r155}, %rd96;
	mov.b32 	%r156, 2;
	// begin inline asm
	shfl.sync.down.b32 %r149, %r150, %r156, %r187, %r188;
	// end inline asm
	// begin inline asm
	shfl.sync.down.b32 %r154, %r155, %r156, %r187, %r188;
	// end inline asm
	mov.b64 	%rd97, {%r149, %r154};
	mov.b64 	%fd136, %rd97;
	add.s32 	%r193, %r138, 2;
	setp.gt.s32 	%p67, %r193, %r187;
	setp.lt.f64 	%p68, %fd135, %fd136;
	selp.f64 	%fd137, %fd136, %fd135, %p68;
	selp.f64 	%fd138, %fd135, %fd137, %p67;
	mov.b64 	%rd98, %fd138;
	mov.b64 	{%r160, %r165}, %rd98;
	mov.b32 	%r166, 4;
	// begin inline asm
	shfl.sync.down.b32 %r159, %r160, %r166, %r187, %r188;
	// end inline asm
	// begin inline asm
	shfl.sync.down.b32 %r164, %r165, %r166, %r187, %r188;
	// end inline asm
	mov.b64 	%rd99, {%r159, %r164};
	mov.b64 	%fd139, %rd99;
	add.s32 	%r194, %r138, 4;
	setp.gt.s32 	%p69, %r194, %r187;
	setp.lt.f64 	%p70, %fd138, %fd139;
	selp.f64 	%fd140, %fd139, %fd138, %p70;
	selp.f64 	%fd141, %fd138, %fd140, %p69;
	mov.b64 	%rd100, %fd141;
	mov.b64 	{%r170, %r175}, %rd100;
	mov.b32 	%r176, 8;
	// begin inline asm
	shfl.sync.down.b32 %r169, %r170, %r176, %r187, %r188;
	// end inline asm
	// begin inline asm
	shfl.sync.down.b32 %r174, %r175, %r176, %r187, %r188;
	// end inline asm
	mov.b64 	%rd101, {%r169, %r174};
	mov.b64 	%fd142, %rd101;
	add.s32 	%r195, %r138, 8;
	setp.gt.s32 	%p71, %r195, %r187;
	setp.lt.f64 	%p72, %fd141, %fd142;
	selp.f64 	%fd143, %fd142, %fd141, %p72;
	selp.f64 	%fd144, %fd141, %fd143, %p71;
	mov.b64 	%rd102, %fd144;
	mov.b64 	{%r180, %r185}, %rd102;
	mov.b32 	%r186, 16;
	// begin inline asm
	shfl.sync.down.b32 %r179, %r180, %r186, %r187, %r188;
	// end inline asm
	// begin inline asm
	shfl.sync.down.b32 %r184, %r185, %r186, %r187, %r188;
	// end inline asm
	mov.b64 	%rd103, {%r179, %r184};
	mov.b64 	%fd145, %rd103;
	add.s32 	%r196, %r138, 16;
	setp.gt.s32 	%p73, %r196, %r187;
	setp.lt.f64 	%p74, %fd144, %fd145;
	selp.f64 	%fd146, %fd145, %fd144, %p74;
	selp.f64 	%fd380, %fd144, %fd146, %p73;
	setp.ne.s32 	%p75, %r138, 0;
	@%p75 bra 	$L__BB6_54;
	shr.u32 	%r197, %r35, 2;
	and.b32  	%r198, %r197, 248;
	mov.u32 	%r199, _ZZN3cub18CUB_300001_SM_10006detail6reduce28DeviceReduceSingleTileKernelINS2_10policy_hubIdjN4cuda3__47maximumIvEEE10Policy1000EPdSB_iS8_ddNS5_3std3__410__identityEEEvT0_T1_T2_T3_T4_T6_E12temp_storage;
	add.s32 	%r200, %r199, %r198;
	st.shared.f64 	[%r200+8], %fd380;
$L__BB6_54:
	bar.sync 	0;
	setp.ne.s32 	%p76, %r35, 0;
	@%p76 bra 	$L__BB6_72;
	setp.gt.s32 	%p77, %r68, 32;
	ld.shared.f64 	%fd147, [_ZZN3cub18CUB_300001_SM_10006detail6reduce28DeviceReduceSingleTileKernelINS2_10policy_hubIdjN4cuda3__47maximumIvEEE10Policy1000EPdSB_iS8_ddNS5_3std3__410__identityEEEvT0_T1_T2_T3_T4_T6_E12temp_storage+16];
	setp.lt.f64 	%p78, %fd380, %fd147;
	selp.f64 	%fd149, %fd147, %fd380, %p78;
	selp.f64 	%fd150, %fd149, %fd380, %p77;
	setp.gt.s32 	%p79, %r68, 64;
	ld.shared.f64 	%fd152, [_ZZN3cub18CUB_300001_SM_10006detail6reduce28DeviceReduceSingleTileKernelINS2_10policy_hubIdjN4cuda3__47maximumIvEEE10Policy1000EPdSB_iS8_ddNS5_3std3__410__identityEEEvT0_T1_T2_T3_T4_T6_E12temp_storage+24];
	setp.lt.f64 	%p80, %fd150, %fd152;
	selp.f64 	%fd154, %fd152, %fd150, %p80;
	selp.f64 	%fd155, %fd154, %fd150, %p79;
	setp.gt.s32 	%p81, %r68, 96;
	ld.shared.f64 	%fd157, [_ZZN3cub18CUB_300001_SM_10006detail6reduce28DeviceReduceSingleTileKernelINS2_10policy_hubIdjN4cuda3__47maximumIvEEE10Policy1000EPdSB_iS8_ddNS5_3std3__410__identityEEEvT0_T1_T2_T3_T4_T6_E12temp_storage+32];
	setp.lt.f64 	%p82, %fd155, %fd157;
	selp.f64 	%fd159, %fd157, %fd155, %p82;
	selp.f64 	%fd160, %fd159, %fd155, %p81;
	setp.gt.s32 	%p83, %r68, 128;
	ld.shared.f64 	%fd162, [_ZZN3cub18CUB_300001_SM_10006detail6reduce28DeviceReduceSingleTileKernelINS2_10policy_hubIdjN4cuda3__47maximumIvEEE10Policy1000EPdSB_iS8_ddNS5_3std3__410__identityEEEvT0_T1_T2_T3_T4_T6_E12temp_storage+40];
	setp.lt.f64 	%p84, %fd160, %fd162;
	selp.f64 	%fd164, %fd162, %fd160, %p84;
	selp.f64 	%fd165, %fd164, %fd160, %p83;
	setp.gt.s32 	%p85, %r68, 160;
	ld.shared.f64 	%fd167, [_ZZN3cub18CUB_300001_SM_10006detail6reduce28DeviceReduceSingleTileKernelINS2_10policy_hubIdjN4cuda3__47maximumIvEEE10Policy1000EPdSB_iS8_ddNS5_3std3__410__identityEEEvT0_T1_T2_T3_T4_T6_E12temp_storage+48];
	setp.lt.f64 	%p86, %fd165, %fd167;
	selp.f64 	%fd169, %fd167, %fd165, %p86;
	selp.f64 	%fd170, %fd169, %fd165, %p85;
	setp.gt.s32 	%p87, %r68, 192;
	ld.shared.f64 	%fd172, [_ZZN3cub18CUB_300001_SM_10006detail6reduce28DeviceReduceSingleTileKernelINS2_10policy_hubIdjN4cuda3__47maximumIvEEE10Policy1000EPdSB_iS8_ddNS5_3std3__410__identityEEEvT0_T1_T2_T3_T4_T6_E12temp_storage+56];
	setp.lt.f64 	%p88, %fd170, %fd172;
	selp.f64 	%fd174, %fd172, %fd170, %p88;
	selp.f64 	%fd175, %fd174, %fd170, %p87;
	setp.gt.s32 	%p89, %r68, 224;
	ld.shared.f64 	%fd177, [_ZZN3cub18CUB_300001_SM_10006detail6reduce28DeviceReduceSingleTileKernelINS2_10policy_hubIdjN4cuda3__47maximumIvEEE10Policy1000EPdSB_iS8_ddNS5_3std3__410__identityEEEvT0_T1_T2_T3_T4_T6_E12temp_storage+64];
	setp.lt.f64 	%p90, %fd175, %fd177;
	selp.f64 	%fd179, %fd177, %fd175, %p90;
	selp.f64 	%fd380, %fd179, %fd175, %p89;
	bra.uni 	$L__BB6_72;
$L__BB6_56:
	mov.u32 	%r47, %tid.x;
	mul.wide.u32 	%rd34, %r47, 8;
	add.s64 	%rd19, %rd15, %rd34;
	// begin inline asm
	ld.global.nc.u64 %rd18, [%rd19];
	// end inline asm
	mov.b64 	%fd59, %rd18;
	add.s64 	%rd21, %rd19, 2048;
	// begin inline asm
	ld.global.nc.u64 %rd20, [%rd21];
	// end inline asm
	mov.b64 	%fd60, %rd20;
	add.s64 	%rd23, %rd19, 4096;
	// begin inline asm
	ld.global.nc.u64 %rd22, [%rd23];
	// end inline asm
	mov.b64 	%fd61, %rd22;
	add.s64 	%rd25, %rd19, 6144;
	// begin inline asm
	ld.global.nc.u64 %rd24, [%rd25];
	// end inline asm
	mov.b64 	%fd62, %rd24;
	add.s64 	%rd27, %rd19, 8192;
	// begin inline asm
	ld.global.nc.u64 %rd26, [%rd27];
	// end inline asm
	mov.b64 	%fd63, %rd26;
	add.s64 	%rd29, %rd19, 10240;
	// begin inline asm
	ld.global.nc.u64 %rd28, [%rd29];
	// end inline asm
	mov.b64 	%fd64, %rd28;
	add.s64 	%rd31, %rd19, 12288;
	// begin inline asm
	ld.global.nc.u64 %rd30, [%rd31];
	// end inline asm
	mov.b64 	%fd65, %rd30;
	add.s64 	%rd33, %rd19, 14336;
	// begin inline asm
	ld.global.nc.u64 %rd32, [%rd33];
	// end inline asm
	mov.b64 	%fd66, %rd32;
	setp.lt.f64 	%p4, %fd59, %fd60;
	selp.f64 	%fd67, %fd60, %fd59, %p4;
	setp.lt.f64 	%p5, %fd67, %fd61;
	selp.f64 	%fd68, %fd61, %fd67, %p5;
	setp.lt.f64 	%p6, %fd68, %fd62;
	selp.f64 	%fd69, %fd62, %fd68, %p6;
	setp.lt.f64 	%p7, %fd69, %fd63;
	selp.f64 	%fd70, %fd63, %fd69, %p7;
	setp.lt.f64 	%p8, %fd70, %fd64;
	selp.f64 	%fd71, %fd64, %fd70, %p8;
	setp.lt.f64 	%p9, %fd71, %fd65;
	selp.f64 	%fd72, %fd65, %fd71, %p9;
	setp.lt.f64 	%p10, %fd72, %fd66;
	selp.f64 	%fd379, %fd66, %fd72, %p10;
	setp.lt.u32 	%p11, %r68, 4096;
	mov.b32 	%r465, 2048;
	@%p11 bra 	$L__BB6_60;
	add.s32 	%r48, %r68, -2048;
	mov.b32 	%r465, 2048;
$L__BB6_58:
	mul.wide.s32 	%rd51, %r465, 8;
	add.s64 	%rd36, %rd19, %rd51;
	// begin inline asm
	ld.global.nc.u64 %rd35, [%rd36];
	// end inline asm
	mov.b64 	%fd73, %rd35;
	add.s64 	%rd38, %rd36, 2048;
	// begin inline asm
	ld.global.nc.u64 %rd37, [%rd38];
	// end inline asm
	mov.b64 	%fd74, %rd37;
	add.s64 	%rd40, %rd36, 4096;
	// begin inline asm
	ld.global.nc.u64 %rd39, [%rd40];
	// end inline asm
	mov.b64 	%fd75, %rd39;
	add.s64 	%rd42, %rd36, 6144;
	// begin inline asm
	ld.global.nc.u64 %rd41, [%rd42];
	// end inline asm
	mov.b64 	%fd76, %rd41;
	add.s64 	%rd44, %rd36, 8192;
	// begin inline asm
	ld.global.nc.u64 %rd43, [%rd44];
	// end inline asm
	mov.b64 	%fd77, %rd43;
	add.s64 	%rd46, %rd36, 10240;
	// begin inline asm
	ld.global.nc.u64 %rd45, [%rd46];
	// end inline asm
	mov.b64 	%fd78, %rd45;
	add.s64 	%rd48, %rd36, 12288;
	// begin inline asm
	ld.global.nc.u64 %rd47, [%rd48];
	// end inline asm
	mov.b64 	%fd79, %rd47;
	add.s64 	%rd50, %rd36, 14336;
	// begin inline asm
	ld.global.nc.u64 %rd49, [%rd50];
	// end inline asm
	mov.b64 	%fd80, %rd49;
	setp.lt.f64 	%p12, %fd379, %fd73;
	selp.f64 	%fd81, %fd73, %fd379, %p12;
	setp.lt.f64 	%p13, %fd81, %fd74;
	selp.f64 	%fd82, %fd74, %fd81, %p13;
	setp.lt.f64 	%p14, %fd82, %fd75;
	selp.f64 	%fd83, %fd75, %fd82, %p14;
	setp.lt.f64 	%p15, %fd83, %fd76;
	selp.f64 	%fd84, %fd76, %fd83, %p15;
	setp.lt.f64 	%p16, %fd84, %fd77;
	selp.f64 	%fd85, %fd77, %fd84, %p16;
	setp.lt.f64 	%p17, %fd85, %fd78;
	selp.f64 	%fd86, %fd78, %fd85, %p17;
	setp.lt.f64 	%p18, %fd86, %fd79;
	selp.f64 	%fd87, %fd79, %fd86, %p18;
	setp.lt.f64 	%p19, %fd87, %fd80;
	selp.f64 	%fd379, %fd80, %fd87, %p19;
	sub.s32 	%r71, %r68, %r465;
	setp.lt.s32 	%p20, %r71, 2048;
	@%p20 bra 	$L__BB6_68;
	add.s32 	%r465, %r465, 2048;
	setp.le.s32 	%p21, %r465, %r48;
	@%p21 bra 	$L__BB6_58;
$L__BB6_60:
	setp.le.s32 	%p22, %r68, %r465;
	@%p22 bra 	$L__BB6_68;
	sub.s32 	%r52, %r68, %r465;
	setp.ge.s32 	%p23, %r47, %r52;
	@%p23 bra 	$L__BB6_68;
	not.b32 	%r72, %r47;
	add.s32 	%r73, %r68, %r72;
	sub.s32 	%r53, %r73, %r465;
	and.b32  	%r74, %r53, 768;
	setp.eq.s32 	%p24, %r74, 768;
	mov.u32 	%r469, %r47;
	@%p24 bra 	$L__BB6_65;
	add.s32 	%r467, %r47, %r465;
	shr.u32 	%r75, %r53, 8;
	add.s32 	%r76, %r75, 1;
	and.b32  	%r77, %r76, 3;
	neg.s32 	%r466, %r77;
	mov.u32 	%r469, %r47;
$L__BB6_64:
	.pragma "nounroll";
	mul.wide.u32 	%rd54, %r467, 8;
	add.s64 	%rd53, %rd15, %rd54;
	// begin inline asm
	ld.global.nc.u64 %rd52, [%rd53];
	// end inline asm
	mov.b64 	%fd89, %rd52;
	setp.lt.f64 	%p25, %fd379, %fd89;
	selp.f64 	%fd379, %fd89, %fd379, %p25;
	add.s32 	%r469, %r469, 256;
	add.s32 	%r467, %r467, 256;
	add.s32 	%r466, %r466, 1;
	setp.ne.s32 	%p26, %r466, 0;
	@%p26 bra 	$L__BB6_64;
$L__BB6_65:
	setp.lt.u32 	%p27, %r53, 768;
	@%p27 bra 	$L__BB6_68;
	cvt.u64.u32 	%rd55, %r469;
	cvt.u64.u32 	%rd56, %r465;
	add.s64 	%rd57, %rd55, %rd56;
	shl.b64 	%rd58, %rd57, 3;
	add.s64 	%rd59, %rd58, %rd15;
	add.s64 	%rd205, %rd59, 4096;
	add.s32 	%r470, %r469, %r465;
$L__BB6_67:
	mul.wide.u32 	%rd68, %r470, 8;
	add.s64 	%rd61, %rd15, %rd68;
	// begin inline asm
	ld.global.nc.u64 %rd60, [%rd61];
	// end inline asm
	mov.b64 	%fd90, %rd60;
	setp.lt.f64 	%p28, %fd379, %fd90;
	selp.f64 	%fd91, %fd90, %fd379, %p28;
	add.s64 	%rd63, %rd205, -2048;
	// begin inline asm
	ld.global.nc.u64 %rd62, [%rd63];
	// end inline asm
	mov.b64 	%fd92, %rd62;
	setp.lt.f64 	%p29, %fd91, %fd92;
	selp.f64 	%fd93, %fd92, %fd91, %p29;
	// begin inline asm
	ld.global.nc.u64 %rd64, [%rd205];
	// end inline asm
	mov.b64 	%fd94, %rd64;
	setp.lt.f64 	%p30, %fd93, %fd94;
	selp.f64 	%fd95, %fd94, %fd93, %p30;
	add.s64 	%rd67, %rd205, 2048;
	// begin inline asm
	ld.global.nc.u64 %rd66, [%rd67];
	// end inline asm
	mov.b64 	%fd96, %rd66;
	setp.lt.f64 	%p31, %fd95, %fd96;
	selp.f64 	%fd379, %fd96, %fd95, %p31;
	add.s32 	%r469, %r469, 1024;
	add.s64 	%rd205, %rd205, 8192;
	add.s32 	%r470, %r470, 1024;
	setp.lt.s32 	%p32, %r469, %r52;
	@%p32 bra 	$L__BB6_67;
$L__BB6_68:
	// begin inline asm
	mov.u32 %r78, %laneid;
	// end inline asm
	mov.b64 	%rd69, %fd379;
	mov.b64 	{%r80, %r85}, %rd69;
	mov.b32 	%r86, 1;
	mov.b32 	%r127, 31;
	mov.b32 	%r128, -1;
	// begin inline asm
	shfl.sync.down.b32 %r79, %r80, %r86, %r127, %r128;
	// end inline asm
	// begin inline asm
	shfl.sync.down.b32 %r84, %r85, %r86, %r127, %r128;
	// end inline asm
	mov.b64 	%rd70, {%r79, %r84};
	mov.b64 	%fd97, %rd70;
	setp.gt.s32 	%p33, %r78, 30;
	setp.lt.f64 	%p34, %fd379, %fd97;
	selp.f64 	%fd98, %fd97, %fd379, %p34;
	selp.f64 	%fd99, %fd379, %fd98, %p33;
	mov.b64 	%rd71, %fd99;
	mov.b64 	{%r90, %r95}, %rd71;
	mov.b32 	%r96, 2;
	// begin inline asm
	shfl.sync.down.b32 %r89, %r90, %r96, %r127, %r128;
	// end inline asm
	// begin inline asm
	shfl.sync.down.b32 %r94, %r95, %r96, %r127, %r128;
	// end inline asm
	mov.b64 	%rd72, {%r89, %r94};
	mov.b64 	%fd100, %rd72;
	setp.gt.s32 	%p35, %r78, 29;
	setp.lt.f64 	%p36, %fd99, %fd100;
	selp.f64 	%fd101, %fd100, %fd99, %p36;
	selp.f64 	%fd102, %fd99, %fd101, %p35;
	mov.b64 	%rd73, %fd102;
	mov.b64 	{%r100, %r105}, %rd73;
	mov.b32 	%r106, 4;
	// begin inline asm
	shfl.sync.down.b32 %r99, %r100, %r106, %r127, %r128;
	// end inline asm
	// begin inline asm
	shfl.sync.down.b32 %r104, %r105, %r106, %r127, %r128;
	// end inline asm
	mov.b64 	%rd74, {%r99, %r104};
	mov.b64 	%fd103, %rd74;
	setp.gt.s32 	%p37, %r78, 27;
	setp.lt.f64 	%p38, %fd102, %fd103;
	selp.f64 	%fd104, %fd103, %fd102, %p38;
	selp.f64 	%fd105, %fd102, %fd104, %p37;
	mov.b64 	%rd75, %fd105;
	mov.b64 	{%r110, %r115}, %rd75;
	mov.b32 	%r116, 8;
	// begin inline asm
	shfl.sync.down.b32 %r109, %r110, %r116, %r127, %r128;
	// end inline asm
	// begin inline asm
	shfl.sync.down.b32 %r114, %r115, %r116, %r127, %r128;
	// end inline asm
	mov.b64 	%rd76, {%r109, %r114};
	mov.b64 	%fd106, %rd76;
	setp.gt.s32 	%p39, %r78, 23;
	setp.lt.f64 	%p40, %fd105, %fd106;
	selp.f64 	%fd107, %fd106, %fd105, %p40;
	selp.f64 	%fd108, %fd105, %fd107, %p39;
	mov.b64 	%rd77, %fd108;
	mov.b64 	{%r120, %r125}, %rd77;
	mov.b32 	%r126, 16;
	// begin inline asm
	shfl.sync.down.b32 %r119, %r120, %r126, %r127, %r128;
	// end inline asm
	// begin inline asm
	shfl.sync.down.b32 %r124, %r125, %r126, %r127, %r128;
	// end inline asm
	mov.b64 	%rd78, {%r119, %r124};
	mov.b64 	%fd109, %rd78;
	setp.gt.s32 	%p41, %r78, 15;
	setp.lt.f64 	%p42, %fd108, %fd109;
	selp.f64 	%fd54, %fd109, %fd108, %p42;
	selp.f64 	%fd380, %fd108, %fd54, %p41;
	setp.ne.s32 	%p43, %r78, 0;
	@%p43 bra 	$L__BB6_70;
	shr.u32 	%r129, %r47, 2;
	and.b32  	%r130, %r129, 248;
	mov.u32 	%r131, _ZZN3cub18CUB_300001_SM_10006detail6reduce28DeviceReduceSingleTileKernelINS2_10policy_hubIdjN4cuda3__47maximumIvEEE10Policy1000EPdSB_iS8_ddNS5_3std3__410__identityEEEvT0_T1_T2_T3_T4_T6_E12temp_storage;
	add.s32 	%r132, %r131, %r130;
	st.shared.f64 	[%r132+8], %fd54;
$L__BB6_70:
	bar.sync 	0;
	setp.ne.s32 	%p44, %r47, 0;
	@%p44 bra 	$L__BB6_72;
	ld.shared.f64 	%fd110, [_ZZN3cub18CUB_300001_SM_10006detail6reduce28DeviceReduceSingleTileKernelINS2_10policy_hubIdjN4cuda3__47maximumIvEEE10Policy1000EPdSB_iS8_ddNS5_3std3__410__identityEEEvT0_T1_T2_T3_T4_T6_E12temp_storage+16];
	setp.lt.f64 	%p45, %fd380, %fd110;
	selp.f64 	%fd111, %fd110, %fd380, %p45;
	ld.shared.f64 	%fd112, [_ZZN3cub18CUB_300001_SM_10006detail6reduce28DeviceReduceSingleTileKernelINS2_10policy_hubIdjN4cuda3__47maximumIvEEE10Policy1000EPdSB_iS8_ddNS5_3std3__410__identityEEEvT0_T1_T2_T3_T4_T6_E12temp_storage+24];
	setp.lt.f64 	%p46, %fd111, %fd112;
	selp.f64 	%fd113, %fd112, %fd111, %p46;
	ld.shared.f64 	%fd114, [_ZZN3cub18CUB_300001_SM_10006detail6reduce28DeviceReduceSingleTileKernelINS2_10policy_hubIdjN4cuda3__47maximumIvEEE10Policy1000EPdSB_iS8_ddNS5_3std3__410__identityEEEvT0_T1_T2_T3_T4_T6_E12temp_storage+32];
	setp.lt.f64 	%p47, %fd113, %fd114;
	selp.f64 	%fd115, %fd114, %fd113, %p47;
	ld.shared.f64 	%fd116, [_ZZN3cub18CUB_300001_SM_10006detail6reduce28DeviceReduceSingleTileKernelINS2_10policy_hubIdjN4cuda3__47maximumIvEEE10Policy1000EPdSB_iS8_ddNS5_3std3__410__identityEEEvT0_T1_T2_T3_T4_T6_E12temp_storage+40];
	setp.lt.f64 	%p48, %fd115, %fd116;
	selp.f64 	%fd117, %fd116, %fd115, %p48;
	ld.shared.f64 	%fd118, [_ZZN3cub18CUB_300001_SM_10006detail6reduce28DeviceReduceSingleTileKernelINS2_10policy_hubIdjN4cuda3__47maximumIvEEE10Policy1000EPdSB_iS8_ddNS5_3std3__410__identityEEEvT0_T1_T2_T3_T4_T6_E12temp_storage+48];
	setp.lt.f64 	%p49, %fd117, %fd118;
	selp.f64 	%fd119, %fd118, %fd117, %p49;
	ld.shared.f64 	%fd120, [_ZZN3cub18CUB_300001_SM_10006detail6reduce28DeviceReduceSingleTileKernelINS2_10policy_hubIdjN4cuda3__47maximumIvEEE10Policy1000EPdSB_iS8_ddNS5_3std3__410__identityEEEvT0_T1_T2_T3_T4_T6_E12temp_storage+56];
	setp.lt.f64 	%p50, %fd119, %fd120;
	selp.f64 	%fd121, %fd120, %fd119, %p50;
	ld.shared.f64 	%fd122, [_ZZN3cub18CUB_300001_SM_10006detail6reduce28DeviceReduceSingleTileKernelINS2_10policy_hubIdjN4cuda3__47maximumIvEEE10Policy1000EPdSB_iS8_ddNS5_3std3__410__identityEEEvT0_T1_T2_T3_T4_T6_E12temp_storage+64];
	setp.lt.f64 	%p51, %fd121, %fd122;
	selp.f64 	%fd380, %fd122, %fd121, %p51;
$L__BB6_72:
	mov.u32 	%r444, %tid.x;
	setp.ne.s32 	%p217, %r444, 0;
	@%p217 bra 	$L__BB6_74;
	setp.lt.f64 	%p218, %fd58, %fd380;
	selp.f64 	%fd353, %fd380, %fd58, %p218;
	st.global.f64 	[%rd1], %fd353;
$L__BB6_74:
	ret;

}


// ===== COMPILED SASS (sm_100) =====

	.target	sm_100

	.elftype	@"ET_EXEC"


//--------------------- .note.nv.tkinfo           --------------------------
	.section	.note.nv.tkinfo,"",@"SHT_NOTE"
	.sectionflags	@"SHF_NOTE_NV_TKINFO"
	.tkinfo
        /*0018*/ 	.word	0x00000002
        /*0030*/ 	.string	""
        /*0030*/ 	.string	"ptxas"
        /*0030*/ 	.string	"Cuda compilation tools, release 13.0, V13.0.88"
        /*0030*/ 	.string	"Build cuda_13.0.r13.0/compiler.36424714_0"
        /*0030*/ 	.string	"-arch sm_100 -m 64 "



//--------------------- .note.nv.cuinfo           --------------------------
	.section	.note.nv.cuinfo,"",@"SHT_NOTE"
	.sectionflags	@"SHF_NOTE_NV_CUINFO"
        /*0018*/ 	.short	0x0002
        /*001a*/ 	.short	0x0064
        /*001c*/ 	.short	0x0082
	.zero		2


//--------------------- .nv.info                  --------------------------
	.section	.nv.info,"",@"SHT_CUDA_INFO"
	.align	4


	//----- nvinfo : EIATTR_REGCOUNT
	.align		4
        /*0000*/ 	.byte	0x04, 0x2f
        /*0002*/ 	.short	(.L_41 - .L_40)
	.align		4
.L_40:
        /*0004*/ 	.word	index@(_Z19computeOneStepOnGPUPdS_i)
        /*0008*/ 	.word	0x00000010


	//----- nvinfo : EIATTR_FRAME_SIZE
	.align		4
.L_41:
        /*000c*/ 	.byte	0x04, 0x11
        /*000e*/ 	.short	(.L_43 - .L_42)
	.align		4
.L_42:
        /*0010*/ 	.word	index@(_Z19computeOneStepOnGPUPdS_i)
        /*0014*/ 	.word	0x00000000


	//----- nvinfo : EIATTR_REGCOUNT
	.align		4
.L_43:
        /*0018*/ 	.byte	0x04, 0x2f
        /*001a*/ 	.short	(.L_45 - .L_44)
	.align		4
.L_44:
        /*001c*/ 	.word	index@(_Z20gpuMatrixSubtractionPdS_i)
        /*0020*/ 	.word	0x0000000a


	//----- nvinfo : EIATTR_FRAME_SIZE
	.align		4
.L_45:
        /*0024*/ 	.byte	0x04, 0x11
        /*0026*/ 	.short	(.L_47 - .L_46)
	.align		4
.L_46:
        /*0028*/ 	.word	index@(_Z20gpuMatrixSubtractionPdS_i)
        /*002c*/ 	.word	0x00000000


	//----- nvinfo : EIATTR_REGCOUNT
	.align		4
.L_47:
        /*0030*/ 	.byte	0x04, 0x2f
        /*0032*/ 	.short	(.L_49 - .L_48)
	.align		4
.L_48:
        /*0034*/ 	.word	index@(_Z20gpuInitializeMatrixAPdi)
        /*0038*/ 	.word	0x00000015


	//----- nvinfo : EIATTR_FRAME_SIZE
	.align		4
.L_49:
        /*003c*/ 	.byte	0x04, 0x11
        /*003e*/ 	.short	(.L_51 - .L_50)
	.align		4
.L_50:
        /*0040*/ 	.word	index@($__internal_0_$__cuda_sm20_div_rn_f64_full)
        /*0044*/ 	.word	0x00000000


	//----- nvinfo : EIATTR_FRAME_SIZE
	.align		4
.L_51:
        /*0048*/ 	.byte	0x04, 0x11
        /*004a*/ 	.short	(.L_53 - .L_52)
	.align		4
.L_52:
        /*004c*/ 	.word	index@(_Z20gpuInitializeMatrixAPdi)
        /*0050*/ 	.word	0x00000000


	//----- nvinfo : EIATTR_REGCOUNT
	.align		4
.L_53:
        /*0054*/ 	.byte	0x04, 0x2f
        /*0056*/ 	.short	(.L_55 - .L_54)
	.align		4
.L_54:
        /*0058*/ 	.word	index@(_ZN3cub18CUB_300001_SM_10006detail11EmptyKernelIvEEvv)
        /*005c*/ 	.word	0x00000004


	//----- nvinfo : EIATTR_FRAME_SIZE
	.align		4
.L_55:
        /*0060*/ 	.byte	0x04, 0x11
        /*0062*/ 	.short	(.L_57 - .L_56)
	.align		4
.L_56:
        /*0064*/ 	.word	index@(_ZN3cub18CUB_300001_SM_10006detail11EmptyKernelIvEEvv)
        /*0068*/ 	.word	0x00000000


	//----- nvinfo : EIATTR_REGCOUNT
	.align		4
.L_57:
        /*006c*/ 	.byte	0x04, 0x2f
        /*006e*/ 	.short	(.L_59 - .L_58)
	.align		4
.L_58:
        /*0070*/ 	.word	index@(_ZN3cub18CUB_300001_SM_10006detail6reduce28DeviceReduceSingleTileKernelINS2_10policy_hubIdjN4cuda3__47maximumIvEEE10Policy1000EPdSB_jS8_ddNS5_3std3__410__identityEEEvT0_T1_T2_T3_T4_T6_)
        /*0074*/ 	.word	0x0000002c


	//----- nvinfo : EIATTR_FRAME_SIZE
	.align		4
.L_59:
        /*0078*/ 	.byte	0x04, 0x11
        /*007a*/ 	.short	(.L_61 - .L_60)
	.align		4
.L_60:
        /*007c*/ 	.word	index@(_ZN3cub18CUB_300001_SM_10006detail6reduce28DeviceReduceSingleTileKernelINS2_10policy_hubIdjN4cuda3__47maximumIvEEE10Policy1000EPdSB_jS8_ddNS5_3std3__410__identityEEEvT0_T1_T2_T3_T4_T6_)
        /*0080*/ 	.word	0x00000000


	//----- nvinfo : EIATTR_REGCOUNT
	.align		4
.L_61:
        /*0084*/ 	.byte	0x04, 0x2f
        /*0086*/ 	.short	(.L_63 - .L_62)
	.align		4
.L_62:
        /*0088*/ 	.word	index@(_ZN3cub18CUB_300001_SM_10006detail6reduce18DeviceReduceKernelINS2_10policy_hubIdjN4cuda3__47maximumIvEEE10Policy1000EPdjS8_dNS5_3std3__410__identityEEEvT0_PT3_T1_NS0_13GridEvenShareISI_EET2_T4_)
        /*008c*/ 	.word	0x0000001c


	//----- nvinfo : EIATTR_FRAME_SIZE
	.align		4
.L_63:
        /*0090*/ 	.byte	0x04, 0x11
        /*0092*/ 	.short	(.L_65 - .L_64)
	.align		4
.L_64:
        /*0094*/ 	.word	index@(_ZN3cub18CUB_300001_SM_10006detail6reduce18DeviceReduceKernelINS2_10policy_hubIdjN4cuda3__47maximumIvEEE10Policy1000EPdjS8_dNS5_3std3__410__identityEEEvT0_PT3_T1_NS0_13GridEvenShareISI_EET2_T4_)
        /*0098*/ 	.word	0x00000000


	//----- nvinfo : EIATTR_REGCOUNT
	.align		4
.L_65:
        /*009c*/ 	.byte	0x04, 0x2f
        /*009e*/ 	.short	(.L_67 - .L_66)
	.align		4
.L_66:
        /*00a0*/ 	.word	index@(_ZN3cub18CUB_300001_SM_10006detail6reduce28DeviceReduceSingleTileKernelINS2_10policy_hubIdjN4cuda3__47maximumIvEEE10Policy1000EPdSB_iS8_ddNS5_3std3__410__identityEEEvT0_T1_T2_T3_T4_T6_)
        /*00a4*/ 	.word	0x00000030


	//----- nvinfo : EIATTR_FRAME_SIZE
	.align		4
.L_67:
        /*00a8*/ 	.byte	0x04, 0x11
        /*00aa*/ 	.short	(.L_69 - .L_68)
	.align		4
.L_68:
        /*00ac*/ 	.word	index@(_ZN3cub18CUB_300001_SM_10006detail6reduce28DeviceReduceSingleTileKernelINS2_10policy_hubIdjN4cuda3__47maximumIvEEE10Policy1000EPdSB_iS8_ddNS5_3std3__410__identityEEEvT0_T1_T2_T3_T4_T6_)
        /*00b0*/ 	.word	0x00000000


	//----- nvinfo : EIATTR_MIN_STACK_SIZE
	.align		4
.L_69:
        /*00b4*/ 	.byte	0x04, 0x12
        /*00b6*/ 	.short	(.L_71 - .L_70)
	.align		4
.L_70:
        /*00b8*/ 	.word	index@(_ZN3cub18CUB_300001_SM_10006detail6reduce28DeviceReduceSingleTileKernelINS2_10policy_hubIdjN4cuda3__47maximumIvEEE10Policy1000EPdSB_iS8_ddNS5_3std3__410__identityEEEvT0_T1_T2_T3_T4_T6_)
        /*00bc*/ 	.word	0x00000000


	//----- nvinfo : EIATTR_MIN_STACK_SIZE
	.align		4
.L_71:
        /*00c0*/ 	.byte	0x04, 0x12
        /*00c2*/ 	.short	(.L_73 - .L_72)
	.align		4
.L_72:
        /*00c4*/ 	.word	index@(_ZN3cub18CUB_300001_SM_10006detail6reduce18DeviceReduceKernelINS2_10policy_hubIdjN4cuda3__47maximumIvEEE10Policy1000EPdjS8_dNS5_3std3__410__identityEEEvT0_PT3_T1_NS0_13GridEvenShareISI_EET2_T4_)
        /*00c8*/ 	.word	0x00000000


	//----- nvinfo : EIATTR_MIN_STACK_SIZE
	.align		4
.L_73:
        /*00cc*/ 	.byte	0x04, 0x12
        /*00ce*/ 	.short	(.L_75 - .L_74)
	.align		4
.L_74:
        /*00d0*/ 	.word	index@(_ZN3cub18CUB_300001_SM_10006detail6reduce28DeviceReduceSingleTileKernelINS2_10policy_hubIdjN4cuda3__47maximumIvEEE10Policy1000EPdSB_jS8_ddNS5_3std3__410__identityEEEvT0_T1_T2_T3_T4_T6_)
        /*00d4*/ 	.word	0x00000000


	//----- nvinfo : EIATTR_MIN_STACK_SIZE
	.align		4
.L_75:
        /*00d8*/ 	.byte	0x04, 0x12
        /*00da*/ 	.short	(.L_77 - .L_76)
	.align		4
.L_76:
        /*00dc*/ 	.word	index@(_ZN3cub18CUB_300001_SM_10006detail11EmptyKernelIvEEvv)
        /*00e0*/ 	.word	0x00000000


	//----- nvinfo : EIATTR_MIN_STACK_SIZE
	.align		4
.L_77:
        /*00e4*/ 	.byte	0x04, 0x12
        /*00e6*/ 	.short	(.L_79 - .L_78)
	.align		4
.L_78:
        /*00e8*/ 	.word	index@(_Z20gpuInitializeMatrixAPdi)
        /*00ec*/ 	.word	0x00000000


	//----- nvinfo : EIATTR_MIN_STACK_SIZE
	.align		4
.L_79:
        /*00f0*/ 	.byte	0x04, 0x12
        /*00f2*/ 	.short	(.L_81 - .L_80)
	.align		4
.L_80:
        /*00f4*/ 	.word	index@(_Z20gpuMatrixSubtractionPdS_i)
        /*00f8*/ 	.word	0x00000000


	//----- nvinfo : EIATTR_MIN_STACK_SIZE
	.align		4
.L_81:
        /*00fc*/ 	.byte	0x04, 0x12
        /*00fe*/ 	.short	(.L_83 - .L_82)
	.align		4
.L_82:
        /*0100*/ 	.word	index@(_Z19computeOneStepOnGPUPdS_i)
        /*0104*/ 	.word	0x00000000
.L_83:


//--------------------- .nv.compat                --------------------------
	.section	.nv.compat,"",@"SHT_CUDA_COMPAT_INFO"
	.align	4
        /*0000*/ 	.byte	0x02, 0x09, 0x00, 0x00, 0x02, 0x02, 0x01, 0x00, 0x02, 0x05, 0x05, 0x00, 0x03, 0x07, 0x01, 0x01
        /*0010*/ 	.byte	0x02, 0x03, 0x00, 0x00, 0x02, 0x06, 0x01, 0x00, 0x04, 0x0b, 0x08, 0x00, 0x01, 0x00, 0x00, 0x00
        /*0020*/ 	.byte	0x00, 0x00, 0x00, 0x00


//--------------------- .nv.info._ZN3cub18CUB_300001_SM_10006detail6reduce28DeviceReduceSingleTileKernelINS2_10policy_hubIdjN4cuda3__47maximumIvEEE10Policy1000EPdSB_iS8_ddNS5_3std3__410__identityEEEvT0_T1_T2_T3_T4_T6_ --------------------------
	.section	.nv.info._ZN3cub18CUB_300001_SM_10006detail6reduce28DeviceReduceSingleTileKernelINS2_10policy_hubIdjN4cuda3__47maximumIvEEE10Policy1000EPdSB_iS8_ddNS5_3std3__410__identityEEEvT0_T1_T2_T3_T4_T6_,"",@"SHT_CUDA_INFO"
	.sectionflags	@""
	.align	4


	//----- nvinfo : EIATTR_CUDA_API_VERSION
	.align		4
        /*0000*/ 	.byte	0x04, 0x37
        /*0002*/ 	.short	(.L_85 - .L_84)
.L_84:
        /*0004*/ 	.word	0x00000082


	//----- nvinfo : EIATTR_KPARAM_INFO
	.align		4
.L_85:
        /*0008*/ 	.byte	0x04, 0x17
        /*000a*/ 	.short	(.L_87 - .L_86)
.L_86:
        /*000c*/ 	.word	0x00000000
        /*0010*/ 	.short	0x0005
        /*0012*/ 	.short	0x0020
        /*0014*/ 	.byte	0x00, 0xf0, 0x05, 0x00


	//----- nvinfo : EIATTR_KPARAM_INFO
	.align		4
.L_87:
        /*0018*/ 	.byte	0x04, 0x17
        /*001a*/ 	.short	(.L_89 - .L_88)
.L_88:
        /*001c*/ 	.word	0x00000000
        /*0020*/ 	.short	0x0004
        /*0022*/ 	.short	0x0018
        /*0024*/ 	.byte	0x00, 0xf0, 0x21, 0x00


	//----- nvinfo : EIATTR_KPARAM_INFO
	.align		4
.L_89:
        /*0028*/ 	.byte	0x04, 0x17
        /*002a*/ 	.short	(.L_91 - .L_90)
.L_90:
        /*002c*/ 	.word	0x00000000
        /*0030*/ 	.short	0x0003
        /*0032*/ 	.short	0x0014
        /*0034*/ 	.byte	0x00, 0xf0, 0x05, 0x00


	//----- nvinfo : EIATTR_KPARAM_INFO
	.align		4
.L_91:
        /*0038*/ 	.byte	0x04, 0x17
        /*003a*/ 	.short	(.L_93 - .L_92)
.L_92:
        /*003c*/ 	.word	0x00000000
        /*0040*/ 	.short	0x0002
        /*0042*/ 	.short	0x0010
        /*0044*/ 	.byte	0x00, 0xf0, 0x11, 0x00


	//----- nvinfo : EIATTR_KPARAM_INFO
	.align		4
.L_93:
        /*0048*/ 	.byte	0x04, 0x17
        /*004a*/ 	.short	(.L_95 - .L_94)
.L_94:
        /*004c*/ 	.word	0x00000000
        /*0050*/ 	.short	0x0001
        /*0052*/ 	.short	0x0008
        /*0054*/ 	.byte	0x00, 0xf5, 0x21, 0x00


	//----- nvinfo : EIATTR_KPARAM_INFO
	.align		4
.L_95:
        /*0058*/ 	.byte	0x04, 0x17
        /*005a*/ 	.short	(.L_97 - .L_96)
.L_96:
        /*005c*/ 	.word	0x00000000
        /*0060*/ 	.short	0x0000
        /*0062*/ 	.short	0x0000
        /*0064*/ 	.byte	0x00, 0xf5, 0x21, 0x00


	//----- nvinfo : EIATTR_SPARSE_MMA_MASK
	.align		4
.L_97:
        /*0068*/ 	.byte	0x03, 0x50
        /*006a*/ 	.short	0x0000


	//----- nvinfo : EIATTR_MAXREG_COUNT
	.align		4
        /*006c*/ 	.byte	0x03, 0x1b
        /*006e*/ 	.short	0x00ff


	//----- nvinfo : EIATTR_NUM_BARRIERS
	.align		4
        /*0070*/ 	.byte	0x02, 0x4c
        /*0072*/ 	.byte	0x01
	.zero		1


	//----- nvinfo : EIATTR_MERCURY_ISA_VERSION
	.align		4
        /*0074*/ 	.byte	0x03, 0x5f
        /*0076*/ 	.short	0x0101


	//----- nvinfo : EIATTR_COOP_GROUP_MASK_REGIDS
	.align		4
        /*0078*/ 	.byte	0x04, 0x29
        /*007a*/ 	.short	(.L_99 - .L_98)


	//   ....[0]....
.L_98:
        /*007c*/ 	.word	0xffffffff


	//   ....[1]....
        /*0080*/ 	.word	0xffffffff


	//   ....[2]....
        /*0084*/ 	.word	0xffffffff


	//   ....[3]....
        /*0088*/ 	.word	0xffffffff


	//   ....[4]....
        /*008c*/ 	.word	0xffffffff


	//   ....[5]....
        /*0090*/ 	.word	0xffffffff


	//   ....[6]....
        /*0094*/ 	.word	0xffffffff


	//   ....[7]....
        /*0098*/ 	.word	0xffffffff


	//   ....[8]....
        /*009c*/ 	.word	0xffffffff


	//   ....[9]....
        /*00a0*/ 	.word	0xffffffff


	//   ....[10]....
        /*00a4*/ 	.word	0xffffffff


	//   ....[11]....
        /*00a8*/ 	.word	0xffffffff


	//   ....[12]....
        /*00ac*/ 	.word	0xffffffff


	//   ....[13]....
        /*00b0*/ 	.word	0xffffffff


	//   ....[14]....
        /*00b4*/ 	.word	0xffffffff


	//   ....[15]....
        /*00b8*/ 	.word	0xffffffff


	//   ....[16]....
        /*00bc*/ 	.word	0xffffffff


	//   ....[17]....
        /*00c0*/ 	.word	0xffffffff


	//   ....[18]....
        /*00c4*/ 	.word	0xffffffff


	//   ....[19]....
        /*00c8*/ 	.word	0xffffffff


	//   ....[20]....
        /*00cc*/ 	.word	0xffffffff


	//   ....[21]....
        /*00d0*/ 	.word	0xffffffff


	//   ....[22]....
        /*00d4*/ 	.word	0xffffffff


	//   ....[23]....
        /*00d8*/ 	.word	0xffffffff


	//   ....[24]....
        /*00dc*/ 	.word	0xffffffff


	//   ....[25]....
        /*00e0*/ 	.word	0xffffffff


	//   ....[26]....
        /*00e4*/ 	.word	0xffffffff


	//   ....[27]....
        /*00e8*/ 	.word	0xffffffff


	//   ....[28]....
        /*00ec*/ 	.word	0xffffffff


	//   ....[29]....
        /*00f0*/ 	.word	0xffffffff


	//   ....[30]....
        /*00f4*/ 	.word	0xffffffff


	//   ....[31]....
        /*00f8*/ 	.word	0xffffffff


	//   ....[32]....
        /*00fc*/ 	.word	0xffffffff


	//   ....[33]....
        /*0100*/ 	.word	0xffffffff


	//   ....[34]....
        /*0104*/ 	.word	0xffffffff


	//   ....[35]....
        /*0108*/ 	.word	0xffffffff


	//   ....[36]....
        /*010c*/ 	.word	0xffffffff


	//   ....[37]....
        /*0110*/ 	.word	0xffffffff


	//   ....[38]....
        /*0114*/ 	.word	0xffffffff


	//   ....[39]....
        /*0118*/ 	.word	0xffffffff


	//   ....[40]....
        /*011c*/ 	.word	0xffffffff


	//   ....[41]....
        /*0120*/ 	.word	0xffffffff


	//   ....[42]....
        /*0124*/ 	.word	0xffffffff


	//   ....[43]....
        /*0128*/ 	.word	0xffffffff


	//   ....[44]....
        /*012c*/ 	.word	0xffffffff


	//   ....[45]....
        /*0130*/ 	.word	0xffffffff


	//   ....[46]....
        /*0134*/ 	.word	0xffffffff


	//   ....[47]....
        /*0138*/ 	.word	0xffffffff


	//   ....[48]....
        /*013c*/ 	.word	0xffffffff


	//   ....[49]....
        /*0140*/ 	.word	0xffffffff


	//   ....[50]....
        /*0144*/ 	.word	0xffffffff


	//   ....[51]....
        /*0148*/ 	.word	0xffffffff


	//   ....[52]....
        /*014c*/ 	.word	0xffffffff


	//   ....[53]....
        /*0150*/ 	.word	0xffffffff


	//   ....[54]....
        /*0154*/ 	.word	0xffffffff


	//   ....[55]....
        /*0158*/ 	.word	0xffffffff


	//   ....[56]....
        /*015c*/ 	.word	0xffffffff


	//   ....[57]....
        /*0160*/ 	.word	0xffffffff


	//   ....[58]....
        /*0164*/ 	.word	0xffffffff


	//   ....[59]....
        /*0168*/ 	.word	0xffffffff


	//----- nvinfo : EIATTR_COOP_GROUP_INSTR_OFFSETS
	.align		4
.L_99:
        /*016c*/ 	.byte	0x04, 0x28
        /*016e*/ 	.short	(.L_101 - .L_100)


	//   ....[0]....
.L_100:
        /*0170*/ 	.word	0x00000d30


	//   ....[1]....
        /*0174*/ 	.word	0x00000d40


	//   ....[2]....
        /*0178*/ 	.word	0x00000dd0


	//   ....[3]....
        /*017c*/ 	.word	0x00000e10


	//   ....[4]....
        /*0180*/ 	.word	0x00000e80


	//   ....[5]....
        /*0184*/ 	.word	0x00000ea0


	//   ....[6]....
        /*0188*/ 	.word	0x00000ef0


	//   ....[7]....
        /*018c*/ 	.word	0x00000f10


	//   ....[8]....
        /*0190*/ 	.word	0x00000f60


	//   ....[9]....
        /*0194*/ 	.word	0x00000f80


	//   ....[10]....
        /*0198*/ 	.word	0x00001280


	//   ....[11]....
        /*019c*/ 	.word	0x00001290


	//   ....[12]....
        /*01a0*/ 	.word	0x00001320


	//   ....[13]....
        /*01a4*/ 	.word	0x00001350


	//   ....[14]....
        /*01a8*/ 	.word	0x000013b0


	//   ....[15]....
        /*01ac*/ 	.word	0x000013e0


	//   ....[16]....
        /*01b0*/ 	.word	0x00001440


	//   ....[17]....
        /*01b4*/ 	.word	0x00001480


	//   ....[18]....
        /*01b8*/ 	.word	0x000014f0


	//   ....[19]....
        /*01bc*/ 	.word	0x00001530


	//   ....[20]....
        /*01c0*/ 	.word	0x00002960


	//   ....[21]....
        /*01c4*/ 	.word	0x00002970


	//   ....[22]....
        /*01c8*/ 	.word	0x00002a00


	//   ....[23]....
        /*01cc*/ 	.word	0x00002a30


	//   ....[24]....
        /*01d0*/ 	.word	0x00002aa0


	//   ....[25]....
        /*01d4*/ 	.word	0x00002ac0


	//   ....[26]....
        /*01d8*/ 	.word	0x00002b20


	//   ....[27]....
        /*01dc*/ 	.word	0x00002b30


	//   ....[28]....
        /*01e0*/ 	.word	0x00002b80


	//   ....[29]....
        /*01e4*/ 	.word	0x00002b90


	//   ....[30]....
        /*01e8*/ 	.word	0x00003a20


	//   ....[31]....
        /*01ec*/ 	.word	0x00003a30


	//   ....[32]....
        /*01f0*/ 	.word	0x00003ac0


	//   ....[33]....
        /*01f4*/ 	.word	0x00003b00


	//   ....[34]....
        /*01f8*/ 	.word	0x00003b80


	//   ....[35]....
        /*01fc*/ 	.word	0x00003bc0


	//   ....[36]....
        /*0200*/ 	.word	0x00003c20


	//   ....[37]....
        /*0204*/ 	.word	0x00003c50


	//   ....[38]....
        /*0208*/ 	.word	0x00003ca0


	//   ....[39]....
        /*020c*/ 	.word	0x00003cd0


	//   ....[40]....
        /*0210*/ 	.word	0x00003fb0


	//   ....[41]....
        /*0214*/ 	.word	0x00003fc0


	//   ....[42]....
        /*0218*/ 	.word	0x00004050


	//   ....[43]....
        /*021c*/ 	.word	0x00004080


	//   ....[44]....
        /*0220*/ 	.word	0x000040d0


	//   ....[45]....
        /*0224*/ 	.word	0x00004100


	//   ....[46]....
        /*0228*/ 	.word	0x00004170


	//   ....[47]....
        /*022c*/ 	.word	0x000041b0


	//   ....[48]....
        /*0230*/ 	.word	0x00004220


	//   ....[49]....
        /*0234*/ 	.word	0x00004250


	//   ....[50]....
        /*0238*/ 	.word	0x00005700


	//   ....[51]....
        /*023c*/ 	.word	0x00005710


	//   ....[52]....
        /*0240*/ 	.word	0x000057a0


	//   ....[53]....
        /*0244*/ 	.word	0x000057e0


	//   ....[54]....
        /*0248*/ 	.word	0x00005860


	//   ....[55]....
        /*024c*/ 	.word	0x000058a0


	//   ....[56]....
        /*0250*/ 	.word	0x00005900


	//   ....[57]....
        /*0254*/ 	.word	0x00005930


	//   ....[58]....
        /*0258*/ 	.word	0x00005980


	//   ....[59]....
        /*025c*/ 	.word	0x000059b0


	//----- nvinfo : EIATTR_VRC_CTA_INIT_COUNT
	.align		4
.L_101:
        /*0260*/ 	.byte	0x02, 0x4a
	.zero		1
	.zero		1


	//----- nvinfo : EIATTR_EXIT_INSTR_OFFSETS
	.align		4
        /*0264*/ 	.byte	0x04, 0x1c
        /*0266*/ 	.short	(.L_103 - .L_102)


	//   ....[0]....
.L_102:
        /*0268*/ 	.word	0x00000080


	//   ....[1]....
        /*026c*/ 	.word	0x000000c0


	//   ....[2]....
        /*0270*/ 	.word	0x00005c20


	//   ....[3]....
        /*0274*/ 	.word	0x00005ca0


	//----- nvinfo : EIATTR_MAX_THREADS
	.align		4
.L_103:
        /*0278*/ 	.byte	0x04, 0x05
        /*027a*/ 	.short	(.L_105 - .L_104)
.L_104:
        /*027c*/ 	.word	0x00000100
        /*0280*/ 	.word	0x00000001
        /*0284*/ 	.word	0x00000001


	//----- nvinfo : EIATTR_CRS_STACK_SIZE
	.align		4
.L_105:
        /*0288*/ 	.byte	0x04, 0x1e
        /*028a*/ 	.short	(.L_107 - .L_106)
.L_106:
        /*028c*/ 	.word	0x00000000


	//----- nvinfo : EIATTR_CBANK_PARAM_SIZE
	.align		4
.L_107:
        /*0290*/ 	.byte	0x03, 0x19
        /*0292*/ 	.short	0x0021


	//----- nvinfo : EIATTR_PARAM_CBANK
	.align		4
        /*0294*/ 	.byte	0x04, 0x0a
        /*0296*/ 	.short	(.L_109 - .L_108)
	.align		4
.L_108:
        /*0298*/ 	.word	index@(.nv.constant0._ZN3cub18CUB_300001_SM_10006detail6reduce28DeviceReduceSingleTileKernelINS2_10policy_hubIdjN4cuda3__47maximumIvEEE10Policy1000EPdSB_iS8_ddNS5_3std3__410__identityEEEvT0_T1_T2_T3_T4_T6_)
        /*029c*/ 	.short	0x0380
        /*029e*/ 	.short	0x0021


	//----- nvinfo : EIATTR_SW_WAR
	.align		4
.L_109:
        /*02a0*/ 	.byte	0x04, 0x36
        /*02a2*/ 	.short	(.L_111 - .L_110)
.L_110:
        /*02a4*/ 	.word	0x00000008
.L_111:


//--------------------- .nv.info._ZN3cub18CUB_300001_SM_10006detail6reduce18DeviceReduceKernelINS2_10policy_hubIdjN4cuda3__47maximumIvEEE10Policy1000EPdjS8_dNS5_3std3__410__identityEEEvT0_PT3_T1_NS0_13GridEvenShareISI_EET2_T4_ --------------------------
	.section	.nv.info._ZN3cub18CUB_300001_SM_10006detail6reduce18DeviceReduceKernelINS2_10policy_hubIdjN4cuda3__47maximumIvEEE10Policy1000EPdjS8_dNS5_3std3__410__identityEEEvT0_PT3_T1_NS0_13GridEvenShareISI_EET2_T4_,"",@"SHT_CUDA_INFO"
	.sectionflags	@""
	.align	4


	//----- nvinfo : EIATTR_CUDA_API_VERSION
	.align		4
        /*0000*/ 	.byte	0x04, 0x37
        /*0002*/ 	.short	(.L_113 - .L_112)
.L_112:
        /*0004*/ 	.word	0x00000082


	//----- nvinfo : EIATTR_KPARAM_INFO
	.align		4
.L_113:
        /*0008*/ 	.byte	0x04, 0x17
        /*000a*/ 	.short	(.L_115 - .L_114)
.L_114:
        /*000c*/ 	.word	0x00000000
        /*0010*/ 	.short	0x0005
        /*0012*/ 	.short	0x003d
        /*0014*/ 	.byte	0x00, 0xf0, 0x05, 0x00


	//----- nvinfo : EIATTR_KPARAM_INFO
	.align		4
.L_115:
        /*0018*/ 	.byte	0x04, 0x17
        /*001a*/ 	.short	(.L_117 - .L_116)
.L_116:
        /*001c*/ 	.word	0x00000000
        /*0020*/ 	.short	0x0004
        /*0022*/ 	.short	0x003c
        /*0024*/ 	.byte	0x00, 0xf0, 0x05, 0x00


	//----- nvinfo : EIATTR_KPARAM_INFO
	.align		4
.L_117:
        /*0028*/ 	.byte	0x04, 0x17
        /*002a*/ 	.short	(.L_119 - .L_118)
.L_118:
        /*002c*/ 	.word	0x00000000
        /*0030*/ 	.short	0x0003
        /*0032*/ 	.short	0x0014
        /*0034*/ 	.byte	0x00, 0xf0, 0xa1, 0x00


	//----- nvinfo : EIATTR_KPARAM_INFO
	.align		4
.L_119:
        /*0038*/ 	.byte	0x04, 0x17
        /*003a*/ 	.short	(.L_121 - .L_120)
.L_120:
        /*003c*/ 	.word	0x00000000
        /*0040*/ 	.short	0x0002
        /*0042*/ 	.short	0x0010
        /*0044*/ 	.byte	0x00, 0xf0, 0x11, 0x00


	//----- nvinfo : EIATTR_KPARAM_INFO
	.align		4
.L_121:
        /*0048*/ 	.byte	0x04, 0x17
        /*004a*/ 	.short	(.L_123 - .L_122)
.L_122:
        /*004c*/ 	.word	0x00000000
        /*0050*/ 	.short	0x0001
        /*0052*/ 	.short	0x0008
        /*0054*/ 	.byte	0x00, 0xf5, 0x21, 0x00


	//----- nvinfo : EIATTR_KPARAM_INFO
	.align		4
.L_123:
        /*0058*/ 	.byte	0x04, 0x17
        /*005a*/ 	.short	(.L_125 - .L_124)
.L_124:
        /*005c*/ 	.word	0x00000000
        /*0060*/ 	.short	0x0000
        /*0062*/ 	.short	0x0000
        /*0064*/ 	.byte	0x00, 0xf5, 0x21, 0x00


	//----- nvinfo : EIATTR_SPARSE_MMA_MASK
	.align		4
.L_125:
        /*0068*/ 	.byte	0x03, 0x50
        /*006a*/ 	.short	0x0000


	//----- nvinfo : EIATTR_MAXREG_COUNT
	.align		4
        /*006c*/ 	.byte	0x03, 0x1b
        /*006e*/ 	.short	0x00ff


	//----- nvinfo : EIATTR_NUM_BARRIERS
	.align		4
        /*0070*/ 	.byte	0x02, 0x4c
        /*0072*/ 	.byte	0x01
	.zero		1


	//----- nvinfo : EIATTR_MERCURY_ISA_VERSION
	.align		4
        /*0074*/ 	.byte	0x03, 0x5f
        /*0076*/ 	.short	0x0101


	//----- nvinfo : EIATTR_COOP_GROUP_MASK_REGIDS
	.align		4
        /*0078*/ 	.byte	0x04, 0x29
        /*007a*/ 	.short	(.L_127 - .L_126)


	//   ....[0]....
.L_126:
        /*007c*/ 	.word	0xffffffff


	//   ....[1]....
        /*0080*/ 	.word	0xffffffff


	//   ....[2]....
        /*0084*/ 	.word	0xffffffff


	//   ....[3]....
        /*0088*/ 	.word	0xffffffff


	//   ....[4]....
        /*008c*/ 	.word	0xffffffff


	//   ....[5]....
        /*0090*/ 	.word	0xffffffff


	//   ....[6]....
        /*0094*/ 	.word	0xffffffff


	//   ....[7]....
        /*0098*/ 	.word	0xffffffff


	//   ....[8]....
        /*009c*/ 	.word	0xffffffff


	//   ....[9]....
        /*00a0*/ 	.word	0xffffffff


	//   ....[10]....
        /*00a4*/ 	.word	0xffffffff


	//   ....[11]....
        /*00a8*/ 	.word	0xffffffff


	//   ....[12]....
        /*00ac*/ 	.word	0xffffffff


	//   ....[13]....
        /*00b0*/ 	.word	0xffffffff


	//   ....[14]....
        /*00b4*/ 	.word	0xffffffff


	//   ....[15]....
        /*00b8*/ 	.word	0xffffffff


	//   ....[16]....
        /*00bc*/ 	.word	0xffffffff


	//   ....[17]....
        /*00c0*/ 	.word	0xffffffff


	//   ....[18]....
        /*00c4*/ 	.word	0xffffffff


	//   ....[19]....
        /*00c8*/ 	.word	0xffffffff


	//   ....[20]....
        /*00cc*/ 	.word	0xffffffff


	//   ....[21]....
        /*00d0*/ 	.word	0xffffffff


	//   ....[22]....
        /*00d4*/ 	.word	0xffffffff


	//   ....[23]....
        /*00d8*/ 	.word	0xffffffff


	//   ....[24]....
        /*00dc*/ 	.word	0xffffffff


	//   ....[25]....
        /*00e0*/ 	.word	0xffffffff


	//   ....[26]....
        /*00e4*/ 	.word	0xffffffff


	//   ....[27]....
        /*00e8*/ 	.word	0xffffffff


	//   ....[28]....
        /*00ec*/ 	.word	0xffffffff


	//   ....[29]....
        /*00f0*/ 	.word	0xffffffff


	//   ....[30]....
        /*00f4*/ 	.word	0xffffffff


	//   ....[31]....
        /*00f8*/ 	.word	0xffffffff


	//   ....[32]....
        /*00fc*/ 	.word	0xffffffff


	//   ....[33]....
        /*0100*/ 	.word	0xffffffff


	//   ....[34]....
        /*0104*/ 	.word	0xffffffff


	//   ....[35]....
        /*0108*/ 	.word	0xffffffff


	//   ....[36]....
        /*010c*/ 	.word	0xffffffff


	//   ....[37]....
        /*0110*/ 	.word	0xffffffff


	//   ....[38]....
        /*0114*/ 	.word	0xffffffff


	//   ....[39]....
        /*0118*/ 	.word	0xffffffff


	//   ....[40]....
        /*011c*/ 	.word	0xffffffff


	//   ....[41]....
        /*0120*/ 	.word	0xffffffff


	//   ....[42]....
        /*0124*/ 	.word	0xffffffff


	//   ....[43]....
        /*0128*/ 	.word	0xffffffff


	//   ....[44]....
        /*012c*/ 	.word	0xffffffff


	//   ....[45]....
        /*0130*/ 	.word	0xffffffff


	//   ....[46]....
        /*0134*/ 	.word	0xffffffff


	//   ....[47]....
        /*0138*/ 	.word	0xffffffff


	//   ....[48]....
        /*013c*/ 	.word	0xffffffff


	//   ....[49]....
        /*0140*/ 	.word	0xffffffff


	//   ....[50]....
        /*0144*/ 	.word	0xffffffff


	//   ....[51]....
        /*0148*/ 	.word	0xffffffff


	//   ....[52]....
        /*014c*/ 	.word	0xffffffff


	//   ....[53]....
        /*0150*/ 	.word	0xffffffff


	//   ....[54]....
        /*0154*/ 	.word	0xffffffff


	//   ....[55]....
        /*0158*/ 	.word	0xffffffff


	//   ....[56]....
        /*015c*/ 	.word	0xffffffff


	//   ....[57]....
        /*0160*/ 	.word	0xffffffff


	//   ....[58]....
        /*0164*/ 	.word	0xffffffff


	//   ....[59]....
        /*0168*/ 	.word	0xffffffff


	//----- nvinfo : EIATTR_COOP_GROUP_INSTR_OFFSETS
	.align		4
.L_127:
        /*016c*/ 	.byte	0x04, 0x28
        /*016e*/ 	.short	(.L_129 - .L_128)


	//   ....[0]....
.L_128:
        /*0170*/ 	.word	0x000005c0


	//   ....[1]....
        /*0174*/ 	.word	0x000005d0


	//   ....[2]....
        /*0178*/ 	.word	0x00000660


	//   ....[3]....
        /*017c*/ 	.word	0x00000670


	//   ....[4]....
        /*0180*/ 	.word	0x000006d0


	//   ....[5]....
        /*0184*/ 	.word	0x00000700


	//   ....[6]....
        /*0188*/ 	.word	0x00000780


	//   ....[7]....
        /*018c*/ 	.word	0x00000790


	//   ....[8]....
        /*0190*/ 	.word	0x000007e0


	//   ....[9]....
        /*0194*/ 	.word	0x000007f0


	//   ....[10]....
        /*0198*/ 	.word	0x00000ad0


	//   ....[11]....
        /*019c*/ 	.word	0x00000ae0


	//   ....[12]....
        /*01a0*/ 	.word	0x00000b70


	//   ....[13]....
        /*01a4*/ 	.word	0x00000b90


	//   ....[14]....
        /*01a8*/ 	.word	0x00000bf0


	//   ....[15]....
        /*01ac*/ 	.word	0x00000c10


	//   ....[16]....
        /*01b0*/ 	.word	0x00000c70


	//   ....[17]....
        /*01b4*/ 	.word	0x00000ca0


	//   ....[18]....
        /*01b8*/ 	.word	0x00000d20


	//   ....[19]....
        /*01bc*/ 	.word	0x00000d40


	//   ....[20]....
        /*01c0*/ 	.word	0x00001b60


	//   ....[21]....
        /*01c4*/ 	.word	0x00001b70


	//   ....[22]....
        /*01c8*/ 	.word	0x00001c00


	//   ....[23]....
        /*01cc*/ 	.word	0x00001c30


	//   ....[24]....
        /*01d0*/ 	.word	0x00001ca0


	//   ....[25]....
        /*01d4*/ 	.word	0x00001cc0


	//   ....[26]....
        /*01d8*/ 	.word	0x00001d20


	//   ....[27]....
        /*01dc*/ 	.word	0x00001d30


	//   ....[28]....
        /*01e0*/ 	.word	0x00001d80


	//   ....[29]....
        /*01e4*/ 	.word	0x00001d90


	//   ....[30]....
        /*01e8*/ 	.word	0x00002530


	//   ....[31]....
        /*01ec*/ 	.word	0x00002540


	//   ....[32]....
        /*01f0*/ 	.word	0x000025d0


	//   ....[33]....
        /*01f4*/ 	.word	0x000025e0


	//   ....[34]....
        /*01f8*/ 	.word	0x00002640


	//   ....[35]....
        /*01fc*/ 	.word	0x00002670


	//   ....[36]....
        /*0200*/ 	.word	0x000026f0


	//   ....[37]....
        /*0204*/ 	.word	0x00002700


	//   ....[38]....
        /*0208*/ 	.word	0x00002750


	//   ....[39]....
        /*020c*/ 	.word	0x00002760


	//   ....[40]....
        /*0210*/ 	.word	0x00002a60


	//   ....[41]....
        /*0214*/ 	.word	0x00002a70


	//   ....[42]....
        /*0218*/ 	.word	0x00002b00


	//   ....[43]....
        /*021c*/ 	.word	0x00002b20


	//   ....[44]....
        /*0220*/ 	.word	0x00002b80


	//   ....[45]....
        /*0224*/ 	.word	0x00002ba0


	//   ....[46]....
        /*0228*/ 	.word	0x00002c00


	//   ....[47]....
        /*022c*/ 	.word	0x00002c40


	//   ....[48]....
        /*0230*/ 	.word	0x00002cc0


	//   ....[49]....
        /*0234*/ 	.word	0x00002ce0


	//   ....[50]....
        /*0238*/ 	.word	0x00003b40


	//   ....[51]....
        /*023c*/ 	.word	0x00003b50


	//   ....[52]....
        /*0240*/ 	.word	0x00003be0


	//   ....[53]....
        /*0244*/ 	.word	0x00003bf0


	//   ....[54]....
        /*0248*/ 	.word	0x00003c50


	//   ....[55]....
        /*024c*/ 	.word	0x00003c80


	//   ....[56]....
        /*0250*/ 	.word	0x00003d00


	//   ....[57]....
        /*0254*/ 	.word	0x00003d10


	//   ....[58]....
        /*0258*/ 	.word	0x00003d60


	//   ....[59]....
        /*025c*/ 	.word	0x00003d70


	//----- nvinfo : EIATTR_VRC_CTA_INIT_COUNT
	.align		4
.L_129:
        /*0260*/ 	.byte	0x02, 0x4a
	.zero		1
	.zero		1


	//----- nvinfo : EIATTR_EXIT_INSTR_OFFSETS
	.align		4
        /*0264*/ 	.byte	0x04, 0x1c
        /*0266*/ 	.short	(.L_131 - .L_130)


	//   ....[0]....
.L_130:
        /*0268*/ 	.word	0x00003fe0


	//   ....[1]....
        /*026c*/ 	.word	0x00004040


	//----- nvinfo : EIATTR_MAX_THREADS
	.align		4
.L_131:
        /*0270*/ 	.byte	0x04, 0x05
        /*0272*/ 	.short	(.L_133 - .L_132)
.L_132:
        /*0274*/ 	.word	0x00000100
        /*0278*/ 	.word	0x00000001
        /*027c*/ 	.word	0x00000001


	//----- nvinfo : EIATTR_CRS_STACK_SIZE
	.align		4
.L_133:
        /*0280*/ 	.byte	0x04, 0x1e
        /*0282*/ 	.short	(.L_135 - .L_134)
.L_134:
        /*0284*/ 	.word	0x00000000


	//----- nvinfo : EIATTR_CBANK_PARAM_SIZE
	.align		4
.L_135:
        /*0288*/ 	.byte	0x03, 0x19
        /*028a*/ 	.short	0x003e


	//----- nvinfo : EIATTR_PARAM_CBANK
	.align		4
        /*028c*/ 	.byte	0x04, 0x0a
        /*028e*/ 	.short	(.L_137 - .L_136)
	.align		4
.L_136:
        /*0290*/ 	.word	index@(.nv.constant0._ZN3cub18CUB_300001_SM_10006detail6reduce18DeviceReduceKernelINS2_10policy_hubIdjN4cuda3__47maximumIvEEE10Policy1000EPdjS8_dNS5_3std3__410__identityEEEvT0_PT3_T1_NS0_13GridEvenShareISI_EET2_T4_)
        /*0294*/ 	.short	0x0380
        /*0296*/ 	.short	0x003e


	//----- nvinfo : EIATTR_SW_WAR
	.align		4
.L_137:
        /*0298*/ 	.byte	0x04, 0x36
        /*029a*/ 	.short	(.L_139 - .L_138)
.L_138:
        /*029c*/ 	.word	0x00000008
.L_139:


//--------------------- .nv.info._ZN3cub18CUB_300001_SM_10006detail6reduce28DeviceReduceSingleTileKernelINS2_10policy_hubIdjN4cuda3__47maximumIvEEE10Policy1000EPdSB_jS8_ddNS5_3std3__410__identityEEEvT0_T1_T2_T3_T4_T6_ --------------------------
	.section	.nv.info._ZN3cub18CUB_300001_SM_10006detail6reduce28DeviceReduceSingleTileKernelINS2_10policy_hubIdjN4cuda3__47maximumIvEEE10Policy1000EPdSB_jS8_ddNS5_3std3__410__identityEEEvT0_T1_T2_T3_T4_T6_,"",@"SHT_CUDA_INFO"
	.sectionflags	@""
	.align	4


	//----- nvinfo : EIATTR_CUDA_API_VERSION
	.align		4
        /*0000*/ 	.byte	0x04, 0x37
        /*0002*/ 	.short	(.L_141 - .L_140)
.L_140:
        /*0004*/ 	.word	0x00000082


	//----- nvinfo : EIATTR_KPARAM_INFO
	.align		4
.L_141:
        /*0008*/ 	.byte	0x04, 0x17
        /*000a*/ 	.short	(.L_143 - .L_142)
.L_142:
        /*000c*/ 	.word	0x00000000
        /*0010*/ 	.short	0x0005
        /*0012*/ 	.short	0x0020
        /*0014*/ 	.byte	0x00, 0xf0, 0x05, 0x00


	//----- nvinfo : EIATTR_KPARAM_INFO
	.align		4
.L_143:
        /*0018*/ 	.byte	0x04, 0x17
        /*001a*/ 	.short	(.L_145 - .L_144)
.L_144:
        /*001c*/ 	.word	0x00000000
        /*0020*/ 	.short	0x0004
        /*0022*/ 	.short	0x0018
        /*0024*/ 	.byte	0x00, 0xf0, 0x21, 0x00


	//----- nvinfo : EIATTR_KPARAM_INFO
	.align		4
.L_145:
        /*0028*/ 	.byte	0x04, 0x17
        /*002a*/ 	.short	(.L_147 - .L_146)
.L_146:
        /*002c*/ 	.word	0x00000000
        /*0030*/ 	.short	0x0003
        /*0032*/ 	.short	0x0014
        /*0034*/ 	.byte	0x00, 0xf0, 0x05, 0x00


	//----- nvinfo : EIATTR_KPARAM_INFO
	.align		4
.L_147:
        /*0038*/ 	.byte	0x04, 0x17
        /*003a*/ 	.short	(.L_149 - .L_148)
.L_148:
        /*003c*/ 	.word	0x00000000
        /*0040*/ 	.short	0x0002
        /*0042*/ 	.short	0x0010
        /*0044*/ 	.byte	0x00, 0xf0, 0x11, 0x00


	//----- nvinfo : EIATTR_KPARAM_INFO
	.align		4
.L_149:
        /*0048*/ 	.byte	0x04, 0x17
        /*004a*/ 	.short	(.L_151 - .L_150)
.L_150:
        /*004c*/ 	.word	0x00000000
        /*0050*/ 	.short	0x0001
        /*0052*/ 	.short	0x0008
        /*0054*/ 	.byte	0x00, 0xf5, 0x21, 0x00


	//----- nvinfo : EIATTR_KPARAM_INFO
	.align		4
.L_151:
        /*0058*/ 	.byte	0x04, 0x17
        /*005a*/ 	.short	(.L_153 - .L_152)
.L_152:
        /*005c*/ 	.word	0x00000000
        /*0060*/ 	.short	0x0000
        /*0062*/ 	.short	0x0000
        /*0064*/ 	.byte	0x00, 0xf5, 0x21, 0x00


	//----- nvinfo : EIATTR_SPARSE_MMA_MASK
	.align		4
.L_153:
        /*0068*/ 	.byte	0x03, 0x50
        /*006a*/ 	.short	0x0000


	//----- nvinfo : EIATTR_MAXREG_COUNT
	.align		4
        /*006c*/ 	.byte	0x03, 0x1b
        /*006e*/ 	.short	0x00ff


	//----- nvinfo : EIATTR_NUM_BARRIERS
	.align		4
        /*0070*/ 	.byte	0x02, 0x4c
        /*0072*/ 	.byte	0x01
	.zero		1


	//----- nvinfo : EIATTR_MERCURY_ISA_VERSION
	.align		4
        /*0074*/ 	.byte	0x03, 0x5f
        /*0076*/ 	.short	0x0101


	//----- nvinfo : EIATTR_COOP_GROUP_MASK_REGIDS
	.align		4
        /*0078*/ 	.byte	0x04, 0x29
        /*007a*/ 	.short	(.L_155 - .L_154)


	//   ....[0]....
.L_154:
        /*007c*/ 	.word	0xffffffff


	//   ....[1]....
        /*0080*/ 	.word	0xffffffff


	//   ....[2]....
        /*0084*/ 	.word	0xffffffff


	//   ....[3]....
        /*0088*/ 	.word	0xffffffff


	//   ....[4]....
        /*008c*/ 	.word	0xffffffff


	//   ....[5]....
        /*0090*/ 	.word	0xffffffff


	//   ....[6]....
        /*0094*/ 	.word	0xffffffff


	//   ....[7]....
        /*0098*/ 	.word	0xffffffff


	//   ....[8]....
        /*009c*/ 	.word	0xffffffff


	//   ....[9]....
        /*00a0*/ 	.word	0xffffffff


	//   ....[10]....
        /*00a4*/ 	.word	0xffffffff


	//   ....[11]....
        /*00a8*/ 	.word	0xffffffff


	//   ....[12]....
        /*00ac*/ 	.word	0xffffffff


	//   ....[13]....
        /*00b0*/ 	.word	0xffffffff


	//   ....[14]....
        /*00b4*/ 	.word	0xffffffff


	//   ....[15]....
        /*00b8*/ 	.word	0xffffffff


	//   ....[16]....
        /*00bc*/ 	.word	0xffffffff


	//   ....[17]....
        /*00c0*/ 	.word	0xffffffff


	//   ....[18]....
        /*00c4*/ 	.word	0xffffffff


	//   ....[19]....
        /*00c8*/ 	.word	0xffffffff


	//   ....[20]....
        /*00cc*/ 	.word	0xffffffff


	//   ....[21]....
        /*00d0*/ 	.word	0xffffffff


	//   ....[22]....
        /*00d4*/ 	.word	0xffffffff


	//   ....[23]....
        /*00d8*/ 	.word	0xffffffff


	//   ....[24]....
        /*00dc*/ 	.word	0xffffffff


	//   ....[25]....
        /*00e0*/ 	.word	0xffffffff


	//   ....[26]....
        /*00e4*/ 	.word	0xffffffff


	//   ....[27]....
        /*00e8*/ 	.word	0xffffffff


	//   ....[28]....
        /*00ec*/ 	.word	0xffffffff


	//   ....[29]....
        /*00f0*/ 	.word	0xffffffff


	//   ....[30]....
        /*00f4*/ 	.word	0xffffffff


	//   ....[31]....
        /*00f8*/ 	.word	0xffffffff


	//   ....[32]....
        /*00fc*/ 	.word	0xffffffff


	//   ....[33]....
        /*0100*/ 	.word	0xffffffff


	//   ....[34]....
        /*0104*/ 	.word	0xffffffff


	//   ....[35]....
        /*0108*/ 	.word	0xffffffff


	//   ....[36]....
        /*010c*/ 	.word	0xffffffff


	//   ....[37]....
        /*0110*/ 	.word	0xffffffff


	//   ....[38]....
        /*0114*/ 	.word	0xffffffff


	//   ....[39]....
        /*0118*/ 	.word	0xffffffff


	//   ....[40]....
        /*011c*/ 	.word	0xffffffff


	//   ....[41]....
        /*0120*/ 	.word	0xffffffff


	//   ....[42]....
        /*0124*/ 	.word	0xffffffff


	//   ....[43]....
        /*0128*/ 	.word	0xffffffff


	//   ....[44]....
        /*012c*/ 	.word	0xffffffff


	//   ....[45]....
        /*0130*/ 	.word	0xffffffff


	//   ....[46]....
        /*0134*/ 	.word	0xffffffff


	//   ....[47]....
        /*0138*/ 	.word	0xffffffff


	//   ....[48]....
        /*013c*/ 	.word	0xffffffff


	//   ....[49]....
        /*0140*/ 	.word	0xffffffff


	//   ....[50]....
        /*0144*/ 	.word	0xffffffff


	//   ....[51]....
        /*0148*/ 	.word	0xffffffff


	//   ....[52]....
        /*014c*/ 	.word	0xffffffff


	//   ....[53]....
        /*0150*/ 	.word	0xffffffff


	//   ....[54]....
        /*0154*/ 	.word	0xffffffff


	//   ....[55]....
        /*0158*/ 	.word	0xffffffff


	//   ....[56]....
        /*015c*/ 	.word	0xffffffff


	//   ....[57]....
        /*0160*/ 	.word	0xffffffff


	//   ....[58]....
        /*0164*/ 	.word	0xffffffff


	//   ....[59]....
        /*0168*/ 	.word	0xffffffff


	//----- nvinfo : EIATTR_COOP_GROUP_INSTR_OFFSETS
	.align		4
.L_155:
        /*016c*/ 	.byte	0x04, 0x28
        /*016e*/ 	.short	(.L_157 - .L_156)


	//   ....[0]....
.L_156:
        /*0170*/ 	.word	0x00000cb0


	//   ....[1]....
        /*0174*/ 	.word	0x00000cc0


	//   ....[2]....
        /*0178*/ 	.word	0x00000d50


	//   ....[3]....
        /*017c*/ 	.word	0x00000d90


	//   ....[4]....
        /*0180*/ 	.word	0x00000e10


	//   ....[5]....
        /*0184*/ 	.word	0x00000e40


	//   ....[6]....
        /*0188*/ 	.word	0x00000e90


	//   ....[7]....
        /*018c*/ 	.word	0x00000ec0


	//   ....[8]....
        /*0190*/ 	.word	0x00000f10


	//   ....[9]....
        /*0194*/ 	.word	0x00000f40


	//   ....[10]....
        /*0198*/ 	.word	0x00001240


	//   ....[11]....
        /*019c*/ 	.word	0x00001250


	//   ....[12]....
        /*01a0*/ 	.word	0x000012e0


	//   ....[13]....
        /*01a4*/ 	.word	0x00001310


	//   ....[14]....
        /*01a8*/ 	.word	0x00001370


	//   ....[15]....
        /*01ac*/ 	.word	0x000013a0


	//   ....[16]....
        /*01b0*/ 	.word	0x00001400


	//   ....[17]....
        /*01b4*/ 	.word	0x00001440


	//   ....[18]....
        /*01b8*/ 	.word	0x000014b0


	//   ....[19]....
        /*01bc*/ 	.word	0x000014f0


	//   ....[20]....
        /*01c0*/ 	.word	0x00002180


	//   ....[21]....
        /*01c4*/ 	.word	0x00002190


	//   ....[22]....
        /*01c8*/ 	.word	0x00002220


	//   ....[23]....
        /*01cc*/ 	.word	0x00002250


	//   ....[24]....
        /*01d0*/ 	.word	0x000022c0


	//   ....[25]....
        /*01d4*/ 	.word	0x000022e0


	//   ....[26]....
        /*01d8*/ 	.word	0x00002340


	//   ....[27]....
        /*01dc*/ 	.word	0x00002350


	//   ....[28]....
        /*01e0*/ 	.word	0x000023a0


	//   ....[29]....
        /*01e4*/ 	.word	0x000023b0


	//   ....[30]....
        /*01e8*/ 	.word	0x000031c0


	//   ....[31]....
        /*01ec*/ 	.word	0x000031d0


	//   ....[32]....
        /*01f0*/ 	.word	0x00003260


	//   ....[33]....
        /*01f4*/ 	.word	0x000032a0


	//   ....[34]....
        /*01f8*/ 	.word	0x00003320


	//   ....[35]....
        /*01fc*/ 	.word	0x00003360


	//   ....[36]....
        /*0200*/ 	.word	0x000033c0


	//   ....[37]....
        /*0204*/ 	.word	0x000033f0


	//   ....[38]....
        /*0208*/ 	.word	0x00003440


	//   ....[39]....
        /*020c*/ 	.word	0x00003470


	//   ....[40]....
        /*0210*/ 	.word	0x00003750


	//   ....[41]....
        /*0214*/ 	.word	0x00003760


	//   ....[42]....
        /*0218*/ 	.word	0x000037f0


	//   ....[43]....
        /*021c*/ 	.word	0x00003820


	//   ....[44]....
        /*0220*/ 	.word	0x00003870


	//   ....[45]....
        /*0224*/ 	.word	0x000038a0


	//   ....[46]....
        /*0228*/ 	.word	0x00003910


	//   ....[47]....
        /*022c*/ 	.word	0x00003950


	//   ....[48]....
        /*0230*/ 	.word	0x000039c0


	//   ....[49]....
        /*0234*/ 	.word	0x000039f0


	//   ....[50]....
        /*0238*/ 	.word	0x00004730


	//   ....[51]....
        /*023c*/ 	.word	0x00004740


	//   ....[52]....
        /*0240*/ 	.word	0x000047d0


	//   ....[53]....
        /*0244*/ 	.word	0x00004800


	//   ....[54]....
        /*0248*/ 	.word	0x00004870


	//   ....[55]....
        /*024c*/ 	.word	0x00004890


	//   ....[56]....
        /*0250*/ 	.word	0x000048f0


	//   ....[57]....
        /*0254*/ 	.word	0x00004900


	//   ....[58]....
        /*0258*/ 	.word	0x00004950


	//   ....[59]....
        /*025c*/ 	.word	0x00004960


	//----- nvinfo : EIATTR_VRC_CTA_INIT_COUNT
	.align		4
.L_157:
        /*0260*/ 	.byte	0x02, 0x4a
	.zero		1
	.zero		1


	//----- nvinfo : EIATTR_EXIT_INSTR_OFFSETS
	.align		4
        /*0264*/ 	.byte	0x04, 0x1c
        /*0266*/ 	.short	(.L_159 - .L_158)


	//   ....[0]....
.L_158:
        /*0268*/ 	.word	0x00000080


	//   ....[1]....
        /*026c*/ 	.word	0x000000c0


	//   ....[2]....
        /*0270*/ 	.word	0x00004bd0


	//   ....[3]....
        /*0274*/ 	.word	0x00004c50


	//----- nvinfo : EIATTR_MAX_THREADS
	.align		4
.L_159:
        /*0278*/ 	.byte	0x04, 0x05
        /*027a*/ 	.short	(.L_161 - .L_160)
.L_160:
        /*027c*/ 	.word	0x00000100
        /*0280*/ 	.word	0x00000001
        /*0284*/ 	.word	0x00000001


	//----- nvinfo : EIATTR_CRS_STACK_SIZE
	.align		4
.L_161:
        /*0288*/ 	.byte	0x04, 0x1e
        /*028a*/ 	.short	(.L_163 - .L_162)
.L_162:
        /*028c*/ 	.word	0x00000000


	//----- nvinfo : EIATTR_CBANK_PARAM_SIZE
	.align		4
.L_163:
        /*0290*/ 	.byte	0x03, 0x19
        /*0292*/ 	.short	0x0021


	//----- nvinfo : EIATTR_PARAM_CBANK
	.align		4
        /*0294*/ 	.byte	0x04, 0x0a
        /*0296*/ 	.short	(.L_165 - .L_164)
	.align		4
.L_164:
        /*0298*/ 	.word	index@(.nv.constant0._ZN3cub18CUB_300001_SM_10006detail6reduce28DeviceReduceSingleTileKernelINS2_10policy_hubIdjN4cuda3__47maximumIvEEE10Policy1000EPdSB_jS8_ddNS5_3std3__410__identityEEEvT0_T1_T2_T3_T4_T6_)
        /*029c*/ 	.short	0x0380
        /*029e*/ 	.short	0x0021


	//----- nvinfo : EIATTR_SW_WAR
	.align		4
.L_165:
        /*02a0*/ 	.byte	0x04, 0x36
        /*02a2*/ 	.short	(.L_167 - .L_166)
.L_166:
        /*02a4*/ 	.word	0x00000008
.L_167:


//--------------------- .nv.info._ZN3cub18CUB_300001_SM_10006detail11EmptyKernelIvEEvv --------------------------
	.section	.nv.info._ZN3cub18CUB_300001_SM_10006detail11EmptyKernelIvEEvv,"",@"SHT_CUDA_INFO"
	.sectionflags	@""
	.align	4


	//----- nvinfo : EIATTR_CUDA_API_VERSION
	.align		4
        /*0000*/ 	.byte	0x04, 0x37
        /*0002*/ 	.short	(.L_169 - .L_168)
.L_168:
        /*0004*/ 	.word	0x00000082


	//----- nvinfo : EIATTR_SPARSE_MMA_MASK
	.align		4
.L_169:
        /*0008*/ 	.byte	0x03, 0x50
        /*000a*/ 	.short	0x0000


	//----- nvinfo : EIATTR_MAXREG_COUNT
	.align		4
        /*000c*/ 	.byte	0x03, 0x1b
        /*000e*/ 	.short	0x00ff


	//----- nvinfo : EIATTR_MERCURY_ISA_VERSION
	.align		4
        /*0010*/ 	.byte	0x03, 0x5f
        /*0012*/ 	.short	0x0101


	//----- nvinfo : EIATTR_VRC_CTA_INIT_COUNT
	.align		4
        /*0014*/ 	.byte	0x02, 0x4a
	.zero		1
	.zero		1


	//----- nvinfo : EIATTR_EXIT_INSTR_OFFSETS
	.align		4
        /*0018*/ 	.byte	0x04, 0x1c
        /*001a*/ 	.short	(.L_171 - .L_170)


	//   ....[0]....
.L_170:
        /*001c*/ 	.word	0x00000010


	//----- nvinfo : EIATTR_SW_WAR
	.align		4
.L_171:
        /*0020*/ 	.byte	0x04, 0x36
        /*0022*/ 	.short	(.L_173 - .L_172)
.L_172:
        /*0024*/ 	.word	0x00000008
.L_173:


//--------------------- .nv.info._Z20gpuInitializeMatrixAPdi --------------------------
	.section	.nv.info._Z20gpuInitializeMatrixAPdi,"",@"SHT_CUDA_INFO"
	.sectionflags	@""
	.align	4


	//----- nvinfo : EIATTR_CUDA_API_VERSION
	.align		4
        /*0000*/ 	.byte	0x04, 0x37
        /*0002*/ 	.short	(.L_175 - .L_174)
.L_174:
        /*0004*/ 	.word	0x00000082


	//----- nvinfo : EIATTR_KPARAM_INFO
	.align		4
.L_175:
        /*0008*/ 	.byte	0x04, 0x17
        /*000a*/ 	.short	(.L_177 - .L_176)
.L_176:
        /*000c*/ 	.word	0x00000000
        /*0010*/ 	.short	0x0001
        /*0012*/ 	.short	0x0008
        /*0014*/ 	.byte	0x00, 0xf0, 0x11, 0x00


	//----- nvinfo : EIATTR_KPARAM_INFO
	.align		4
.L_177:
        /*0018*/ 	.byte	0x04, 0x17
        /*001a*/ 	.short	(.L_179 - .L_178)
.L_178:
        /*001c*/ 	.word	0x00000000
        /*0020*/ 	.short	0x0000
        /*0022*/ 	.short	0x0000
        /*0024*/ 	.byte	0x00, 0xf5, 0x21, 0x00


	//----- nvinfo : EIATTR_SPARSE_MMA_MASK
	.align		4
.L_179:
        /*0028*/ 	.byte	0x03, 0x50
        /*002a*/ 	.short	0x0000


	//----- nvinfo : EIATTR_MAXREG_COUNT
	.align		4
        /*002c*/ 	.byte	0x03, 0x1b
        /*002e*/ 	.short	0x00ff


	//----- nvinfo : EIATTR_MERCURY_ISA_VERSION
	.align		4
        /*0030*/ 	.byte	0x03, 0x5f
        /*0032*/ 	.short	0x0101


	//----- nvinfo : EIATTR_VRC_CTA_INIT_COUNT
	.align		4
        /*0034*/ 	.byte	0x02, 0x4a
	.zero		1
	.zero		1


	//----- nvinfo : EIATTR_EXIT_INSTR_OFFSETS
	.align		4
        /*0038*/ 	.byte	0x04, 0x1c
        /*003a*/ 	.short	(.L_181 - .L_180)


	//   ....[0]....
.L_180:
        /*003c*/ 	.word	0x000000a0


	//   ....[1]....
        /*0040*/ 	.word	0x00000330


	//----- nvinfo : EIATTR_CRS_STACK_SIZE
	.align		4
.L_181:
        /*0044*/ 	.byte	0x04, 0x1e
        /*0046*/ 	.short	(.L_183 - .L_182)
.L_182:
        /*0048*/ 	.word	0x00000000


	//----- nvinfo : EIATTR_CBANK_PARAM_SIZE
	.align		4
.L_183:
        /*004c*/ 	.byte	0x03, 0x19
        /*004e*/ 	.short	0x000c


	//----- nvinfo : EIATTR_PARAM_CBANK
	.align		4
        /*0050*/ 	.byte	0x04, 0x0a
        /*0052*/ 	.short	(.L_185 - .L_184)
	.align		4
.L_184:
        /*0054*/ 	.word	index@(.nv.constant0._Z20gpuInitializeMatrixAPdi)
        /*0058*/ 	.short	0x0380
        /*005a*/ 	.short	0x000c


	//----- nvinfo : EIATTR_SW_WAR
	.align		4
.L_185:
        /*005c*/ 	.byte	0x04, 0x36
        /*005e*/ 	.short	(.L_187 - .L_186)
.L_186:
        /*0060*/ 	.word	0x00000008
.L_187:


//--------------------- .nv.info._Z20gpuMatrixSubtractionPdS_i --------------------------
	.section	.nv.info._Z20gpuMatrixSubtractionPdS_i,"",@"SHT_CUDA_INFO"
	.sectionflags	@""
	.align	4


	//----- nvinfo : EIATTR_CUDA_API_VERSION
	.align		4
        /*0000*/ 	.byte	0x04, 0x37
        /*0002*/ 	.short	(.L_189 - .L_188)
.L_188:
        /*0004*/ 	.word	0x00000082


	//----- nvinfo : EIATTR_KPARAM_INFO
	.align		4
.L_189:
        /*0008*/ 	.byte	0x04, 0x17
        /*000a*/ 	.short	(.L_191 - .L_190)
.L_190:
        /*000c*/ 	.word	0x00000000
        /*0010*/ 	.short	0x0002
        /*0012*/ 	.short	0x0010
        /*0014*/ 	.byte	0x00, 0xf0, 0x11, 0x00


	//----- nvinfo : EIATTR_KPARAM_INFO
	.align		4
.L_191:
        /*0018*/ 	.byte	0x04, 0x17
        /*001a*/ 	.short	(.L_193 - .L_192)
.L_192:
        /*001c*/ 	.word	0x00000000
        /*0020*/ 	.short	0x0001
        /*0022*/ 	.short	0x0008
        /*0024*/ 	.byte	0x00, 0xf5, 0x21, 0x00


	//----- nvinfo : EIATTR_KPARAM_INFO
	.align		4
.L_193:
        /*0028*/ 	.byte	0x04, 0x17
        /*002a*/ 	.short	(.L_195 - .L_194)
.L_194:
        /*002c*/ 	.word	0x00000000
        /*0030*/ 	.short	0x0000
        /*0032*/ 	.short	0x0000
        /*0034*/ 	.byte	0x00, 0xf5, 0x21, 0x00


	//----- nvinfo : EIATTR_SPARSE_MMA_MASK
	.align		4
.L_195:
        /*0038*/ 	.byte	0x03, 0x50
        /*003a*/ 	.short	0x0000


	//----- nvinfo : EIATTR_MAXREG_COUNT
	.align		4
        /*003c*/ 	.byte	0x03, 0x1b
        /*003e*/ 	.short	0x00ff


	//----- nvinfo : EIATTR_MERCURY_ISA_VERSION
	.align		4
        /*0040*/ 	.byte	0x03, 0x5f
        /*0042*/ 	.short	0x0101


	//----- nvinfo : EIATTR_VRC_CTA_INIT_COUNT
	.align		4
        /*0044*/ 	.byte	0x02, 0x4a
	.zero		1
	.zero		1


	//----- nvinfo : EIATTR_EXIT_INSTR_OFFSETS
	.align		4
        /*0048*/ 	.byte	0x04, 0x1c
        /*004a*/ 	.short	(.L_197 - .L_196)


	//   ....[0]....
.L_196:
        /*004c*/ 	.word	0x000000d0


	//   ....[1]....
        /*0050*/ 	.word	0x00000180


	//----- nvinfo : EIATTR_CBANK_PARAM_SIZE
	.align		4
.L_197:
        /*0054*/ 	.byte	0x03, 0x19
        /*0056*/ 	.short	0x0014


	//----- nvinfo : EIATTR_PARAM_CBANK
	.align		4
        /*0058*/ 	.byte	0x04, 0x0a
        /*005a*/ 	.short	(.L_199 - .L_198)
	.align		4
.L_198:
        /*005c*/ 	.word	index@(.nv.constant0._Z20gpuMatrixSubtractionPdS_i)
        /*0060*/ 	.short	0x0380
        /*0062*/ 	.short	0x0014


	//----- nvinfo : EIATTR_SW_WAR
	.align		4
.L_199:
        /*0064*/ 	.byte	0x04, 0x36
        /*0066*/ 	.short	(.L_201 - .L_200)
.L_200:
        /*0068*/ 	.word	0x00000008
.L_201:


//--------------------- .nv.info._Z19computeOneStepOnGPUPdS_i --------------------------
	.section	.nv.info._Z19computeOneStepOnGPUPdS_i,"",@"SHT_CUDA_INFO"
	.sectionflags	@""
	.align	4


	//----- nvinfo : EIATTR_CUDA_API_VERSION
	.align		4
        /*0000*/ 	.byte	0x04, 0x37
        /*0002*/ 	.short	(.L_203 - .L_202)
.L_202:
        /*0004*/ 	.word	0x00000082


	//----- nvinfo : EIATTR_KPARAM_INFO
	.align		4
.L_203:
        /*0008*/ 	.byte	0x04, 0x17
        /*000a*/ 	.short	(.L_205 - .L_204)
.L_204:
        /*000c*/ 	.word	0x00000000
        /*0010*/ 	.short	0x0002
        /*0012*/ 	.short	0x0010
        /*0014*/ 	.byte	0x00, 0xf0, 0x11, 0x00


	//----- nvinfo : EIATTR_KPARAM_INFO
	.align		4
.L_205:
        /*0018*/ 	.byte	0x04, 0x17
        /*001a*/ 	.short	(.L_207 - .L_206)
.L_206:
        /*001c*/ 	.word	0x00000000
        /*0020*/ 	.short	0x0001
        /*0022*/ 	.short	0x0008
        /*0024*/ 	.byte	0x00, 0xf5, 0x21, 0x00


	//----- nvinfo : EIATTR_KPARAM_INFO
	.align		4
.L_207:
        /*0028*/ 	.byte	0x04, 0x17
        /*002a*/ 	.short	(.L_209 - .L_208)
.L_208:
        /*002c*/ 	.word	0x00000000
        /*0030*/ 	.short	0x0000
        /*0032*/ 	.short	0x0000
        /*0034*/ 	.byte	0x00, 0xf5, 0x21, 0x00


	//----- nvinfo : EIATTR_SPARSE_MMA_MASK
	.align		4
.L_209:
        /*0038*/ 	.byte	0x03, 0x50
        /*003a*/ 	.short	0x0000


	//----- nvinfo : EIATTR_MAXREG_COUNT
	.align		4
        /*003c*/ 	.byte	0x03, 0x1b
        /*003e*/ 	.short	0x00ff


	//----- nvinfo : EIATTR_MERCURY_ISA_VERSION
	.align		4
        /*0040*/ 	.byte	0x03, 0x5f
        /*0042*/ 	.short	0x0101


	//----- nvinfo : EIATTR_VRC_CTA_INIT_COUNT
	.align		4
        /*0044*/ 	.byte	0x02, 0x4a
	.zero		1
	.zero		1


	//----- nvinfo : EIATTR_EXIT_INSTR_OFFSETS
	.align		4
        /*0048*/ 	.byte	0x04, 0x1c
        /*004a*/ 	.short	(.L_211 - .L_210)


	//   ....[0]....
.L_210:
        /*004c*/ 	.word	0x000000f0


	//   ....[1]....
        /*0050*/ 	.word	0x000002a0


	//----- nvinfo : EIATTR_CBANK_PARAM_SIZE
	.align		4
.L_211:
        /*0054*/ 	.byte	0x03, 0x19
        /*0056*/ 	.short	0x0014


	//----- nvinfo : EIATTR_PARAM_CBANK
	.align		4
        /*0058*/ 	.byte	0x04, 0x0a
        /*005a*/ 	.short	(.L_213 - .L_212)
	.align		4
.L_212:
        /*005c*/ 	.word	index@(.nv.constant0._Z19computeOneStepOnGPUPdS_i)
        /*0060*/ 	.short	0x0380
        /*0062*/ 	.short	0x0014


	//----- nvinfo : EIATTR_SW_WAR
	.align		4
.L_213:
        /*0064*/ 	.byte	0x04, 0x36
        /*0066*/ 	.short	(.L_215 - .L_214)
.L_214:
        /*0068*/ 	.word	0x00000008
.L_215:


//--------------------- .nv.callgraph             --------------------------
	.section	.nv.callgraph,"",@"SHT_CUDA_CALLGRAPH"
	.align	4
	.sectionentsize	8
	.align		4
        /*0000*/ 	.word	0x00000000
	.align		4
        /*0004*/ 	.word	0xffffffff
	.align		4
        /*0008*/ 	.word	0x00000000
	.align		4
        /*000c*/ 	.word	0xfffffffe
	.align		4
        /*0010*/ 	.word	0x00000000
	.align		4
        /*0014*/ 	.word	0xfffffffd
	.align		4
        /*0018*/ 	.word	0x00000000
	.align		4
        /*001c*/ 	.word	0xfffffffc


//--------------------- .nv.constant4             --------------------------
	.section	.nv.constant4,"a",@progbits
	.align	8
	.align		8
.nv.constant4:
        /*0000*/ 	.dword	_ZN33_INTERNAL_3c3c8f91_4_k_cu_epsilon4cuda3std3__45__cpo5beginE
	.align		8
        /*0008*/ 	.dword	_ZN33_INTERNAL_3c3c8f91_4_k_cu_epsilon4cuda3std3__45__cpo3endE
	.align		8
        /*0010*/ 	.dword	_ZN33_INTERNAL_3c3c8f91_4_k_cu_epsilon4cuda3std3__45__cpo6cbeginE
	.align		8
        /*0018*/ 	.dword	_ZN33_INTERNAL_3c3c8f91_4_k_cu_epsilon4cuda3std3__45__cpo4cendE
	.align		8
        /*0020*/ 	.dword	_ZN33_INTERNAL_3c3c8f91_4_k_cu_epsilon4cuda3std3__45__cpo6rbeginE
	.align		8
        /*0028*/ 	.dword	_ZN33_INTERNAL_3c3c8f91_4_k_cu_epsilon4cuda3std3__45__cpo4rendE
	.align		8
        /*0030*/ 	.dword	_ZN33_INTERNAL_3c3c8f91_4_k_cu_epsilon4cuda3std3__45__cpo7crbeginE
	.align		8
        /*0038*/ 	.dword	_ZN33_INTERNAL_3c3c8f91_4_k_cu_epsilon4cuda3std3__45__cpo5crendE
	.align		8
        /*0040*/ 	.dword	_ZN33_INTERNAL_3c3c8f91_4_k_cu_epsilon4cuda3std3__435_GLOBAL__N__3c3c8f91_4_k_cu_epsilon6ignoreE
	.align		8
        /*0048*/ 	.dword	_ZN33_INTERNAL_3c3c8f91_4_k_cu_epsilon4cuda3std3__419piecewise_constructE
	.align		8
        /*0050*/ 	.dword	_ZN33_INTERNAL_3c3c8f91_4_k_cu_epsilon4cuda3std3__48in_placeE
	.align		8
        /*0058*/ 	.dword	_ZN33_INTERNAL_3c3c8f91_4_k_cu_epsilon4cuda3std3__420unreachable_sentinelE
	.align		8
        /*0060*/ 	.dword	_ZN33_INTERNAL_3c3c8f91_4_k_cu_epsilon4cuda3std3__47nulloptE
	.align		8
        /*0068*/ 	.dword	_ZN33_INTERNAL_3c3c8f91_4_k_cu_epsilon4cuda3std3__48unexpectE
	.align		8
        /*0070*/ 	.dword	_ZN33_INTERNAL_3c3c8f91_4_k_cu_epsilon4cuda3std6ranges3__45__cpo4swapE
	.align		8
        /*0078*/ 	.dword	_ZN33_INTERNAL_3c3c8f91_4_k_cu_epsilon4cuda3std6ranges3__45__cpo9iter_moveE
	.align		8
        /*0080*/ 	.dword	_ZN33_INTERNAL_3c3c8f91_4_k_cu_epsilon4cuda3std6ranges3__45__cpo5beginE
	.align		8
        /*0088*/ 	.dword	_ZN33_INTERNAL_3c3c8f91_4_k_cu_epsilon4cuda3std6ranges3__45__cpo3endE
	.align		8
        /*0090*/ 	.dword	_ZN33_INTERNAL_3c3c8f91_4_k_cu_epsilon4cuda3std6ranges3__45__cpo6cbeginE
	.align		8
        /*0098*/ 	.dword	_ZN33_INTERNAL_3c3c8f91_4_k_cu_epsilon4cuda3std6ranges3__45__cpo4cendE
	.align		8
        /*00a0*/ 	.dword	_ZN33_INTERNAL_3c3c8f91_4_k_cu_epsilon4cuda3std6ranges3__45__cpo7advanceE
	.align		8
        /*00a8*/ 	.dword	_ZN33_INTERNAL_3c3c8f91_4_k_cu_epsilon4cuda3std6ranges3__45__cpo9iter_swapE
	.align		8
        /*00b0*/ 	.dword	_ZN33_INTERNAL_3c3c8f91_4_k_cu_epsilon4cuda3std6ranges3__45__cpo4nextE
	.align		8
        /*00b8*/ 	.dword	_ZN33_INTERNAL_3c3c8f91_4_k_cu_epsilon4cuda3std6ranges3__45__cpo4prevE
	.align		8
        /*00c0*/ 	.dword	_ZN33_INTERNAL_3c3c8f91_4_k_cu_epsilon4cuda3std6ranges3__45__cpo4dataE
	.align		8
        /*00c8*/ 	.dword	_ZN33_INTERNAL_3c3c8f91_4_k_cu_epsilon4cuda3std6ranges3__45__cpo5cdataE
	.align		8
        /*00d0*/ 	.dword	_ZN33_INTERNAL_3c3c8f91_4_k_cu_epsilon4cuda3std6ranges3__45__cpo4sizeE
	.align		8
        /*00d8*/ 	.dword	_ZN33_INTERNAL_3c3c8f91_4_k_cu_epsilon4cuda3std6ranges3__45__cpo5ssizeE
	.align		8
        /*00e0*/ 	.dword	_ZN33_INTERNAL_3c3c8f91_4_k_cu_epsilon4cuda3std6ranges3__45__cpo8distanceE
	.align		8
        /*00e8*/ 	.dword	_ZN33_INTERNAL_3c3c8f91_4_k_cu_epsilon6thrust24THRUST_300001_SM_1000_NS6system6detail10sequential3seqE
	.align		8
        /*00f0*/ 	.dword	_ZN33_INTERNAL_3c3c8f91_4_k_cu_epsilon6thrust24THRUST_300001_SM_1000_NS12placeholders2_1E
	.align		8
        /*00f8*/ 	.dword	_ZN33_INTERNAL_3c3c8f91_4_k_cu_epsilon6thrust24THRUST_300001_SM_1000_NS12placeholders2_2E
	.align		8
        /*0100*/ 	.dword	_ZN33_INTERNAL_3c3c8f91_4_k_cu_epsilon6thrust24THRUST_300001_SM_1000_NS12placeholders2_3E
	.align		8
        /*0108*/ 	.dword	_ZN33_INTERNAL_3c3c8f91_4_k_cu_epsilon6thrust24THRUST_300001_SM_1000_NS12placeholders2_4E
	.align		8
        /*0110*/ 	.dword	_ZN33_INTERNAL_3c3c8f91_4_k_cu_epsilon6thrust24THRUST_300001_SM_1000_NS12placeholders2_5E
	.align		8
        /*0118*/ 	.dword	_ZN33_INTERNAL_3c3c8f91_4_k_cu_epsilon6thrust24THRUST_300001_SM_1000_NS12placeholders2_6E
	.align		8
        /*0120*/ 	.dword	_ZN33_INTERNAL_3c3c8f91_4_k_cu_epsilon6thrust24THRUST_300001_SM_1000_NS12placeholders2_7E
	.align		8
        /*0128*/ 	.dword	_ZN33_INTERNAL_3c3c8f91_4_k_cu_epsilon6thrust24THRUST_300001_SM_1000_NS12placeholders2_8E
	.align		8
        /*0130*/ 	.dword	_ZN33_INTERNAL_3c3c8f91_4_k_cu_epsilon6thrust24THRUST_300001_SM_1000_NS12placeholders2_9E
	.align		8
        /*0138*/ 	.dword	_ZN33_INTERNAL_3c3c8f91_4_k_cu_epsilon6thrust24THRUST_300001_SM_1000_NS12placeholders3_10E


//--------------------- .text._ZN3cub18CUB_300001_SM_10006detail6reduce28DeviceReduceSingleTileKernelINS2_10policy_hubIdjN4cuda3__47maximumIvEEE10Policy1000EPdSB_iS8_ddNS5_3std3__410__identityEEEvT0_T1_T2_T3_T4_T6_ --------------------------
	.section	.text._ZN3cub18CUB_300001_SM_10006detail6reduce28DeviceReduceSingleTileKernelINS2_10policy_hubIdjN4cuda3__47maximumIvEEE10Policy1000EPdSB_iS8_ddNS5_3std3__410__identityEEEvT0_T1_T2_T3_T4_T6_,"ax",@progbits
	.align	128
        .global         _ZN3cub18CUB_300001_SM_10006detail6reduce28DeviceReduceSingleTileKernelINS2_10policy_hubIdjN4cuda3__47maximumIvEEE10Policy1000EPdSB_iS8_ddNS5_3std3__410__identityEEEvT0_T1_T2_T3_T4_T6_
        .type           _ZN3cub18CUB_300001_SM_10006detail6reduce28DeviceReduceSingleTileKernelINS2_10policy_hubIdjN4cuda3__47maximumIvEEE10Policy1000EPdSB_iS8_ddNS5_3std3__410__identityEEEvT0_T1_T2_T3_T4_T6_,@function
        .size           _ZN3cub18CUB_300001_SM_10006detail6reduce28DeviceReduceSingleTileKernelINS2_10policy_hubIdjN4cuda3__47maximumIvEEE10Policy1000EPdSB_iS8_ddNS5_3std3__410__identityEEEvT0_T1_T2_T3_T4_T6_,(.L_x_155 - _ZN3cub18CUB_300001_SM_10006detail6reduce28DeviceReduceSingleTileKernelINS2_10policy_hubIdjN4cuda3__47maximumIvEEE10Policy1000EPdSB_iS8_ddNS5_3std3__410__identityEEEvT0_T1_T2_T3_T4_T6_)
        .other          _ZN3cub18CUB_300001_SM_10006detail6reduce28DeviceReduceSingleTileKernelINS2_10policy_hubIdjN4cuda3__47maximumIvEEE10Policy1000EPdSB_iS8_ddNS5_3std3__410__identityEEEvT0_T1_T2_T3_T4_T6_,@"STO_CUDA_ENTRY STV_DEFAULT"
_ZN3cub18CUB_300001_SM_10006detail6reduce28DeviceReduceSingleTileKernelINS2_10policy_hubIdjN4cuda3__47maximumIvEEE10Policy1000EPdSB_iS8_ddNS5_3std3__410__identityEEEvT0_T1_T2_T3_T4_T6_:
.text._ZN3cub18CUB_300001_SM_10006detail6reduce28DeviceReduceSingleTileKernelINS2_10policy_hubIdjN4cuda3__47maximumIvEEE10Policy1000EPdSB_iS8_ddNS5_3std3__410__identityEEEvT0_T1_T2_T3_T4_T6_:
[----:B------:R-:W-:Y:S01]  /*0000*/  LDC R1, c[0x0][0x37c] ;  /* 0x0000df00ff017b82 */ /* 0x000fe20000000800 */
[----:B------:R-:W0:Y:S01]  /*0010*/  LDCU UR4, c[0x0][0x390] ;  /* 0x00007200ff0477ac */ /* 0x000e220008000800 */
[----:B------:R-:W1:Y:S01]  /*0020*/  LDCU.64 UR6, c[0x0][0x358] ;  /* 0x00006b00ff0677ac */ /* 0x000e620008000a00 */
[----:B0-----:R-:W-:-:S05]  /*0030*/  IMAD.U32 R4, RZ, RZ, UR4 ;  /* 0x00000004ff047e24 */ /* 0x001fca000f8e00ff */
[----:B------:R-:W-:-:S13]  /*0040*/  ISETP.NE.AND P0, PT, R4, RZ, PT ;  /* 0x000000ff0400720c */ /* 0x000fda0003f05270 */
[----:B-1----:R-:W-:Y:S05]  /*0050*/  @P0 BRA `(.L_x_0) ;  /* 0x00000000001c0947 */ /* 0x002fea0003800000 */
[----:B------:R-:W0:Y:S02]  /*0060*/  S2R R0, SR_TID.X ;  /* 0x0000000000007919 */ /* 0x000e240000002100 */
[----:B0-----:R-:W-:-:S13]  /*0070*/  ISETP.NE.AND P0, PT, R0, RZ, PT ;  /* 0x000000ff0000720c */ /* 0x001fda0003f05270 */
[----:B------:R-:W-:Y:S05]  /*0080*/  @P0 EXIT ;  /* 0x000000000000094d */ /* 0x000fea0003800000 */
[----:B------:R-:W0:Y:S08]  /*0090*/  LDC.64 R2, c[0x0][0x388] ;  /* 0x0000e200ff027b82 */ /* 0x000e300000000a00 */
[----:B------:R-:W0:Y:S02]  /*00a0*/  LDC.64 R4, c[0x0][0x398] ;  /* 0x0000e600ff047b82 */ /* 0x000e240000000a00 */
[----:B0-----:R-:W-:Y:S01]  /*00b0*/  STG.E.64 desc[UR6][R2.64], R4 ;  /* 0x0000000402007986 */ /* 0x001fe2000c101b06 */
[----:B------:R-:W-:Y:S05]  /*00c0*/  EXIT ;  /* 0x000000000000794d */ /* 0x000fea0003800000 */
.L_x_0:
[----:B------:R-:W0:Y:S01]  /*00d0*/  LDCU UR4, c[0x0][0x380] ;  /* 0x00007000ff0477ac */ /* 0x000e220008000800 */
[----:B------:R-:W-:Y:S01]  /*00e0*/  BSSY.RECONVERGENT B0, `(.L_x_1) ;  /* 0x00005b3000007945 */ /* 0x000fe20003800200 */
[----:B0-----:R-:W-:-:S09]  /*00f0*/  ULOP3.LUT UP0, URZ, UR4, 0x1f, URZ, 0xc0, !UPT ;  /* 0x0000001f04ff7892 */ /* 0x001fd2000f80c0ff */
[----:B------:R-:W-:Y:S05]  /*0100*/  BRA.U UP0, `(.L_x_2) ;  /* 0x0000002d003c7547 */ /* 0x000fea000b800000 */
[----:B------:R-:W-:-:S13]  /*0110*/  ISETP.GT.AND P0, PT, R4, 0x7ff, PT ;  /* 0x000007ff0400780c */ /* 0x000fda0003f04270 */
[----:B------:R-:W-:Y:S05]  /*0120*/  @P0 BRA `(.L_x_3) ;  /* 0x0000001400e80947 */ /* 0x000fea0003800000 */
[----:B------:R-:W0:Y:S01]  /*0130*/  S2R R3, SR_TID.X ;  /* 0x0000000000037919 */ /* 0x000e220000002100 */
[----:B------:R-:W-:Y:S01]  /*0140*/  BSSY.RECONVERGENT B1, `(.L_x_4) ;  /* 0x0000009000017945 */ /* 0x000fe20003800200 */
[----:B------:R-:W-:Y:S02]  /*0150*/  CS2R R6, SRZ ;  /* 0x0000000000067805 */ /* 0x000fe4000001ff00 */
[----:B0-----:R-:W-:Y:S01]  /*0160*/  ISETP.GE.AND P0, PT, R3, R4, PT ;  /* 0x000000040300720c */ /* 0x001fe20003f06270 */
[----:B------:R-:W-:-:S12]  /*0170*/  IMAD.MOV.U32 R5, RZ, RZ, R3 ;  /* 0x000000ffff057224 */ /* 0x000fd800078e0003 */
[----:B------:R-:W-:Y:S05]  /*0180*/  @P0 BRA `(.L_x_5) ;  /* 0x0000000000100947 */ /* 0x000fea0003800000 */
[----:B------:R-:W0:Y:S02]  /*0190*/  LDC.64 R6, c[0x0][0x380] ;  /* 0x0000e000ff067b82 */ /* 0x000e240000000a00 */
[----:B0-----:R-:W-:-:S06]  /*01a0*/  IMAD.WIDE.U32 R6, R3, 0x8, R6 ;  /* 0x0000000803067825 */ /* 0x001fcc00078e0006 */
[----:B------:R-:W5:Y:S01]  /*01b0*/  LDG.E.64.CONSTANT R6, desc[UR6][R6.64] ;  /* 0x0000000606067981 */ /* 0x000f62000c1e9b00 */
[----:B------:R-:W-:-:S07]  /*01c0*/  VIADD R5, R3, 0x100 ;  /* 0x0000010003057836 */ /* 0x000fce0000000000 */
.L_x_5:
[----:B------:R-:W-:Y:S05]  /*01d0*/  BSYNC.RECONVERGENT B1 ;  /* 0x0000000000017941 */ /* 0x000fea0003800200 */
.L_x_4:
[----:B------:R-:W-:Y:S01]  /*01e0*/  ISETP.GE.AND P0, PT, R5, R4, PT ;  /* 0x000000040500720c */ /* 0x000fe20003f06270 */
[----:B------:R-:W-:-:S12]  /*01f0*/  BSSY.RECONVERGENT B1, `(.L_x_6) ;  /* 0x00000b0000017945 */ /* 0x000fd80003800200 */
[----:B------:R-:W-:Y:S05]  /*0200*/  @P0 BRA `(.L_x_7) ;  /* 0x0000000800b80947 */ /* 0x000fea0003800000 */
[----:B------:R-:W-:Y:S01]  /*0210*/  LOP3.LUT R9, RZ, R5, RZ, 0x33, !PT ;  /* 0x00000005ff097212 */ /* 0x000fe200078e33ff */
[----:B------:R-:W-:Y:S04]  /*0220*/  BSSY.RECONVERGENT B2, `(.L_x_8) ;  /* 0x0000019000027945 */ /* 0x000fe80003800200 */
[----:B------:R-:W-:-:S05]  /*0230*/  IMAD.IADD R0, R9, 0x1, R4 ;  /* 0x0000000109007824 */ /* 0x000fca00078e0204 */
[C---:B------:R-:W-:Y:S02]  /*0240*/  LOP3.LUT R2, R0.reuse, 0x300, RZ, 0xc0, !PT ;  /* 0x0000030000027812 */ /* 0x040fe400078ec0ff */
[----:B------:R-:W-:Y:S02]  /*0250*/  ISETP.GE.U32.AND P0, PT, R0, 0x300, PT ;  /* 0x000003000000780c */ /* 0x000fe40003f06070 */
[----:B------:R-:W-:-:S13]  /*0260*/  ISETP.NE.AND P1, PT, R2, 0x300, PT ;  /* 0x000003000200780c */ /* 0x000fda0003f25270 */
[----:B------:R-:W-:Y:S05]  /*0270*/  @!P1 BRA `(.L_x_9) ;  /* 0x00000000004c9947 */ /* 0x000fea0003800000 */
[----:B------:R-:W0:Y:S01]  /*0280*/  LDC.64 R8, c[0x0][0x380] ;  /* 0x0000e000ff087b82 */ /* 0x000e220000000a00 */
[----:B------:R-:W-:-:S04]  /*0290*/  LEA.HI R0, R0, 0x1, RZ, 0x18 ;  /* 0x0000000100007811 */ /* 0x000fc800078fc0ff */
[----:B------:R-:W-:-:S05]  /*02a0*/  LOP3.LUT R0, R0, 0x3, RZ, 0xc0, !PT ;  /* 0x0000000300007812 */ /* 0x000fca00078ec0ff */
[----:B------:R-:W-:Y:S02]  /*02b0*/  IMAD.MOV R0, RZ, RZ, -R0 ;  /* 0x000000ffff007224 */ /* 0x000fe400078e0a00 */
[----:B0-----:R-:W-:-:S04]  /*02c0*/  IMAD.WIDE.U32 R8, R5, 0x8, R8 ;  /* 0x0000000805087825 */ /* 0x001fc800078e0008 */
[----:B------:R-:W-:Y:S02]  /*02d0*/  IMAD.MOV.U32 R2, RZ, RZ, R8 ;  /* 0x000000ffff027224 */ /* 0x000fe400078e0008 */
[----:B------:R-:W-:-:S07]  /*02e0*/  IMAD.MOV.U32 R11, RZ, RZ, R9 ;  /* 0x000000ffff0b7224 */ /* 0x000fce00078e0009 */
.L_x_10:
[----:B------:R-:W-:Y:S02]  /*02f0*/  IMAD.MOV.U32 R8, RZ, RZ, R2 ;  /* 0x000000ffff087224 */ /* 0x000fe400078e0002 */
[----:B------:R-:W-:-:S06]  /*0300*/  IMAD.MOV.U32 R9, RZ, RZ, R11 ;  /* 0x000000ffff097224 */ /* 0x000fcc00078e000b */
[----:B------:R-:W2:Y:S01]  /*0310*/  LDG.E.64.CONSTANT R8, desc[UR6][R8.64] ;  /* 0x0000000608087981 */ /* 0x000ea2000c1e9b00 */
[----:B------:R-:W-:Y:S01]  /*0320*/  VIADD R0, R0, 0x1 ;  /* 0x0000000100007836 */ /* 0x000fe20000000000 */
[----:B------:R-:W-:Y:S01]  /*0330*/  IADD3 R2, P3, PT, R2, 0x800, RZ ;  /* 0x0000080002027810 */ /* 0x000fe20007f7e0ff */
[----:B------:R-:W-:-:S03]  /*0340*/  VIADD R5, R5, 0x100 ;  /* 0x0000010005057836 */ /* 0x000fc60000000000 */
[----:B------:R-:W-:Y:S01]  /*0350*/  ISETP.NE.AND P2, PT, R0, RZ, PT ;  /* 0x000000ff0000720c */ /* 0x000fe20003f45270 */
[----:B------:R-:W-:Y:S01]  /*0360*/  IMAD.X R11, RZ, RZ, R11, P3 ;  /* 0x000000ffff0b7224 */ /* 0x000fe200018e060b */
[----:B--2--5:R-:W-:-:S06]  /*0370*/  DSETP.GEU.AND P1, PT, R6, R8, PT ;  /* 0x000000080600722a */ /* 0x024fcc0003f2e000 */
[----:B------:R-:W-:Y:S02]  /*0380*/  FSEL R6, R8, R6, !P1 ;  /* 0x0000000608067208 */ /* 0x000fe40004800000 */
[----:B------:R-:W-:-:S03]  /*0390*/  FSEL R7, R9, R7, !P1 ;  /* 0x0000000709077208 */ /* 0x000fc60004800000 */
[----:B------:R-:W-:Y:S05]  /*03a0*/  @P2 BRA `(.L_x_10) ;  /* 0xfffffffc00d02947 */ /* 0x000fea000383ffff */
.L_x_9:
[----:B------:R-:W-:Y:S05]  /*03b0*/  BSYNC.RECONVERGENT B2 ;  /* 0x0000000000027941 */ /* 0x000fea0003800200 */
.L_x_8:
[----:B------:R-:W-:Y:S05]  /*03c0*/  @!P0 BRA `(.L_x_7) ;  /* 0x0000000800488947 */ /* 0x000fea0003800000 */
[----:B------:R-:W-:Y:S01]  /*03d0*/  IMAD.IADD R0, R4, 0x1, -R5 ;  /* 0x0000000104007824 */ /* 0x000fe200078e0a05 */
[----:B------:R-:W-:Y:S01]  /*03e0*/  BSSY.RECONVERGENT B2, `(.L_x_11) ;  /* 0x0000051000027945 */ /* 0x000fe20003800200 */
[----:B------:R-:W-:-:S03]  /*03f0*/  PLOP3.LUT P0, PT, PT, PT, PT, 0x80, 0x8 ;  /* 0x000000000008781c */ /* 0x000fc60003f0f070 */
[----:B------:R-:W-:-:S13]  /*0400*/  ISETP.GT.AND P1, PT, R0, 0xc00, PT ;  /* 0x00000c000000780c */ /* 0x000fda0003f24270 */
[----:B------:R-:W-:Y:S05]  /*0410*/  @!P1 BRA `(.L_x_12) ;  /* 0x0000000400349947 */ /* 0x000fea0003800000 */
[----:B------:R-:W0:Y:S01]  /*0420*/  LDC.64 R8, c[0x0][0x380] ;  /* 0x0000e000ff087b82 */ /* 0x000e220000000a00 */
[----:B------:R-:W-:Y:S01]  /*0430*/  PLOP3.LUT P0, PT, PT, PT, PT, 0x8, 0x80 ;  /* 0x000000000080781c */ /* 0x000fe20003f0e170 */
[----:B------:R-:W-:-:S12]  /*0440*/  VIADD R0, R4, 0xfffff400 ;  /* 0xfffff40004007836 */ /* 0x000fd80000000000 */
.L_x_13:
[----:B0-----:R-:W-:-:S05]  /*0450*/  IMAD.WIDE R30, R5, 0x8, R8 ;  /* 0x00000008051e7825 */ /* 0x001fca00078e0208 */
[----:B------:R-:W2:Y:S04]  /*0460*/  LDG.E.64.CONSTANT R10, desc[UR6][R30.64] ;  /* 0x000000061e0a7981 */ /* 0x000ea8000c1e9b00 */
[----:B------:R-:W3:Y:S04]  /*0470*/  LDG.E.64.CONSTANT R12, desc[UR6][R30.64+0x800] ;  /* 0x000800061e0c7981 */ /* 0x000ee8000c1e9b00 */
[----:B------:R-:W4:Y:S01]  /*0480*/  LDG.E.64.CONSTANT R14, desc[UR6][R30.64+0x1000] ;  /* 0x001000061e0e7981 */ /* 0x000f22000c1e9b00 */
[----:B------:R-:W-:-:S03]  /*0490*/  VIADD R39, R5, 0x400 ;  /* 0x0000040005277836 */ /* 0x000fc60000000000 */
[----:B------:R-:W4:Y:S01]  /*04a0*/  LDG.E.64.CONSTANT R16, desc[UR6][R30.64+0x1800] ;  /* 0x001800061e107981 */ /* 0x000f22000c1e9b00 */
[----:B------:R-:W-:-:S05]  /*04b0*/  IMAD.WIDE R38, R39, 0x8, R8 ;  /* 0x0000000827267825 */ /* 0x000fca00078e0208 */
[----:B------:R-:W4:Y:S04]  /*04c0*/  LDG.E.64.CONSTANT R18, desc[UR6][R38.64] ;  /* 0x0000000626127981 */ /* 0x000f28000c1e9b00 */
[----:B------:R-:W4:Y:S04]  /*04d0*/  LDG.E.64.CONSTANT R20, desc[UR6][R38.64+0x800] ;  /* 0x0008000626147981 */ /* 0x000f28000c1e9b00 */
        /* <DEDUP_REMOVED lines=12> */
[----:B------:R-:W4:Y:S04]  /*05a0*/  LDG.E.64.CONSTANT R38, desc[UR6][R44.64+0x1000] ;  /* 0x001000062c267981 */ /* 0x000f28000c1e9b00 */
[----:B------:R-:W4:Y:S01]  /*05b0*/  LDG.E.64.CONSTANT R40, desc[UR6][R44.64+0x1800] ;  /* 0x001800062c287981 */ /* 0x000f22000c1e9b00 */
[----:B------:R-:W-:-:S05]  /*05c0*/  VIADD R5, R5, 0x1000 ;  /* 0x0000100005057836 */ /* 0x000fca0000000000 */
[----:B------:R-:W-:Y:S01]  /*05d0*/  ISETP.GE.AND P2, PT, R5, R0, PT ;  /* 0x000000000500720c */ /* 0x000fe20003f46270 */
[----:B--2--5:R-:W-:-:S06]  /*05e0*/  DSETP.GEU.AND P1, PT, R6, R10, PT ;  /* 0x0000000a0600722a */ /* 0x024fcc0003f2e000 */
[----:B------:R-:W-:Y:S02]  /*05f0*/  FSEL R6, R10, R6, !P1 ;  /* 0x000000060a067208 */ /* 0x000fe40004800000 */
[----:B------:R-:W-:-:S06]  /*0600*/  FSEL R7, R11, R7, !P1 ;  /* 0x000000070b077208 */ /* 0x000fcc0004800000 */
[----:B---3--:R-:W-:-:S06]  /*0610*/  DSETP.GEU.AND P1, PT, R6, R12, PT ;  /* 0x0000000c0600722a */ /* 0x008fcc0003f2e000 */
[----:B------:R-:W-:Y:S02]  /*0620*/  FSEL R6, R12, R6, !P1 ;  /* 0x000000060c067208 */ /* 0x000fe40004800000 */
[----:B------:R-:W-:-:S06]  /*0630*/  FSEL R7, R13, R7, !P1 ;  /* 0x000000070d077208 */ /* 0x000fcc0004800000 */
[----:B----4-:R-:W-:-:S06]  /*0640*/  DSETP.GEU.AND P1, PT, R6, R14, PT ;  /* 0x0000000e0600722a */ /* 0x010fcc0003f2e000 */
[----:B------:R-:W-:Y:S02]  /*0650*/  FSEL R6, R14, R6, !P1 ;  /* 0x000000060e067208 */ /* 0x000fe40004800000 */
[----:B------:R-:W-:-:S06]  /*0660*/  FSEL R7, R15, R7, !P1 ;  /* 0x000000070f077208 */ /* 0x000fcc0004800000 */
[----:B------:R-:W-:-:S06]  /*0670*/  DSETP.GEU.AND P1, PT, R6, R16, PT ;  /* 0x000000100600722a */ /* 0x000fcc0003f2e000 */
        /* <DEDUP_REMOVED lines=37> */
[----:B------:R-:W-:Y:S01]  /*08d0*/  FSEL R7, R41, R7, !P1 ;  /* 0x0000000729077208 */ /* 0x000fe20004800000 */
[----:B------:R-:W-:Y:S06]  /*08e0*/  @!P2 BRA `(.L_x_13) ;  /* 0xfffffff800d8a947 */ /* 0x000fec000383ffff */
.L_x_12:
[----:B------:R-:W-:Y:S05]  /*08f0*/  BSYNC.RECONVERGENT B2 ;  /* 0x0000000000027941 */ /* 0x000fea0003800200 */
.L_x_11:
[----:B------:R-:W-:Y:S01]  /*0900*/  IMAD.IADD R0, R4, 0x1, -R5 ;  /* 0x0000000104007824 */ /* 0x000fe200078e0a05 */
[----:B------:R-:W-:Y:S04]  /*0910*/  BSSY.RECONVERGENT B2, `(.L_x_14) ;  /* 0x0000029000027945 */ /* 0x000fe80003800200 */
[----:B------:R-:W-:-:S13]  /*0920*/  ISETP.GT.AND P1, PT, R0, 0x400, PT ;  /* 0x000004000000780c */ /* 0x000fda0003f24270 */
[----:B------:R-:W-:Y:S05]  /*0930*/  @!P1 BRA `(.L_x_15) ;  /* 0x0000000000989947 */ /* 0x000fea0003800000 */
[----:B------:R-:W0:Y:S02]  /*0940*/  LDC.64 R18, c[0x0][0x380] ;  /* 0x0000e000ff127b82 */ /* 0x000e240000000a00 */
        /* <DEDUP_REMOVED lines=11> */
[----:B------:R-:W-:Y:S01]  /*0a00*/  VIADD R5, R5, 0x800 ;  /* 0x0000080005057836 */ /* 0x000fe20000000000 */
        /* <DEDUP_REMOVED lines=20> */
[----:B------:R-:W-:Y:S02]  /*0b50*/  FSEL R7, R25, R7, !P0 ;  /* 0x0000000719077208 */ /* 0x000fe40004000000 */
[----:B------:R-:W-:-:S04]  /*0b60*/  PLOP3.LUT P0, PT, PT, PT, PT, 0x8, 0x80 ;  /* 0x000000000080781c */ /* 0x000fc80003f0e170 */
[----:B------:R-:W-:-:S06]  /*0b70*/  DSETP.GEU.AND P1, PT, R6, R26, PT ;  /* 0x0000001a0600722a */ /* 0x000fcc0003f2e000 */
[----:B------:R-:W-:Y:S02]  /*0b80*/  FSEL R6, R26, R6, !P1 ;  /* 0x000000061a067208 */ /* 0x000fe40004800000 */
[----:B------:R-:W-:-:S07]  /*0b90*/  FSEL R7, R27, R7, !P1 ;  /* 0x000000071b077208 */ /* 0x000fce0004800000 */
.L_x_15:
[----:B------:R-:W-:Y:S05]  /*0ba0*/  BSYNC.RECONVERGENT B2 ;  /* 0x0000000000027941 */ /* 0x000fea0003800200 */
.L_x_14:
[----:B------:R-:W-:-:S13]  /*0bb0*/  ISETP.LT.OR P0, PT, R5, R4, P0 ;  /* 0x000000040500720c */ /* 0x000fda0000701670 */
[----:B------:R-:W-:Y:S05]  /*0bc0*/  @!P0 BRA `(.L_x_7) ;  /* 0x0000000000488947 */ /* 0x000fea0003800000 */
[----:B------:R-:W0:Y:S02]  /*0bd0*/  LDC.64 R8, c[0x0][0x380] ;  /* 0x0000e000ff087b82 */ /* 0x000e240000000a00 */
[----:B0-----:R-:W-:-:S05]  /*0be0*/  IMAD.WIDE R8, R5, 0x8, R8 ;  /* 0x0000000805087825 */ /* 0x001fca00078e0208 */
[----:B------:R-:W2:Y:S04]  /*0bf0*/  LDG.E.64.CONSTANT R10, desc[UR6][R8.64] ;  /* 0x00000006080a7981 */ /* 0x000ea8000c1e9b00 */
[----:B------:R-:W3:Y:S04]  /*0c00*/  LDG.E.64.CONSTANT R12, desc[UR6][R8.64+0x800] ;  /* 0x00080006080c7981 */ /* 0x000ee8000c1e9b00 */
[----:B------:R-:W4:Y:S04]  /*0c10*/  LDG.E.64.CONSTANT R14, desc[UR6][R8.64+0x1000] ;  /* 0x00100006080e7981 */ /* 0x000f28000c1e9b00 */
[----:B------:R-:W4:Y:S01]  /*0c20*/  LDG.E.64.CONSTANT R16, desc[UR6][R8.64+0x1800] ;  /* 0x0018000608107981 */ /* 0x000f22000c1e9b00 */
        /* <DEDUP_REMOVED lines=11> */
[----:B------:R-:W-:-:S07]  /*0ce0*/  FSEL R7, R17, R7, !P0 ;  /* 0x0000000711077208 */ /* 0x000fce0004000000 */
.L_x_7:
[----:B------:R-:W-:Y:S05]  /*0cf0*/  BSYNC.RECONVERGENT B1 ;  /* 0x0000000000017941 */ /* 0x000fea0003800200 */
.L_x_6:
[----:B------:R-:W-:-:S13]  /*0d00*/  ISETP.GE.AND P0, PT, R4, 0x100, PT ;  /* 0x000001000400780c */ /* 0x000fda0003f06270 */
[----:B------:R-:W-:Y:S05]  /*0d10*/  @!P0 BRA `(.L_x_16) ;  /* 0x00000004003c8947 */ /* 0x000fea0003800000 */
[----:B------:R-:W0:Y:S01]  /*0d20*/  S2R R8, SR_LANEID ;  /* 0x0000000000087919 */ /* 0x000e220000000000 */
[----:B-----5:R-:W-:Y:S04]  /*0d30*/  SHFL.DOWN PT, R4, R6, 0x1, 0x1f ;  /* 0x08201f0006047f89 */ /* 0x020fe800000e0000 */
[----:B------:R-:W1:Y:S02]  /*0d40*/  SHFL.DOWN PT, R5, R7, 0x1, 0x1f ;  /* 0x08201f0007057f89 */ /* 0x000e6400000e0000 */
[----:B-1----:R-:W-:Y:S01]  /*0d50*/  DSETP.GEU.AND P1, PT, R6, R4, PT ;  /* 0x000000040600722a */ /* 0x002fe20003f2e000 */
[C---:B0-----:R-:W-:Y:S02]  /*0d60*/  ISETP.GT.AND P0, PT, R8.reuse, 0x1e, PT ;  /* 0x0000001e0800780c */ /* 0x041fe40003f04270 */
[----:B------:R-:W-:-:S03]  /*0d70*/  ISETP.NE.AND P2, PT, R8, RZ, PT ;  /* 0x000000ff0800720c */ /* 0x000fc60003f45270 */
[----:B------:R-:W-:Y:S02]  /*0d80*/  FSEL R9, R4, R6, !P1 ;  /* 0x0000000604097208 */ /* 0x000fe40004800000 */
[----:B------:R-:W-:Y:S02]  /*0d90*/  FSEL R5, R5, R7, !P1 ;  /* 0x0000000705057208 */ /* 0x000fe40004800000 */
[----:B------:R-:W-:Y:S02]  /*0da0*/  FSEL R6, R6, R9, P0 ;  /* 0x0000000906067208 */ /* 0x000fe40000000000 */
[----:B------:R-:W-:Y:S02]  /*0db0*/  FSEL R11, R7, R5, P0 ;  /* 0x00000005070b7208 */ /* 0x000fe40000000000 */
[----:B------:R-:W-:Y:S01]  /*0dc0*/  ISETP.GT.AND P0, PT, R8, 0x1d, PT ;  /* 0x0000001d0800780c */ /* 0x000fe20003f04270 */
[----:B------:R-:W-:Y:S01]  /*0dd0*/  SHFL.DOWN PT, R4, R6, 0x2, 0x1f ;  /* 0x08401f0006047f89 */ /* 0x000fe200000e0000 */
[----:B------:R-:W-:Y:S01]  /*0de0*/  @!P2 MOV R2, 0x400 ;  /* 0x000004000002a802 */ /* 0x000fe20000000f00 */
[----:B------:R-:W-:Y:S01]  /*0df0*/  IMAD.MOV.U32 R7, RZ, RZ, R11 ;  /* 0x000000ffff077224 */ /* 0x000fe200078e000b */
[----:B------:R-:W-:Y:S01]  /*0e00*/  @!P2 SHF.R.U32.HI R0, RZ, 0x2, R3 ;  /* 0x00000002ff00a819 */ /* 0x000fe20000011603 */
[----:B------:R-:W0:Y:S03]  /*0e10*/  SHFL.DOWN PT, R5, R11, 0x2, 0x1f ;  /* 0x08401f000b057f89 */ /* 0x000e2600000e0000 */
[----:B------:R-:W-:Y:S01]  /*0e20*/  @!P2 LOP3.LUT R0, R0, 0xf8, RZ, 0xc0, !PT ;  /* 0x000000f80000a812 */ /* 0x000fe200078ec0ff */
[----:B------:R-:W1:Y:S01]  /*0e30*/  @!P2 S2R R9, SR_CgaCtaId ;  /* 0x000000000009a919 */ /* 0x000e620000008800 */
[----:B0-----:R-:W-:-:S06]  /*0e40*/  DSETP.GEU.AND P1, PT, R6, R4, PT ;  /* 0x000000040600722a */ /* 0x001fcc0003f2e000 */
[----:B------:R-:W-:Y:S02]  /*0e50*/  @!P0 FSEL R6, R4, R6, !P1 ;  /* 0x0000000604068208 */ /* 0x000fe40004800000 */
[----:B------:R-:W-:Y:S02]  /*0e60*/  @!P0 FSEL R11, R5, R11, !P1 ;  /* 0x0000000b050b8208 */ /* 0x000fe40004800000 */
[----:B------:R-:W-:Y:S01]  /*0e70*/  ISETP.GT.AND P0, PT, R8, 0x1b, PT ;  /* 0x0000001b0800780c */ /* 0x000fe20003f04270 */
[----:B------:R-:W-:Y:S02]  /*0e80*/  SHFL.DOWN PT, R4, R6, 0x4, 0x1f ;  /* 0x08801f0006047f89 */ /* 0x000fe400000e0000 */
[----:B------:R-:W-:Y:S02]  /*0e90*/  IMAD.MOV.U32 R7, RZ, RZ, R11 ;  /* 0x000000ffff077224 */ /* 0x000fe400078e000b */
[----:B------:R-:W0:Y:S04]  /*0ea0*/  SHFL.DOWN PT, R5, R11, 0x4, 0x1f ;  /* 0x08801f000b057f89 */ /* 0x000e2800000e0000 */
        /* <DEDUP_REMOVED lines=14> */
[----:B0-----:R-:W-:Y:S01]  /*0f90*/  DSETP.GEU.AND P0, PT, R6, R4, PT ;  /* 0x000000040600722a */ /* 0x001fe20003f0e000 */
[----:B-1----:R-:W-:-:S05]  /*0fa0*/  @!P2 LEA R7, R9, R2, 0x18 ;  /* 0x000000020907a211 */ /* 0x002fca00078ec0ff */
[----:B------:R-:W-:Y:S01]  /*0fb0*/  FSEL R4, R4, R6, !P0 ;  /* 0x0000000604047208 */ /* 0x000fe20004000000 */
[----:B------:R-:W-:Y:S01]  /*0fc0*/  @!P2 IMAD.IADD R9, R0, 0x1, R7 ;  /* 0x000000010009a824 */ /* 0x000fe200078e0207 */
[----:B------:R-:W-:Y:S02]  /*0fd0*/  FSEL R5, R5, R11, !P0 ;  /* 0x0000000b05057208 */ /* 0x000fe40004000000 */
[----:B------:R-:W-:Y:S02]  /*0fe0*/  ISETP.NE.AND P0, PT, R3, RZ, PT ;  /* 0x000000ff0300720c */ /* 0x000fe40003f05270 */
[----:B------:R-:W-:Y:S01]  /*0ff0*/  FSEL R6, R6, R4, P1 ;  /* 0x0000000406067208 */ /* 0x000fe20000800000 */
[----:B------:R3:W-:Y:S01]  /*1000*/  @!P2 STS.64 [R9+0x8], R4 ;  /* 0x000008040900a388 */ /* 0x0007e20000000a00 */
[----:B------:R-:W-:Y:S01]  /*1010*/  FSEL R7, R11, R5, P1 ;  /* 0x000000050b077208 */ /* 0x000fe20000800000 */
[----:B------:R-:W-:Y:S08]  /*1020*/  BAR.SYNC.DEFER_BLOCKING 0x0 ;  /* 0x0000000000007b1d */ /* 0x000ff00000010000 */
[----:B------:R-:W-:Y:S05]  /*1030*/  @P0 BRA `(.L_x_17) ;  /* 0x0000004800f40947 */ /* 0x000fea0003800000 */
[----:B------:R-:W0:Y:S01]  /*1040*/  S2UR UR5, SR_CgaCtaId ;  /* 0x00000000000579c3 */ /* 0x000e220000008800 */
[----:B------:R-:W-:Y:S02]  /*1050*/  UMOV UR4, 0x400 ;  /* 0x0000040000047882 */ /* 0x000fe40000000000 */
[----:B0-----:R-:W-:-:S09]  /*1060*/  ULEA UR4, UR5, UR4, 0x18 ;  /* 0x0000000405047291 */ /* 0x001fd2000f8ec0ff */
[----:B---3--:R-:W0:Y:S04]  /*1070*/  LDS.128 R8, [UR4+0x10] ;  /* 0x00001004ff087984 */ /* 0x008e280008000c00 */
[----:B------:R-:W1:Y:S01]  /*1080*/  LDS.128 R12, [UR4+0x20] ;  /* 0x00002004ff0c7984 */ /* 0x000e620008000c00 */
[----:B0-----:R-:W-:-:S06]  /*1090*/  DSETP.GEU.AND P1, PT, R6, R8, PT ;  /* 0x000000080600722a */ /* 0x001fcc0003f2e000 */
[----:B------:R-:W-:Y:S02]  /*10a0*/  FSEL R2, R8, R6, !P1 ;  /* 0x0000000608027208 */ /* 0x000fe40004800000 */
[----:B------:R-:W-:Y:S02]  /*10b0*/  FSEL R3, R9, R7, !P1 ;  /* 0x0000000709037208 */ /* 0x000fe40004800000 */
[----:B------:R-:W0:Y:S04]  /*10c0*/  LDS.128 R4, [UR4+0x30] ;  /* 0x00003004ff047984 */ /* 0x000e280008000c00 */
[----:B------:R-:W-:-:S06]  /*10d0*/  DSETP.GEU.AND P1, PT, R2, R10, PT ;  /* 0x0000000a0200722a */ /* 0x000fcc0003f2e000 */
[----:B------:R-:W-:Y:S02]  /*10e0*/  FSEL R2, R10, R2, !P1 ;  /* 0x000000020a027208 */ /* 0x000fe40004800000 */
[----:B------:R-:W-:-:S06]  /*10f0*/  FSEL R3, R11, R3, !P1 ;  /* 0x000000030b037208 */ /* 0x000fcc0004800000 */
[----:B-1----:R-:W-:-:S06]  /*1100*/  DSETP.GEU.AND P1, PT, R2, R12, PT ;  /* 0x0000000c0200722a */ /* 0x002fcc0003f2e000 */
[----:B------:R-:W-:Y:S02]  /*1110*/  FSEL R8, R12, R2, !P1 ;  /* 0x000000020c087208 */ /* 0x000fe40004800000 */
[----:B------:R-:W-:Y:S02]  /*1120*/  FSEL R9, R13, R3, !P1 ;  /* 0x000000030d097208 */ /* 0x000fe40004800000 */
[----:B------:R-:W1:Y:S04]  /*1130*/  LDS.64 R2, [UR4+0x40] ;  /* 0x00004004ff027984 */ /* 0x000e680008000a00 */
[----:B------:R-:W-:-:S06]  /*1140*/  DSETP.GEU.AND P1, PT, R8, R14, PT ;  /* 0x0000000e0800722a */ /* 0x000fcc0003f2e000 */
[----:B------:R-:W-:Y:S02]  /*1150*/  FSEL R8, R14, R8, !P1 ;  /* 0x000000080e087208 */ /* 0x000fe40004800000 */
[----:B------:R-:W-:-:S06]  /*1160*/  FSEL R9, R15, R9, !P1 ;  /* 0x000000090f097208 */ /* 0x000fcc0004800000 */
[----:B0-----:R-:W-:-:S06]  /*1170*/  DSETP.GEU.AND P1, PT, R8, R4, PT ;  /* 0x000000040800722a */ /* 0x001fcc0003f2e000 */
[----:B------:R-:W-:Y:S02]  /*1180*/  FSEL R4, R4, R8, !P1 ;  /* 0x0000000804047208 */ /* 0x000fe40004800000 */
[----:B------:R-:W-:-:S06]  /*1190*/  FSEL R5, R5, R9, !P1 ;  /* 0x0000000905057208 */ /* 0x000fcc0004800000 */
[----:B------:R-:W-:-:S06]  /*11a0*/  DSETP.GEU.AND P1, PT, R4, R6, PT ;  /* 0x000000060400722a */ /* 0x000fcc0003f2e000 */
[----:B------:R-:W-:Y:S02]  /*11b0*/  FSEL R4, R6, R4, !P1 ;  /* 0x0000000406047208 */ /* 0x000fe40004800000 */
[----:B------:R-:W-:-:S06]  /*11c0*/  FSEL R5, R7, R5, !P1 ;  /* 0x0000000507057208 */ /* 0x000fcc0004800000 */
[----:B-1----:R-:W-:-:S06]  /*11d0*/  DSETP.GEU.AND P1, PT, R4, R2, PT ;  /* 0x000000020400722a */ /* 0x002fcc0003f2e000 */
[----:B------:R-:W-:Y:S02]  /*11e0*/  FSEL R6, R2, R4, !P1 ;  /* 0x0000000402067208 */ /* 0x000fe40004800000 */
[----:B------:R-:W-:Y:S01]  /*11f0*/  FSEL R7, R3, R5, !P1 ;  /* 0x0000000503077208 */ /* 0x000fe20004800000 */
[----:B------:R-:W-:Y:S06]  /*1200*/  BRA `(.L_x_17) ;  /* 0x0000004800807947 */ /* 0x000fec0003800000 */
.L_x_16:
[----:B------:R-:W-:Y:S01]  /*1210*/  LOP3.LUT R0, R3, 0x3e0, RZ, 0xc0, !PT ;  /* 0x000003e003007812 */ /* 0x000fe200078ec0ff */
[----:B------:R-:W0:Y:S03]  /*1220*/  S2R R10, SR_LANEID ;  /* 0x00000000000a7919 */ /* 0x000e260000000000 */
[----:B------:R-:W-:Y:S01]  /*1230*/  LOP3.LUT R9, RZ, R0, RZ, 0x33, !PT ;  /* 0x00000000ff097212 */ /* 0x000fe200078e33ff */
[----:B------:R-:W-:-:S04]  /*1240*/  VIADD R5, R0, 0x20 ;  /* 0x0000002000057836 */ /* 0x000fc80000000000 */
[----:B------:R-:W-:Y:S01]  /*1250*/  IMAD.IADD R9, R9, 0x1, R4 ;  /* 0x0000000109097824 */ /* 0x000fe200078e0204 */
[----:B------:R-:W-:-:S04]  /*1260*/  ISETP.GT.AND P0, PT, R5, R4, PT ;  /* 0x000000040500720c */ /* 0x000fc80003f04270 */
[----:B------:R-:W-:-:S05]  /*1270*/  SEL R5, R9, 0x1f, P0 ;  /* 0x0000001f09057807 */ /* 0x000fca0000000000 */
[----:B-----5:R-:W-:Y:S04]  /*1280*/  SHFL.DOWN PT, R8, R6, 0x1, R5 ;  /* 0x0820000006087989 */ /* 0x020fe800000e0005 */
[----:B------:R-:W1:Y:S01]  /*1290*/  SHFL.DOWN PT, R9, R7, 0x1, R5 ;  /* 0x0820000007097989 */ /* 0x000e6200000e0005 */
[C---:B0-----:R-:W-:Y:S01]  /*12a0*/  ISETP.GE.AND P0, PT, R10.reuse, R5, PT ;  /* 0x000000050a00720c */ /* 0x041fe20003f06270 */
[----:B------:R-:W-:Y:S01]  /*12b0*/  VIADD R0, R10, 0x2 ;  /* 0x000000020a007836 */ /* 0x000fe20000000000 */
[----:B-1----:R-:W-:-:S06]  /*12c0*/  DSETP.GEU.AND P1, PT, R6, R8, PT ;  /* 0x000000080600722a */ /* 0x002fcc0003f2e000 */
[-C--:B------:R-:W-:Y:S02]  /*12d0*/  FSEL R11, R8, R6.reuse, !P1 ;  /* 0x00000006080b7208 */ /* 0x080fe40004800000 */
[-C--:B------:R-:W-:Y:S02]  /*12e0*/  FSEL R9, R9, R7.reuse, !P1 ;  /* 0x0000000709097208 */ /* 0x080fe40004800000 */
[----:B------:R-:W-:Y:S02]  /*12f0*/  FSEL R2, R11, R6, !P0 ;  /* 0x000000060b027208 */ /* 0x000fe40004000000 */
[----:B------:R-:W-:Y:S02]  /*1300*/  FSEL R11, R9, R7, !P0 ;  /* 0x00000007090b7208 */ /* 0x000fe40004000000 */
[----:B------:R-:W-:Y:S01]  /*1310*/  ISETP.GT.AND P0, PT, R0, R5, PT ;  /* 0x000000050000720c */ /* 0x000fe20003f04270 */
[----:B------:R-:W-:Y:S01]  /*1320*/  SHFL.DOWN PT, R8, R2, 0x2, R5 ;  /* 0x0840000002087989 */ /* 0x000fe200000e0005 */
[----:B------:R-:W-:-:S02]  /*1330*/  IMAD.MOV.U32 R6, RZ, RZ, R2 ;  /* 0x000000ffff067224 */ /* 0x000fc400078e0002 */
[----:B------:R-:W-:Y:S01]  /*1340*/  IMAD.MOV.U32 R7, RZ, RZ, R11 ;  /* 0x000000ffff077224 */ /* 0x000fe200078e000b */
[----:B------:R-:W0:Y:S01]  /*1350*/  SHFL.DOWN PT, R9, R11, 0x2, R5 ;  /* 0x084000000b097989 */ /* 0x000e2200000e0005 */
[----:B------:R-:W-:-:S04]  /*1360*/  VIADD R0, R10, 0x4 ;  /* 0x000000040a007836 */ /* 0x000fc80000000000 */
[----:B0-----:R-:W-:-:S06]  /*1370*/  DSETP.GEU.AND P1, PT, R6, R8, PT ;  /* 0x000000080600722a */ /* 0x001fcc0003f2e000 */
[----:B------:R-:W-:Y:S02]  /*1380*/  @!P0 FSEL R2, R8, R2, !P1 ;  /* 0x0000000208028208 */ /* 0x000fe40004800000 */
[----:B------:R-:W-:Y:S02]  /*1390*/  @!P0 FSEL R11, R9, R11, !P1 ;  /* 0x0000000b090b8208 */ /* 0x000fe40004800000 */
[----:B------:R-:W-:Y:S01]  /*13a0*/  ISETP.GT.AND P0, PT, R0, R5, PT ;  /* 0x000000050000720c */ /* 0x000fe20003f04270 */
[----:B------:R-:W-:Y:S01]  /*13b0*/  SHFL.DOWN PT, R6, R2, 0x4, R5 ;  /* 0x0880000002067989 */ /* 0x000fe200000e0005 */
[----:B------:R-:W-:Y:S02]  /*13c0*/  IMAD.MOV.U32 R8, RZ, RZ, R2 ;  /* 0x000000ffff087224 */ /* 0x000fe400078e0002 */
        /* <DEDUP_REMOVED lines=8> */
[----:B------:R-:W-:Y:S01]  /*1450*/  IMAD.MOV.U32 R8, RZ, RZ, R2 ;  /* 0x000000ffff087224 */ /* 0x000fe200078e0002 */
[C---:B------:R-:W-:Y:S01]  /*1460*/  ISETP.NE.AND P0, PT, R10.reuse, RZ, PT ;  /* 0x000000ff0a00720c */ /* 0x040fe20003f05270 */
[----:B------:R-:W-:Y:S01]  /*1470*/  IMAD.MOV.U32 R9, RZ, RZ, R11 ;  /* 0x000000ffff097224 */ /* 0x000fe200078e000b */
[----:B------:R-:W0:Y:S01]  /*1480*/  SHFL.DOWN PT, R7, R11, 0x8, R5 ;  /* 0x090000000b077989 */ /* 0x000e2200000e0005 */
[----:B------:R-:W-:-:S10]  /*1490*/  VIADD R0, R10, 0x10 ;  /* 0x000000100a007836 */ /* 0x000fd40000000000 */
[----:B------:R-:W1:Y:S01]  /*14a0*/  @!P0 S2R R13, SR_CgaCtaId ;  /* 0x00000000000d8919 */ /* 0x000e620000008800 */
[----:B0-----:R-:W-:-:S06]  /*14b0*/  DSETP.GEU.AND P2, PT, R8, R6, PT ;  /* 0x000000060800722a */ /* 0x001fcc0003f4e000 */
[----:B------:R-:W-:Y:S02]  /*14c0*/  @!P1 FSEL R2, R6, R2, !P2 ;  /* 0x0000000206029208 */ /* 0x000fe40005000000 */
[----:B------:R-:W-:Y:S02]  /*14d0*/  @!P1 FSEL R11, R7, R11, !P2 ;  /* 0x0000000b070b9208 */ /* 0x000fe40005000000 */
[----:B------:R-:W-:Y:S01]  /*14e0*/  ISETP.GT.AND P1, PT, R0, R5, PT ;  /* 0x000000050000720c */ /* 0x000fe20003f24270 */
[----:B------:R-:W-:Y:S01]  /*14f0*/  SHFL.DOWN PT, R6, R2, 0x10, R5 ;  /* 0x0a00000002067989 */ /* 0x000fe200000e0005 */
[----:B------:R-:W-:Y:S01]  /*1500*/  IMAD.MOV.U32 R8, RZ, RZ, R2 ;  /* 0x000000ffff087224 */ /* 0x000fe200078e0002 */
[----:B------:R-:W-:Y:S01]  /*1510*/  @!P0 SHF.R.U32.HI R0, RZ, 0x2, R3 ;  /* 0x00000002ff008819 */ /* 0x000fe20000011603 */
[----:B------:R-:W-:Y:S01]  /*1520*/  IMAD.MOV.U32 R9, RZ, RZ, R11 ;  /* 0x000000ffff097224 */ /* 0x000fe200078e000b */
[----:B------:R-:W0:Y:S02]  /*1530*/  SHFL.DOWN PT, R7, R11, 0x10, R5 ;  /* 0x0a0000000b077989 */ /* 0x000e2400000e0005 */
[----:B------:R-:W-:-:S03]  /*1540*/  @!P0 LOP3.LUT R0, R0, 0xf8, RZ, 0xc0, !PT ;  /* 0x000000f800008812 */ /* 0x000fc600078ec0ff */
[----:B0-----:R-:W-:Y:S01]  /*1550*/  DSETP.GEU.AND P2, PT, R8, R6, PT ;  /* 0x000000060800722a */ /* 0x001fe20003f4e000 */
[----:B------:R-:W-:-:S04]  /*1560*/  @!P0 MOV R8, 0x400 ;  /* 0x0000040000088802 */ /* 0x000fc80000000f00 */
[----:B-1----:R-:W-:Y:S02]  /*1570*/  @!P0 LEA R13, R13, R8, 0x18 ;  /* 0x000000080d0d8211 */ /* 0x002fe400078ec0ff */
[----:B------:R-:W-:Y:S02]  /*1580*/  @!P1 FSEL R2, R6, R2, !P2 ;  /* 0x0000000206029208 */ /* 0x000fe40005000000 */
[----:B------:R-:W-:Y:S01]  /*1590*/  @!P1 FSEL R11, R7, R11, !P2 ;  /* 0x0000000b070b9208 */ /* 0x000fe20005000000 */
[----:B------:R-:W-:Y:S02]  /*15a0*/  @!P0 IMAD.IADD R13, R0, 0x1, R13 ;  /* 0x00000001000d8824 */ /* 0x000fe400078e020d */
[----:B------:R-:W-:Y:S02]  /*15b0*/  IMAD.MOV.U32 R6, RZ, RZ, R2 ;  /* 0x000000ffff067224 */ /* 0x000fe400078e0002 */
[----:B------:R-:W-:-:S05]  /*15c0*/  IMAD.MOV.U32 R7, RZ, RZ, R11 ;  /* 0x000000ffff077224 */ /* 0x000fca00078e000b */
[----:B------:R3:W-:Y:S01]  /*15d0*/  @!P0 STS.64 [R13+0x8], R6 ;  /* 0x000008060d008388 */ /* 0x0007e20000000a00 */
[----:B------:R-:W-:Y:S01]  /*15e0*/  BAR.SYNC.DEFER_BLOCKING 0x0 ;  /* 0x0000000000007b1d */ /* 0x000fe20000010000 */
[----:B------:R-:W-:-:S13]  /*15f0*/  ISETP.NE.AND P0, PT, R3, RZ, PT ;  /* 0x000000ff0300720c */ /* 0x000fda0003f05270 */
[----:B---3--:R-:W-:Y:S05]  /*1600*/  @P0 BRA `(.L_x_17) ;  /* 0x0000004400800947 */ /* 0x008fea0003800000 */
[----:B------:R-:W0:Y:S01]  /*1610*/  S2UR UR5, SR_CgaCtaId ;  /* 0x00000000000579c3 */ /* 0x000e220000008800 */
[----:B------:R-:W-:Y:S01]  /*1620*/  UMOV UR4, 0x400 ;  /* 0x0000040000047882 */ /* 0x000fe20000000000 */
[----:B------:R-:W-:Y:S01]  /*1630*/  ISETP.GT.AND P2, PT, R4, 0x20, PT ;  /* 0x000000200400780c */ /* 0x000fe20003f44270 */
[----:B0-----:R-:W-:-:S09]  /*1640*/  ULEA UR4, UR5, UR4, 0x18 ;  /* 0x0000000405047291 */ /* 0x001fd2000f8ec0ff */
[----:B------:R-:W0:Y:S04]  /*1650*/  LDS.128 R16, [UR4+0x10] ;  /* 0x00001004ff107984 */ /* 0x000e280008000c00 */
[----:B------:R-:W1:Y:S04]  /*1660*/  LDS.128 R12, [UR4+0x20] ;  /* 0x00002004ff0c7984 */ /* 0x000e680008000c00 */
[----:B------:R-:W2:Y:S01]  /*1670*/  LDS.128 R8, [UR4+0x30] ;  /* 0x00003004ff087984 */ /* 0x000ea20008000c00 */
[----:B0-----:R-:W-:-:S06]  /*1680*/  DSETP.GEU.AND P1, PT, R6, R16, PT ;  /* 0x000000100600722a */ /* 0x001fcc0003f2e000 */
[-C--:B------:R-:W-:Y:S02]  /*1690*/  FSEL R3, R16, R6.reuse, !P1 ;  /* 0x0000000610037208 */ /* 0x080fe40004800000 */
[-C--:B------:R-:W-:Y:S02]  /*16a0*/  FSEL R17, R17, R7.reuse, !P1 ;  /* 0x0000000711117208 */ /* 0x080fe40004800000 */
[----:B------:R-:W-:Y:S02]  /*16b0*/  FSEL R6, R3, R6, P2 ;  /* 0x0000000603067208 */ /* 0x000fe40001000000 */
[----:B------:R-:W-:Y:S02]  /*16c0*/  FSEL R7, R17, R7, P2 ;  /* 0x0000000711077208 */ /* 0x000fe40001000000 */
[C---:B------:R-:W-:Y:S01]  /*16d0*/  ISETP.GT.AND P1, PT, R4.reuse, 0x40, PT ;  /* 0x000000400400780c */ /* 0x040fe20003f24270 */
[----:B------:R-:W-:Y:S01]  /*16e0*/  IMAD.MOV.U32 R2, RZ, RZ, R6 ;  /* 0x000000ffff027224 */ /* 0x000fe200078e0006 */
[----:B------:R-:W-:Y:S01]  /*16f0*/  ISETP.GT.AND P2, PT, R4, 0x60, PT ;  /* 0x000000600400780c */ /* 0x000fe20003f44270 */
[----:B------:R-:W-:-:S06]  /*1700*/  IMAD.MOV.U32 R3, RZ, RZ, R7 ;  /* 0x000000ffff037224 */ /* 0x000fcc00078e0007 */
[----:B------:R-:W-:-:S06]  /*1710*/  DSETP.GEU.AND P3, PT, R2, R18, PT ;  /* 0x000000120200722a */ /* 0x000fcc0003f6e000 */
[----:B------:R-:W-:Y:S02]  /*1720*/  @P1 FSEL R6, R18, R6, !P3 ;  /* 0x0000000612061208 */ /* 0x000fe40005800000 */
[----:B------:R-:W-:Y:S02]  /*1730*/  @P1 FSEL R7, R19, R7, !P3 ;  /* 0x0000000713071208 */ /* 0x000fe40005800000 */
[----:B------:R-:W-:Y:S01]  /*1740*/  ISETP.GT.AND P1, PT, R4, 0x80, PT ;  /* 0x000000800400780c */ /* 0x000fe20003f24270 */
[----:B------:R-:W-:Y:S02]  /*1750*/  IMAD.MOV.U32 R2, RZ, RZ, R6 ;  /* 0x000000ffff027224 */ /* 0x000fe400078e0006 */
[----:B------:R-:W-:-:S06]  /*1760*/  IMAD.MOV.U32 R3, RZ, RZ, R7 ;  /* 0x000000ffff037224 */ /* 0x000fcc00078e0007 */
[----:B-1----:R-:W-:Y:S01]  /*1770*/  DSETP.GEU.AND P3, PT, R2, R12, PT ;  /* 0x0000000c0200722a */ /* 0x002fe20003f6e000 */
[----:B------:R-:W0:Y:S05]  /*1780*/  LDS.64 R2, [UR4+0x40] ;  /* 0x00004004ff027984 */ /* 0x000e2a0008000a00 */
[----:B------:R-:W-:Y:S02]  /*1790*/  @P2 FSEL R6, R12, R6, !P3 ;  /* 0x000000060c062208 */ /* 0x000fe40005800000 */
[----:B------:R-:W-:Y:S02]  /*17a0*/  @P2 FSEL R7, R13, R7, !P3 ;  /* 0x000000070d072208 */ /* 0x000fe40005800000 */
[----:B------:R-:W-:-:S04]  /*17b0*/  ISETP.GT.AND P2, PT, R4, 0xa0, PT ;  /* 0x000000a00400780c */ /* 0x000fc80003f44270 */
[----:B------:R-:W-:-:S06]  /*17c0*/  DSETP.GEU.AND P3, PT, R6, R14, PT ;  /* 0x0000000e0600722a */ /* 0x000fcc0003f6e000 */
[----:B------:R-:W-:Y:S02]  /*17d0*/  @P1 FSEL R6, R14, R6, !P3 ;  /* 0x000000060e061208 */ /* 0x000fe40005800000 */
[----:B------:R-:W-:Y:S02]  /*17e0*/  @P1 FSEL R7, R15, R7, !P3 ;  /* 0x000000070f071208 */ /* 0x000fe40005800000 */
[----:B------:R-:W-:-:S04]  /*17f0*/  ISETP.GT.AND P1, PT, R4, 0xc0, PT ;  /* 0x000000c00400780c */ /* 0x000fc80003f24270 */
[----:B--2---:R-:W-:-:S06]  /*1800*/  DSETP.GEU.AND P3, PT, R6, R8, PT ;  /* 0x000000080600722a */ /* 0x004fcc0003f6e000 */
[----:B------:R-:W-:Y:S02]  /*1810*/  @P2 FSEL R6, R8, R6, !P3 ;  /* 0x0000000608062208 */ /* 0x000fe40005800000 */
[----:B------:R-:W-:Y:S02]  /*1820*/  @P2 FSEL R7, R9, R7, !P3 ;  /* 0x0000000709072208 */ /* 0x000fe40005800000 */
[----:B------:R-:W-:-:S04]  /*1830*/  ISETP.GT.AND P2, PT, R4, 0xe0, PT ;  /* 0x000000e00400780c */ /* 0x000fc80003f44270 */
[----:B------:R-:W-:-:S06]  /*1840*/  DSETP.GEU.AND P3, PT, R6, R10, PT ;  /* 0x0000000a0600722a */ /* 0x000fcc0003f6e000 */
[----:B------:R-:W-:Y:S02]  /*1850*/  @P1 FSEL R6, R10, R6, !P3 ;  /* 0x000000060a061208 */ /* 0x000fe40005800000 */
[----:B------:R-:W-:-:S03]  /*1860*/  @P1 FSEL R7, R11, R7, !P3 ;  /* 0x000000070b071208 */ /* 0x000fc60005800000 */
[----:B------:R-:W-:Y:S02]  /*1870*/  IMAD.MOV.U32 R4, RZ, RZ, R6 ;  /* 0x000000ffff047224 */ /* 0x000fe400078e0006 */
[----:B------:R-:W-:-:S06]  /*1880*/  IMAD.MOV.U32 R5, RZ, RZ, R7 ;  /* 0x000000ffff057224 */ /* 0x000fcc00078e0007 */
[----:B0-----:R-:W-:-:S06]  /*1890*/  DSETP.GEU.AND P1, PT, R4, R2, PT ;  /* 0x000000020400722a */ /* 0x001fcc0003f2e000 */
[----:B------:R-:W-:Y:S02]  /*18a0*/  @P2 FSEL R6, R2, R6, !P1 ;  /* 0x0000000602062208 */ /* 0x000fe40004800000 */
[----:B------:R-:W-:Y:S01]  /*18b0*/  @P2 FSEL R7, R3, R7, !P1 ;  /* 0x0000000703072208 */ /* 0x000fe20004800000 */
[----:B------:R-:W-:Y:S06]  /*18c0*/  BRA `(.L_x_17) ;  /* 0x0000004000d07947 */ /* 0x000fec0003800000 */
.L_x_3:
[----:B------:R-:W0:Y:S01]  /*18d0*/  S2R R0, SR_TID.X ;  /* 0x0000000000007919 */ /* 0x000e220000002100 */
[----:B------:R-:W1:Y:S02]  /*18e0*/  LDCU.64 UR4, c[0x0][0x380] ;  /* 0x00007000ff0477ac */ /* 0x000e640008000a00 */
[----:B-1----:R-:W-:Y:S02]  /*18f0*/  IMAD.U32 R2, RZ, RZ, UR4 ;  /* 0x00000004ff027e24 */ /* 0x002fe4000f8e00ff */
[----:B------:R-:W-:Y:S02]  /*1900*/  IMAD.U32 R3, RZ, RZ, UR5 ;  /* 0x00000005ff037e24 */ /* 0x000fe4000f8e00ff */
[----:B0-----:R-:W-:-:S04]  /*1910*/  IMAD.SHL.U32 R5, R0, 0x4, RZ ;  /* 0x0000000400057824 */ /* 0x001fc800078e00ff */
[----:B------:R-:W-:-:S05]  /*1920*/  IMAD.WIDE.U32 R6, R5, 0x8, R2 ;  /* 0x0000000805067825 */ /* 0x000fca00078e0002 */
[----:B------:R-:W2:Y:S04]  /*1930*/  LDG.E.128.CONSTANT R20, desc[UR6][R6.64] ;  /* 0x0000000606147981 */ /* 0x000ea8000c1e9d00 */
[----:B------:R-:W3:Y:S04]  /*1940*/  LDG.E.128.CONSTANT R12, desc[UR6][R6.64+0x10] ;  /* 0x00001006060c7981 */ /* 0x000ee8000c1e9d00 */
[----:B------:R-:W4:Y:S04]  /*1950*/  LDG.E.128.CONSTANT R8, desc[UR6][R6.64+0x2000] ;  /* 0x0020000606087981 */ /* 0x000f28000c1e9d00 */
[----:B------:R0:W5:Y:S01]  /*1960*/  LDG.E.128.CONSTANT R16, desc[UR6][R6.64+0x2010] ;  /* 0x0020100606107981 */ /* 0x000162000c1e9d00 */
[----:B------:R-:W-:Y:S01]  /*1970*/  ISETP.GE.U32.AND P1, PT, R4, 0x1000, PT ;  /* 0x000010000400780c */ /* 0x000fe20003f26070 */
[----:B------:R-:W-:Y:S01]  /*1980*/  UMOV UR4, 0x800 ;  /* 0x0000080000047882 */ /* 0x000fe20000000000 */
[----:B--2---:R-:W-:-:S06]  /*1990*/  DSETP.GEU.AND P0, PT, R20, R22, PT ;  /* 0x000000161400722a */ /* 0x004fcc0003f0e000 */
[----:B------:R-:W-:Y:S02]  /*19a0*/  FSEL R20, R22, R20, !P0 ;  /* 0x0000001416147208 */ /* 0x000fe40004000000 */
[----:B------:R-:W-:-:S06]  /*19b0*/  FSEL R21, R23, R21, !P0 ;  /* 0x0000001517157208 */ /* 0x000fcc0004000000 */
[----:B---3--:R-:W-:-:S06]  /*19c0*/  DSETP.GEU.AND P0, PT, R20, R12, PT ;  /* 0x0000000c1400722a */ /* 0x008fcc0003f0e000 */
[----:B------:R-:W-:Y:S02]  /*19d0*/  FSEL R12, R12, R20, !P0 ;  /* 0x000000140c0c7208 */ /* 0x000fe40004000000 */
[----:B------:R-:W-:-:S06]  /*19e0*/  FSEL R13, R13, R21, !P0 ;  /* 0x000000150d0d7208 */ /* 0x000fcc0004000000 */
[----:B------:R-:W-:-:S06]  /*19f0*/  DSETP.GEU.AND P0, PT, R12, R14, PT ;  /* 0x0000000e0c00722a */ /* 0x000fcc0003f0e000 */
[----:B------:R-:W-:Y:S02]  /*1a00*/  FSEL R12, R14, R12, !P0 ;  /* 0x0000000c0e0c7208 */ /* 0x000fe40004000000 */
[----:B------:R-:W-:-:S06]  /*1a10*/  FSEL R13, R15, R13, !P0 ;  /* 0x0000000d0f0d7208 */ /* 0x000fcc0004000000 */
[----:B----4-:R-:W-:-:S06]  /*1a20*/  DSETP.GEU.AND P0, PT, R12, R8, PT ;  /* 0x000000080c00722a */ /* 0x010fcc0003f0e000 */
[----:B0-----:R-:W-:Y:S02]  /*1a30*/  FSEL R6, R8, R12, !P0 ;  /* 0x0000000c08067208 */ /* 0x001fe40004000000 */
[----:B------:R-:W-:-:S06]  /*1a40*/  FSEL R7, R9, R13, !P0 ;  /* 0x0000000d09077208 */ /* 0x000fcc0004000000 */
[----:B------:R-:W-:-:S06]  /*1a50*/  DSETP.GEU.AND P0, PT, R6, R10, PT ;  /* 0x0000000a0600722a */ /* 0x000fcc0003f0e000 */
[----:B------:R-:W-:Y:S02]  /*1a60*/  FSEL R6, R10, R6, !P0 ;  /* 0x000000060a067208 */ /* 0x000fe40004000000 */
[----:B------:R-:W-:-:S06]  /*1a70*/  FSEL R7, R11, R7, !P0 ;  /* 0x000000070b077208 */ /* 0x000fcc0004000000 */
[----:B-----5:R-:W-:-:S06]  /*1a80*/  DSETP.GEU.AND P0, PT, R6, R16, PT ;  /* 0x000000100600722a */ /* 0x020fcc0003f0e000 */
[----:B------:R-:W-:Y:S02]  /*1a90*/  FSEL R6, R16, R6, !P0 ;  /* 0x0000000610067208 */ /* 0x000fe40004000000 */
[----:B------:R-:W-:-:S06]  /*1aa0*/  FSEL R7, R17, R7, !P0 ;  /* 0x0000000711077208 */ /* 0x000fcc0004000000 */
[----:B------:R-:W-:-:S06]  /*1ab0*/  DSETP.GEU.AND P0, PT, R6, R18, PT ;  /* 0x000000120600722a */ /* 0x000fcc0003f0e000 */
[----:B------:R-:W-:Y:S02]  /*1ac0*/  FSEL R6, R18, R6, !P0 ;  /* 0x0000000612067208 */ /* 0x000fe40004000000 */
[----:B------:R-:W-:Y:S01]  /*1ad0*/  FSEL R7, R19, R7, !P0 ;  /* 0x0000000713077208 */ /* 0x000fe20004000000 */
[----:B------:R-:W-:Y:S06]  /*1ae0*/  @!P1 BRA `(.L_x_18) ;  /* 0x0000000000a49947 */ /* 0x000fec0003800000 */
[----:B------:R-:W0:Y:S01]  /*1af0*/  LDC R24, c[0x0][0x390] ;  /* 0x0000e400ff187b82 */ /* 0x000e220000000800 */
[----:B------:R-:W-:Y:S01]  /*1b00*/  VIADD R25, R4, 0xfffff800 ;  /* 0xfffff80004197836 */ /* 0x000fe20000000000 */
[----:B------:R-:W-:-:S06]  /*1b10*/  UMOV UR4, 0x800 ;  /* 0x0000080000047882 */ /* 0x000fcc0000000000 */
[----:B------:R-:W1:Y:S02]  /*1b20*/  LDC.64 R2, c[0x0][0x380] ;  /* 0x0000e000ff027b82 */ /* 0x000e640000000a00 */
.L_x_20:
[----:B------:R-:W-:-:S04]  /*1b30*/  VIADD R27, R5, UR4 ;  /* 0x00000004051b7c36 */ /* 0x000fc80008000000 */
[----:B-1----:R-:W-:-:S05]  /*1b40*/  IMAD.WIDE.U32 R26, R27, 0x8, R2 ;  /* 0x000000081b1a7825 */ /* 0x002fca00078e0002 */
[----:B------:R-:W2:Y:S04]  /*1b50*/  LDG.E.128.CONSTANT R12, desc[UR6][R26.64] ;  /* 0x000000061a0c7981 */ /* 0x000ea8000c1e9d00 */
[----:B------:R-:W3:Y:S04]  /*1b60*/  LDG.E.128.CONSTANT R16, desc[UR6][R26.64+0x10] ;  /* 0x000010061a107981 */ /* 0x000ee8000c1e9d00 */
[----:B------:R-:W4:Y:S04]  /*1b70*/  LDG.E.128.CONSTANT R20, desc[UR6][R26.64+0x2000] ;  /* 0x002000061a147981 */ /* 0x000f28000c1e9d00 */
[----:B------:R-:W5:Y:S01]  /*1b80*/  LDG.E.128.CONSTANT R8, desc[UR6][R26.64+0x2010] ;  /* 0x002010061a087981 */ /* 0x000f62000c1e9d00 */
[----:B0-----:R-:W-:Y:S01]  /*1b90*/  IMAD.MOV.U32 R4, RZ, RZ, R24 ;  /* 0x000000ffff047224 */ /* 0x001fe200078e0018 */
[----:B--2---:R-:W-:-:S06]  /*1ba0*/  DSETP.GEU.AND P0, PT, R6, R12, PT ;  /* 0x0000000c0600722a */ /* 0x004fcc0003f0e000 */
[----:B------:R-:W-:Y:S02]  /*1bb0*/  FSEL R6, R12, R6, !P0 ;  /* 0x000000060c067208 */ /* 0x000fe40004000000 */
[----:B------:R-:W-:-:S06]  /*1bc0*/  FSEL R7, R13, R7, !P0 ;  /* 0x000000070d077208 */ /* 0x000fcc0004000000 */
[----:B------:R-:W-:-:S06]  /*1bd0*/  DSETP.GEU.AND P0, PT, R6, R14, PT ;  /* 0x0000000e0600722a */ /* 0x000fcc0003f0e000 */
        /* <DEDUP_REMOVED lines=14> */
[----:B-----5:R-:W-:-:S06]  /*1cc0*/  DSETP.GEU.AND P0, PT, R6, R8, PT ;  /* 0x000000080600722a */ /* 0x020fcc0003f0e000 */
[----:B------:R-:W-:Y:S01]  /*1cd0*/  FSEL R6, R8, R6, !P0 ;  /* 0x0000000608067208 */ /* 0x000fe20004000000 */
[----:B------:R-:W-:Y:S01]  /*1ce0*/  VIADD R8, R4, -UR4 ;  /* 0x8000000404087c36 */ /* 0x000fe20008000000 */
[----:B------:R-:W-:-:S04]  /*1cf0*/  FSEL R7, R9, R7, !P0 ;  /* 0x0000000709077208 */ /* 0x000fc80004000000 */
[----:B------:R-:W-:Y:S02]  /*1d00*/  ISETP.GE.AND P1, PT, R8, 0x800, PT ;  /* 0x000008000800780c */ /* 0x000fe40003f26270 */
[----:B------:R-:W-:-:S06]  /*1d10*/  DSETP.GEU.AND P0, PT, R6, R10, PT ;  /* 0x0000000a0600722a */ /* 0x000fcc0003f0e000 */
[----:B------:R-:W-:Y:S02]  /*1d20*/  FSEL R6, R10, R6, !P0 ;  /* 0x000000060a067208 */ /* 0x000fe40004000000 */
[----:B------:R-:W-:-:S03]  /*1d30*/  FSEL R7, R11, R7, !P0 ;  /* 0x000000070b077208 */ /* 0x000fc60004000000 */
[----:B------:R-:W-:Y:S05]  /*1d40*/  @!P1 BRA `(.L_x_19) ;  /* 0x0000000c00009947 */ /* 0x000fea0003800000 */
[----:B------:R-:W-:-:S06]  /*1d50*/  UIADD3 UR4, UPT, UPT, UR4, 0x800, URZ ;  /* 0x0000080004047890 */ /* 0x000fcc000fffe0ff */
[----:B------:R-:W-:-:S13]  /*1d60*/  ISETP.LT.AND P0, PT, R25, UR4, PT ;  /* 0x0000000419007c0c */ /* 0x000fda000bf01270 */
[----:B------:R-:W-:Y:S05]  /*1d70*/  @!P0 BRA `(.L_x_20) ;  /* 0xfffffffc006c8947 */ /* 0x000fea000383ffff */
.L_x_18:
[----:B------:R-:W-:-:S13]  /*1d80*/  ISETP.LE.AND P0, PT, R4, UR4, PT ;  /* 0x0000000404007c0c */ /* 0x000fda000bf03270 */
[----:B------:R-:W-:Y:S05]  /*1d90*/  @P0 BRA `(.L_x_19) ;  /* 0x0000000800ec0947 */ /* 0x000fea0003800000 */
[----:B------:R-:W-:Y:S01]  /*1da0*/  VIADD R41, R4, -UR4 ;  /* 0x8000000404297c36 */ /* 0x000fe20008000000 */
[----:B------:R-:W-:Y:S04]  /*1db0*/  BSSY.RECONVERGENT B1, `(.L_x_19) ;  /* 0x00000b9000017945 */ /* 0x000fe80003800200 */
[----:B------:R-:W-:-:S13]  /*1dc0*/  ISETP.GE.AND P0, PT, R0, R41, PT ;  /* 0x000000290000720c */ /* 0x000fda0003f06270 */
[----:B------:R-:W-:Y:S05]  /*1dd0*/  @P0 BRA `(.L_x_21) ;  /* 0x0000000800d80947 */ /* 0x000fea0003800000 */
[----:B------:R-:W-:Y:S01]  /*1de0*/  LOP3.LUT R5, RZ, R0, RZ, 0x33, !PT ;  /* 0x00000000ff057212 */ /* 0x000fe200078e33ff */
[----:B------:R-:W-:Y:S01]  /*1df0*/  BSSY.RECONVERGENT B2, `(.L_x_22) ;  /* 0x0000016000027945 */ /* 0x000fe20003800200 */
[----:B------:R-:W-:Y:S02]  /*1e00*/  IMAD.MOV.U32 R40, RZ, RZ, R0 ;  /* 0x000000ffff287224 */ /* 0x000fe400078e0000 */
[----:B------:R-:W-:-:S04]  /*1e10*/  IADD3 R4, PT, PT, R4, -UR4, R5 ;  /* 0x8000000404047c10 */ /* 0x000fc8000fffe005 */
[C---:B------:R-:W-:Y:S02]  /*1e20*/  LOP3.LUT R5, R4.reuse, 0x300, RZ, 0xc0, !PT ;  /* 0x0000030004057812 */ /* 0x040fe400078ec0ff */
[----:B------:R-:W-:Y:S02]  /*1e30*/  ISETP.GE.U32.AND P2, PT, R4, 0x300, PT ;  /* 0x000003000400780c */ /* 0x000fe40003f46070 */
[----:B------:R-:W-:-:S13]  /*1e40*/  ISETP.NE.AND P0, PT, R5, 0x300, PT ;  /* 0x000003000500780c */ /* 0x000fda0003f05270 */
[----:B------:R-:W-:Y:S05]  /*1e50*/  @!P0 BRA `(.L_x_23) ;  /* 0x00000000003c8947 */ /* 0x000fea0003800000 */
[----:B------:R-:W-:Y:S01]  /*1e60*/  LEA.HI R4, R4, 0x1, RZ, 0x18 ;  /* 0x0000000104047811 */ /* 0x000fe200078fc0ff */
[----:B------:R-:W-:Y:S02]  /*1e70*/  VIADD R9, R0, UR4 ;  /* 0x0000000400097c36 */ /* 0x000fe40008000000 */
[----:B------:R-:W-:Y:S01]  /*1e80*/  IMAD.MOV.U32 R40, RZ, RZ, R0 ;  /* 0x000000ffff287224 */ /* 0x000fe200078e0000 */
[----:B------:R-:W-:-:S05]  /*1e90*/  LOP3.LUT R4, R4, 0x3, RZ, 0xc0, !PT ;  /* 0x0000000304047812 */ /* 0x000fca00078ec0ff */
[----:B------:R-:W-:-:S07]  /*1ea0*/  IMAD.MOV R8, RZ, RZ, -R4 ;  /* 0x000000ffff087224 */ /* 0x000fce00078e0a04 */
.L_x_24:
[----:B------:R-:W-:-:S06]  /*1eb0*/  IMAD.WIDE.U32 R4, R9, 0x8, R2 ;  /* 0x0000000809047825 */ /* 0x000fcc00078e0002 */
[----:B------:R-:W2:Y:S01]  /*1ec0*/  LDG.E.64.CONSTANT R4, desc[UR6][R4.64] ;  /* 0x0000000604047981 */ /* 0x000ea2000c1e9b00 */
[----:B------:R-:W-:Y:S02]  /*1ed0*/  VIADD R8, R8, 0x1 ;  /* 0x0000000108087836 */ /* 0x000fe40000000000 */
[----:B------:R-:W-:Y:S02]  /*1ee0*/  VIADD R40, R40, 0x100 ;  /* 0x0000010028287836 */ /* 0x000fe40000000000 */
[----:B------:R-:W-:Y:S01]  /*1ef0*/  VIADD R9, R9, 0x100 ;  /* 0x0000010009097836 */ /* 0x000fe20000000000 */
[----:B------:R-:W-:Y:S01]  /*1f00*/  ISETP.NE.AND P1, PT, R8, RZ, PT ;  /* 0x000000ff0800720c */ /* 0x000fe20003f25270 */
[----:B--2---:R-:W-:-:S06]  /*1f10*/  DSETP.GEU.AND P0, PT, R6, R4, PT ;  /* 0x000000040600722a */ /* 0x004fcc0003f0e000 */
[----:B------:R-:W-:Y:S02]  /*1f20*/  FSEL R6, R4, R6, !P0 ;  /* 0x0000000604067208 */ /* 0x000fe40004000000 */
[----:B------:R-:W-:-:S04]  /*1f30*/  FSEL R7, R5, R7, !P0 ;  /* 0x0000000705077208 */ /* 0x000fc80004000000 */
[----:B------:R-:W-:Y:S05]  /*1f40*/  @P1 BRA `(.L_x_24) ;  /* 0xfffffffc00d81947 */ /* 0x000fea000383ffff */
.L_x_23:
[----:B------:R-:W-:Y:S05]  /*1f50*/  BSYNC.RECONVERGENT B2 ;  /* 0x0000000000027941 */ /* 0x000fea0003800200 */
.L_x_22:
[----:B------:R-:W-:Y:S05]  /*1f60*/  @!P2 BRA `(.L_x_21) ;  /* 0x000000080074a947 */ /* 0x000fea0003800000 */
[----:B------:R-:W0:Y:S01]  /*1f70*/  LDCU.64 UR8, c[0x0][0x380] ;  /* 0x00007000ff0877ac */ /* 0x000e220008000a00 */
[----:B------:R-:W-:Y:S01]  /*1f80*/  IMAD.IADD R9, R41, 0x1, -R40 ;  /* 0x0000000129097824 */ /* 0x000fe200078e0a28 */
[C---:B------:R-:W-:Y:S01]  /*1f90*/  IADD3 R5, P0, PT, R40.reuse, UR4, RZ ;  /* 0x0000000428057c10 */ /* 0x040fe2000ff1e0ff */
[----:B------:R-:W-:Y:S01]  /*1fa0*/  BSSY.RECONVERGENT B2, `(.L_x_25) ;  /* 0x0000059000027945 */ /* 0x000fe20003800200 */
[----:B------:R-:W-:Y:S02]  /*1fb0*/  VIADD R43, R40, UR4 ;  /* 0x00000004282b7c36 */ /* 0x000fe40008000000 */
[----:B------:R-:W-:Y:S01]  /*1fc0*/  ISETP.GT.AND P1, PT, R9, 0xc00, PT ;  /* 0x00000c000900780c */ /* 0x000fe20003f24270 */
[----:B------:R-:W-:Y:S01]  /*1fd0*/  IMAD.X R8, RZ, RZ, RZ, P0 ;  /* 0x000000ffff087224 */ /* 0x000fe200000e06ff */
[----:B0-----:R-:W-:-:S04]  /*1fe0*/  LEA R4, P0, R5, UR8, 0x3 ;  /* 0x0000000805047c11 */ /* 0x001fc8000f8018ff */
[----:B------:R-:W-:Y:S02]  /*1ff0*/  LEA.HI.X R5, R5, UR9, R8, 0x3, P0 ;  /* 0x0000000905057c11 */ /* 0x000fe400080f1c08 */
[----:B------:R-:W-:-:S05]  /*2000*/  IADD3 R4, P0, PT, R4, 0x1000, RZ ;  /* 0x0000100004047810 */ /* 0x000fca0007f1e0ff */
[----:B------:R-:W-:Y:S01]  /*2010*/  IMAD.X R5, RZ, RZ, R5, P0 ;  /* 0x000000ffff057224 */ /* 0x000fe200000e0605 */
[----:B------:R-:W-:Y:S01]  /*2020*/  PLOP3.LUT P0, PT, PT, PT, PT, 0x80, 0x8 ;  /* 0x000000000008781c */ /* 0x000fe20003f0f070 */
[----:B------:R-:W-:-:S12]  /*2030*/  @!P1 BRA `(.L_x_26) ;  /* 0x00000004003c9947 */ /* 0x000fd80003800000 */
[----:B------:R-:W-:Y:S01]  /*2040*/  PLOP3.LUT P0, PT, PT, PT, PT, 0x8, 0x80 ;  /* 0x000000000080781c */ /* 0x000fe20003f0e170 */
[----:B------:R-:W-:-:S12]  /*2050*/  VIADD R45, R41, 0xfffff400 ;  /* 0xfffff400292d7836 */ /* 0x000fd80000000000 */
.L_x_27:
[C---:B------:R-:W-:Y:S01]  /*2060*/  IMAD.WIDE.U32 R38, R43.reuse, 0x8, R2 ;  /* 0x000000082b267825 */ /* 0x040fe200078e0002 */
[----:B------:R-:W2:Y:S04]  /*2070*/  LDG.E.64.CONSTANT R8, desc[UR6][R4.64+-0x800] ;  /* 0xfff8000604087981 */ /* 0x000ea8000c1e9b00 */
[----:B------:R-:W3:Y:S04]  /*2080*/  LDG.E.64.CONSTANT R10, desc[UR6][R4.64] ;  /* 0x00000006040a7981 */ /* 0x000ee8000c1e9b00 */
[----:B------:R-:W4:Y:S01]  /*2090*/  LDG.E.64.CONSTANT R38, desc[UR6][R38.64] ;  /* 0x0000000626267981 */ /* 0x000f22000c1e9b00 */
[----:B------:R-:W-:-:S03]  /*20a0*/  VIADD R15, R43, 0x400 ;  /* 0x000004002b0f7836 */ /* 0x000fc60000000000 */
[----:B------:R-:W5:Y:S01]  /*20b0*/  LDG.E.64.CONSTANT R12, desc[UR6][R4.64+0x800] ;  /* 0x00080006040c7981 */ /* 0x000f62000c1e9b00 */
[----:B------:R-:W-:-:S03]  /*20c0*/  IMAD.WIDE.U32 R14, R15, 0x8, R2 ;  /* 0x000000080f0e7825 */ /* 0x000fc600078e0002 */
[----:B------:R-:W5:Y:S04]  /*20d0*/  LDG.E.64.CONSTANT R16, desc[UR6][R4.64+0x1800] ;  /* 0x0018000604107981 */ /* 0x000f68000c1e9b00 */
[----:B------:R-:W5:Y:S04]  /*20e0*/  LDG.E.64.CONSTANT R14, desc[UR6][R14.64] ;  /* 0x000000060e0e7981 */ /* 0x000f68000c1e9b00 */
[----:B------:R-:W5:Y:S01]  /*20f0*/  LDG.E.64.CONSTANT R18, desc[UR6][R4.64+0x2000] ;  /* 0x0020000604127981 */ /* 0x000f62000c1e9b00 */
        /* <DEDUP_REMOVED lines=11> */
[----:B------:R-:W5:Y:S04]  /*21b0*/  LDG.E.64.CONSTANT R34, desc[UR6][R4.64+0x6000] ;  /* 0x0060000604227981 */ /* 0x000f68000c1e9b00 */
[----:B------:R0:W5:Y:S01]  /*21c0*/  LDG.E.64.CONSTANT R36, desc[UR6][R4.64+0x6800] ;  /* 0x0068000604247981 */ /* 0x000162000c1e9b00 */
[----:B------:R-:W-:-:S05]  /*21d0*/  VIADD R40, R40, 0x1000 ;  /* 0x0000100028287836 */ /* 0x000fca0000000000 */
[----:B------:R-:W-:Y:S02]  /*21e0*/  ISETP.GE.AND P2, PT, R40, R45, PT ;  /* 0x0000002d2800720c */ /* 0x000fe40003f46270 */
[----:B0-----:R-:W-:Y:S01]  /*21f0*/  IADD3 R4, P3, PT, R4, 0x8000, RZ ;  /* 0x0000800004047810 */ /* 0x001fe20007f7e0ff */
[----:B------:R-:W-:-:S04]  /*2200*/  VIADD R43, R43, 0x1000 ;  /* 0x000010002b2b7836 */ /* 0x000fc80000000000 */
[----:B------:R-:W-:Y:S01]  /*2210*/  IMAD.X R5, RZ, RZ, R5, P3 ;  /* 0x000000ffff057224 */ /* 0x000fe200018e0605 */
[----:B----4-:R-:W-:-:S06]  /*2220*/  DSETP.GEU.AND P1, PT, R6, R38, PT ;  /* 0x000000260600722a */ /* 0x010fcc0003f2e000 */
[----:B------:R-:W-:Y:S02]  /*2230*/  FSEL R6, R38, R6, !P1 ;  /* 0x0000000626067208 */ /* 0x000fe40004800000 */
[----:B------:R-:W-:-:S06]  /*2240*/  FSEL R7, R39, R7, !P1 ;  /* 0x0000000727077208 */ /* 0x000fcc0004800000 */
[----:B--2---:R-:W-:-:S06]  /*2250*/  DSETP.GEU.AND P1, PT, R6, R8, PT ;  /* 0x000000080600722a */ /* 0x004fcc0003f2e000 */
[----:B------:R-:W-:Y:S02]  /*2260*/  FSEL R6, R8, R6, !P1 ;  /* 0x0000000608067208 */ /* 0x000fe40004800000 */
[----:B------:R-:W-:-:S06]  /*2270*/  FSEL R7, R9, R7, !P1 ;  /* 0x0000000709077208 */ /* 0x000fcc0004800000 */
[----:B---3--:R-:W-:-:S06]  /*2280*/  DSETP.GEU.AND P1, PT, R6, R10, PT ;  /* 0x0000000a0600722a */ /* 0x008fcc0003f2e000 */
[----:B------:R-:W-:Y:S02]  /*2290*/  FSEL R6, R10, R6, !P1 ;  /* 0x000000060a067208 */ /* 0x000fe40004800000 */
[----:B------:R-:W-:-:S06]  /*22a0*/  FSEL R7, R11, R7, !P1 ;  /* 0x000000070b077208 */ /* 0x000fcc0004800000 */
[----:B-----5:R-:W-:-:S06]  /*22b0*/  DSETP.GEU.AND P1, PT, R6, R12, PT ;  /* 0x0000000c0600722a */ /* 0x020fcc0003f2e000 */
        /* <DEDUP_REMOVED lines=39> */
.L_x_26:
[----:B------:R-:W-:Y:S05]  /*2530*/  BSYNC.RECONVERGENT B2 ;  /* 0x0000000000027941 */ /* 0x000fea0003800200 */
.L_x_25:
[----:B------:R-:W-:Y:S01]  /*2540*/  IMAD.IADD R8, R41, 0x1, -R40 ;  /* 0x0000000129087824 */ /* 0x000fe200078e0a28 */
[----:B------:R-:W-:Y:S04]  /*2550*/  BSSY.RECONVERGENT B2, `(.L_x_28) ;  /* 0x000002b000027945 */ /* 0x000fe80003800200 */
[----:B------:R-:W-:-:S13]  /*2560*/  ISETP.GT.AND P1, PT, R8, 0x400, PT ;  /* 0x000004000800780c */ /* 0x000fda0003f24270 */
[----:B------:R-:W-:Y:S05]  /*2570*/  @!P1 BRA `(.L_x_29) ;  /* 0x0000000000a09947 */ /* 0x000fea0003800000 */
        /* <DEDUP_REMOVED lines=9> */
[----:B------:R-:W5:Y:S04]  /*2610*/  LDG.E.64.CONSTANT R22, desc[UR6][R4.64+0x2000] ;  /* 0x0020000604167981 */ /* 0x000f68000c1e9b00 */
[----:B------:R0:W5:Y:S01]  /*2620*/  LDG.E.64.CONSTANT R8, desc[UR6][R4.64+0x2800] ;  /* 0x0028000604087981 */ /* 0x000162000c1e9b00 */
[----:B------:R-:W-:-:S02]  /*2630*/  VIADD R40, R40, 0x800 ;  /* 0x0000080028287836 */ /* 0x000fc40000000000 */
[----:B------:R-:W-:Y:S01]  /*2640*/  VIADD R43, R43, 0x800 ;  /* 0x000008002b2b7836 */ /* 0x000fe20000000000 */
[----:B0-----:R-:W-:-:S05]  /*2650*/  IADD3 R4, P2, PT, R4, 0x4000, RZ ;  /* 0x0000400004047810 */ /* 0x001fca0007f5e0ff */
        /* <DEDUP_REMOVED lines=22> */
[----:B------:R-:W-:Y:S01]  /*27c0*/  DSETP.GEU.AND P1, PT, R6, R8, PT ;  /* 0x000000080600722a */ /* 0x000fe20003f2e000 */
[----:B------:R-:W-:-:S05]  /*27d0*/  PLOP3.LUT P0, PT, PT, PT, PT, 0x8, 0x80 ;  /* 0x000000000080781c */ /* 0x000fca0003f0e170 */
[----:B------:R-:W-:Y:S02]  /*27e0*/  FSEL R6, R8, R6, !P1 ;  /* 0x0000000608067208 */ /* 0x000fe40004800000 */
[----:B------:R-:W-:-:S07]  /*27f0*/  FSEL R7, R9, R7, !P1 ;  /* 0x0000000709077208 */ /* 0x000fce0004800000 */
.L_x_29:
[----:B------:R-:W-:Y:S05]  /*2800*/  BSYNC.RECONVERGENT B2 ;  /* 0x0000000000027941 */ /* 0x000fea0003800200 */
.L_x_28:
[----:B------:R-:W-:-:S13]  /*2810*/  ISETP.LT.OR P0, PT, R40, R41, P0 ;  /* 0x000000292800720c */ /* 0x000fda0000701670 */
[----:B------:R-:W-:Y:S05]  /*2820*/  @!P0 BRA `(.L_x_21) ;  /* 0x0000000000448947 */ /* 0x000fea0003800000 */
[----:B------:R-:W-:Y:S01]  /*2830*/  IMAD.WIDE.U32 R2, R43, 0x8, R2 ;  /* 0x000000082b027825 */ /* 0x000fe200078e0002 */
[----:B------:R-:W2:Y:S04]  /*2840*/  LDG.E.64.CONSTANT R8, desc[UR6][R4.64+-0x800] ;  /* 0xfff8000604087981 */ /* 0x000ea8000c1e9b00 */
[----:B------:R-:W3:Y:S04]  /*2850*/  LDG.E.64.CONSTANT R10, desc[UR6][R4.64] ;  /* 0x00000006040a7981 */ /* 0x000ee8000c1e9b00 */
[----:B------:R-:W4:Y:S04]  /*2860*/  LDG.E.64.CONSTANT R2, desc[UR6][R2.64] ;  /* 0x0000000602027981 */ /* 0x000f28000c1e9b00 */
[----:B------:R-:W5:Y:S01]  /*2870*/  LDG.E.64.CONSTANT R12, desc[UR6][R4.64+0x800] ;  /* 0x00080006040c7981 */ /* 0x000f62000c1e9b00 */
        /* <DEDUP_REMOVED lines=11> */
[----:B------:R-:W-:-:S07]  /*2930*/  FSEL R7, R13, R3, !P0 ;  /* 0x000000030d077208 */ /* 0x000fce0004000000 */
.L_x_21:
[----:B------:R-:W-:Y:S05]  /*2940*/  BSYNC.RECONVERGENT B1 ;  /* 0x0000000000017941 */ /* 0x000fea0003800200 */
.L_x_19:
[----:B------:R-:W0:Y:S01]  /*2950*/  S2R R10, SR_LANEID ;  /* 0x00000000000a7919 */ /* 0x000e220000000000 */
[----:B------:R-:W-:Y:S04]  /*2960*/  SHFL.DOWN PT, R2, R6, 0x1, 0x1f ;  /* 0x08201f0006027f89 */ /* 0x000fe800000e0000 */
        /* <DEDUP_REMOVED lines=10> */
[----:B------:R-:W-:-:S02]  /*2a10*/  @!P2 MOV R7, 0x400 ;  /* 0x000004000007a802 */ /* 0x000fc40000000f00 */
        /* <DEDUP_REMOVED lines=8> */
[----:B------:R-:W-:Y:S01]  /*2aa0*/  SHFL.DOWN PT, R2, R4, 0x4, 0x1f ;  /* 0x08801f0004027f89 */ /* 0x000fe200000e0000 */
[----:B-1----:R-:W-:-:S03]  /*2ab0*/  @!P2 LEA R7, R8, R7, 0x18 ;  /* 0x000000070807a211 */ /* 0x002fc600078ec0ff */
[----:B------:R-:W0:Y:S02]  /*2ac0*/  SHFL.DOWN PT, R3, R5, 0x4, 0x1f ;  /* 0x08801f0005037f89 */ /* 0x000e2400000e0000 */
[----:B------:R-:W-:Y:S01]  /*2ad0*/  @!P2 IMAD.IADD R9, R6, 0x1, R7 ;  /* 0x000000010609a824 */ /* 0x000fe200078e0207 */
[----:B0-----:R-:W-:-:S06]  /*2ae0*/  DSETP.GEU.AND P0, PT, R4, R2, PT ;  /* 0x000000020400722a */ /* 0x001fcc0003f0e000 */
[----:B------:R-:W-:Y:S02]  /*2af0*/  @!P1 FSEL R4, R2, R4, !P0 ;  /* 0x0000000402049208 */ /* 0x000fe40004000000 */
[----:B------:R-:W-:Y:S02]  /*2b00*/  @!P1 FSEL R5, R3, R5, !P0 ;  /* 0x0000000503059208 */ /* 0x000fe40004000000 */
[----:B------:R-:W-:Y:S01]  /*2b10*/  ISETP.GT.AND P1, PT, R10, 0x17, PT ;  /* 0x000000170a00780c */ /* 0x000fe20003f24270 */
[----:B------:R-:W-:Y:S04]  /*2b20*/  SHFL.DOWN PT, R2, R4, 0x8, 0x1f ;  /* 0x09001f0004027f89 */ /* 0x000fe800000e0000 */
[----:B------:R-:W0:Y:S02]  /*2b30*/  SHFL.DOWN PT, R3, R5, 0x8, 0x1f ;  /* 0x09001f0005037f89 */ /* 0x000e2400000e0000 */
[----:B0-----:R-:W-:-:S06]  /*2b40*/  DSETP.GEU.AND P0, PT, R4, R2, PT ;  /* 0x000000020400722a */ /* 0x001fcc0003f0e000 */
[----:B------:R-:W-:Y:S02]  /*2b50*/  @!P1 FSEL R4, R2, R4, !P0 ;  /* 0x0000000402049208 */ /* 0x000fe40004000000 */
[----:B------:R-:W-:Y:S02]  /*2b60*/  @!P1 FSEL R5, R3, R5, !P0 ;  /* 0x0000000503059208 */ /* 0x000fe40004000000 */
[----:B------:R-:W-:Y:S01]  /*2b70*/  ISETP.GT.AND P1, PT, R10, 0xf, PT ;  /* 0x0000000f0a00780c */ /* 0x000fe20003f24270 */
[----:B------:R-:W-:Y:S04]  /*2b80*/  SHFL.DOWN PT, R2, R4, 0x10, 0x1f ;  /* 0x0a001f0004027f89 */ /* 0x000fe800000e0000 */
[----:B------:R-:W0:Y:S02]  /*2b90*/  SHFL.DOWN PT, R3, R5, 0x10, 0x1f ;  /* 0x0a001f0005037f89 */ /* 0x000e2400000e0000 */
[----:B0-----:R-:W-:-:S06]  /*2ba0*/  DSETP.GEU.AND P0, PT, R4, R2, PT ;  /* 0x000000020400722a */ /* 0x001fcc0003f0e000 */
[----:B------:R-:W-:Y:S02]  /*2bb0*/  FSEL R2, R2, R4, !P0 ;  /* 0x0000000402027208 */ /* 0x000fe40004000000 */
        /* <DEDUP_REMOVED lines=10> */
[----:B--2---:R-:W0:Y:S04]  /*2c60*/  LDS.128 R8, [UR4+0x10] ;  /* 0x00001004ff087984 */ /* 0x004e280008000c00 */
        /* <DEDUP_REMOVED lines=25> */
.L_x_2:
        /* <DEDUP_REMOVED lines=12> */
.L_x_32:
[----:B------:R-:W-:Y:S05]  /*2ec0*/  BSYNC.RECONVERGENT B1 ;  /* 0x0000000000017941 */ /* 0x000fea0003800200 */
.L_x_31:
        /* <DEDUP_REMOVED lines=17> */
.L_x_37:
        /* <DEDUP_REMOVED lines=12> */
.L_x_36:
[----:B------:R-:W-:Y:S05]  /*30a0*/  BSYNC.RECONVERGENT B2 ;  /* 0x0000000000027941 */ /* 0x000fea0003800200 */
.L_x_35:
        /* <DEDUP_REMOVED lines=9> */
.L_x_40:
        /* <DEDUP_REMOVED lines=74> */
.L_x_39:
[----:B------:R-:W-:Y:S05]  /*35e0*/  BSYNC.RECONVERGENT B2 ;  /* 0x0000000000027941 */ /* 0x000fea0003800200 */
.L_x_38:
        /* <DEDUP_REMOVED lines=42> */
.L_x_42:
[----:B------:R-:W-:Y:S05]  /*3890*/  BSYNC.RECONVERGENT B2 ;  /* 0x0000000000027941 */ /* 0x000fea0003800200 */
.L_x_41:
        /* <DEDUP_REMOVED lines=20> */
.L_x_34:
[----:B------:R-:W-:Y:S05]  /*39e0*/  BSYNC.RECONVERGENT B1 ;  /* 0x0000000000017941 */ /* 0x000fea0003800200 */
.L_x_33:
        /* <DEDUP_REMOVED lines=14> */
[----:B------:R-:W-:Y:S01]  /*3ad0*/  IMAD.MOV.U32 R2, RZ, RZ, R9 ;  /* 0x000000ffff027224 */ /* 0x000fe200078e0009 */
[----:B------:R-:W-:Y:S01]  /*3ae0*/  @!P2 MOV R4, 0x400 ;  /* 0x000004000004a802 */ /* 0x000fe20000000f00 */
[----:B------:R-:W-:Y:S01]  /*3af0*/  IMAD.MOV.U32 R3, RZ, RZ, R11 ;  /* 0x000000ffff037224 */ /* 0x000fe200078e000b */
[----:B------:R-:W0:Y:S01]  /*3b00*/  SHFL.DOWN PT, R7, R11, 0x2, 0x1f ;  /* 0x08401f000b077f89 */ /* 0x000e2200000e0000 */
[----:B------:R-:W-:Y:S01]  /*3b10*/  @!P2 SHF.R.U32.HI R0, RZ, 0x2, R5 ;  /* 0x00000002ff00a819 */ /* 0x000fe20000011605 */
[----:B------:R-:W1:Y:S03]  /*3b20*/  @!P2 S2R R13, SR_CgaCtaId ;  /* 0x00000000000da919 */ /* 0x000e660000008800 */
[----:B------:R-:W-:Y:S01]  /*3b30*/  @!P2 LOP3.LUT R0, R0, 0xf8, RZ, 0xc0, !PT ;  /* 0x000000f80000a812 */ /* 0x000fe200078ec0ff */
[----:B0-----:R-:W-:-:S06]  /*3b40*/  DSETP.GEU.AND P0, PT, R2, R6, PT ;  /* 0x000000060200722a */ /* 0x001fcc0003f0e000 */
[----:B------:R-:W-:Y:S02]  /*3b50*/  @!P1 FSEL R9, R6, R9, !P0 ;  /* 0x0000000906099208 */ /* 0x000fe40004000000 */
[----:B------:R-:W-:Y:S02]  /*3b60*/  @!P1 FSEL R11, R7, R11, !P0 ;  /* 0x0000000b070b9208 */ /* 0x000fe40004000000 */
[----:B------:R-:W-:Y:S01]  /*3b70*/  ISETP.GT.AND P1, PT, R8, 0x1b, PT ;  /* 0x0000001b0800780c */ /* 0x000fe20003f24270 */
[----:B------:R-:W-:Y:S01]  /*3b80*/  SHFL.DOWN PT, R2, R9, 0x4, 0x1f ;  /* 0x08801f0009027f89 */ /* 0x000fe200000e0000 */
[----:B------:R-:W-:Y:S01]  /*3b90*/  IMAD.MOV.U32 R6, RZ, RZ, R9 ;  /* 0x000000ffff067224 */ /* 0x000fe200078e0009 */
[----:B-1----:R-:W-:Y:S01]  /*3ba0*/  @!P2 LEA R13, R13, R4, 0x18 ;  /* 0x000000040d0da211 */ /* 0x002fe200078ec0ff */
[----:B------:R-:W-:Y:S01]  /*3bb0*/  IMAD.MOV.U32 R7, RZ, RZ, R11 ;  /* 0x000000ffff077224 */ /* 0x000fe200078e000b */
[----:B------:R-:W0:Y:S03]  /*3bc0*/  SHFL.DOWN PT, R3, R11, 0x4, 0x1f ;  /* 0x08801f000b037f89 */ /* 0x000e2600000e0000 */
[----:B------:R-:W-:-:S02]  /*3bd0*/  @!P2 IMAD.IADD R13, R0, 0x1, R13 ;  /* 0x00000001000da824 */ /* 0x000fc400078e020d */
[----:B0-----:R-:W-:-:S06]  /*3be0*/  DSETP.GEU.AND P0, PT, R6, R2, PT ;  /* 0x000000020600722a */ /* 0x001fcc0003f0e000 */
[----:B------:R-:W-:Y:S02]  /*3bf0*/  @!P1 FSEL R9, R2, R9, !P0 ;  /* 0x0000000902099208 */ /* 0x000fe40004000000 */
[----:B------:R-:W-:Y:S02]  /*3c00*/  @!P1 FSEL R11, R3, R11, !P0 ;  /* 0x0000000b030b9208 */ /* 0x000fe40004000000 */
[----:B------:R-:W-:Y:S01]  /*3c10*/  ISETP.GT.AND P1, PT, R8, 0x17, PT ;  /* 0x000000170800780c */ /* 0x000fe20003f24270 */
[----:B------:R-:W-:Y:S01]  /*3c20*/  SHFL.DOWN PT, R2, R9, 0x8, 0x1f ;  /* 0x09001f0009027f89 */ /* 0x000fe200000e0000 */
[----:B------:R-:W-:Y:S02]  /*3c30*/  IMAD.MOV.U32 R6, RZ, RZ, R9 ;  /* 0x000000ffff067224 */ /* 0x000fe400078e0009 */
[----:B------:R-:W-:Y:S01]  /*3c40*/  IMAD.MOV.U32 R7, RZ, RZ, R11 ;  /* 0x000000ffff077224 */ /* 0x000fe200078e000b */
[----:B------:R-:W0:Y:S05]  /*3c50*/  SHFL.DOWN PT, R3, R11, 0x8, 0x1f ;  /* 0x09001f000b037f89 */ /* 0x000e2a00000e0000 */
        /* <DEDUP_REMOVED lines=20> */
[----:B------:R-:W0:Y:S04]  /*3da0*/  LDS.128 R8, [UR4+0x10] ;  /* 0x00001004ff087984 */ /* 0x000e280008000c00 */
[----:B-1----:R-:W1:Y:S01]  /*3db0*/  LDS.128 R12, [UR4+0x20] ;  /* 0x00002004ff0c7984 */ /* 0x002e620008000c00 */
        /* <DEDUP_REMOVED lines=24> */
.L_x_43:
        /* <DEDUP_REMOVED lines=20> */
[----:B------:R-:W0:Y:S05]  /*4080*/  SHFL.DOWN PT, R7, R0, 0x2, R11 ;  /* 0x0840000000077989 */ /* 0x000e2a00000e000b */
[----:B0-----:R-:W-:-:S06]  /*4090*/  DSETP.GEU.AND P0, PT, R2, R6, PT ;  /* 0x000000060200722a */ /* 0x001fcc0003f0e000 */
[----:B------:R-:W-:Y:S01]  /*40a0*/  @!P1 FSEL R9, R6, R9, !P0 ;  /* 0x0000000906099208 */ /* 0x000fe20004000000 */
[----:B------:R-:W-:Y:S01]  /*40b0*/  VIADD R6, R8, 0x4 ;  /* 0x0000000408067836 */ /* 0x000fe20000000000 */
[----:B------:R-:W-:-:S03]  /*40c0*/  @!P1 FSEL R0, R7, R0, !P0 ;  /* 0x0000000007009208 */ /* 0x000fc60004000000 */
[----:B------:R-:W-:Y:S01]  /*40d0*/  SHFL.DOWN PT, R2, R9, 0x4, R11 ;  /* 0x0880000009027989 */ /* 0x000fe200000e000b */
[----:B------:R-:W-:Y:S01]  /*40e0*/  ISETP.GT.AND P1, PT, R6, R11, PT ;  /* 0x0000000b0600720c */ /* 0x000fe20003f24270 */
[----:B------:R-:W-:Y:S02]  /*40f0*/  IMAD.MOV.U32 R6, RZ, RZ, R9 ;  /* 0x000000ffff067224 */ /* 0x000fe400078e0009 */
[----:B------:R-:W0:Y:S01]  /*4100*/  SHFL.DOWN PT, R3, R0, 0x4, R11 ;  /* 0x0880000000037989 */ /* 0x000e2200000e000b */
[----:B------:R-:W-:-:S06]  /*4110*/  IMAD.MOV.U32 R7, RZ, RZ, R0 ;  /* 0x000000ffff077224 */ /* 0x000fcc00078e0000 */
[----:B0-----:R-:W-:Y:S01]  /*4120*/  DSETP.GEU.AND P0, PT, R6, R2, PT ;  /* 0x000000020600722a */ /* 0x001fe20003f0e000 */
[----:B------:R-:W-:-:S05]  /*4130*/  VIADD R6, R8, 0x8 ;  /* 0x0000000808067836 */ /* 0x000fca0000000000 */
        /* <DEDUP_REMOVED lines=15> */
[----:B------:R-:W-:Y:S02]  /*4230*/  IMAD.MOV.U32 R6, RZ, RZ, R9 ;  /* 0x000000ffff067224 */ /* 0x000fe400078e0009 */
[----:B------:R-:W-:Y:S01]  /*4240*/  IMAD.MOV.U32 R7, RZ, RZ, R0 ;  /* 0x000000ffff077224 */ /* 0x000fe200078e0000 */
[----:B------:R-:W0:Y:S05]  /*4250*/  SHFL.DOWN PT, R3, R0, 0x10, R11 ;  /* 0x0a00000000037989 */ /* 0x000e2a00000e000b */
[----:B0-----:R-:W-:Y:S01]  /*4260*/  DSETP.GEU.AND P1, PT, R6, R2, PT ;  /* 0x000000020600722a */ /* 0x001fe20003f2e000 */
[----:B------:R-:W-:-:S02]  /*4270*/  @!P0 MOV R7, 0x400 ;  /* 0x0000040000078802 */ /* 0x000fc40000000f00 */
[----:B------:R-:W-:Y:S02]  /*4280*/  @!P0 SHF.R.U32.HI R6, RZ, 0x2, R5 ;  /* 0x00000002ff068819 */ /* 0x000fe40000011605 */
[----:B-1----:R-:W-:Y:S02]  /*4290*/  @!P0 LEA R7, R10, R7, 0x18 ;  /* 0x000000070a078211 */ /* 0x002fe400078ec0ff */
[----:B------:R-:W-:Y:S02]  /*42a0*/  @!P0 LOP3.LUT R6, R6, 0xf8, RZ, 0xc0, !PT ;  /* 0x000000f806068812 */ /* 0x000fe400078ec0ff */
[----:B------:R-:W-:Y:S02]  /*42b0*/  @!P2 FSEL R9, R2, R9, !P1 ;  /* 0x000000090209a208 */ /* 0x000fe40004800000 */
[----:B------:R-:W-:Y:S01]  /*42c0*/  @!P2 FSEL R0, R3, R0, !P1 ;  /* 0x000000000300a208 */ /* 0x000fe20004800000 */
[----:B------:R-:W-:Y:S02]  /*42d0*/  @!P0 IMAD.IADD R3, R6, 0x1, R7 ;  /* 0x0000000106038824 */ /* 0x000fe400078e0207 */
[----:B------:R-:W-:-:S02]  /*42e0*/  IMAD.MOV.U32 R6, RZ, RZ, R9 ;  /* 0x000000ffff067224 */ /* 0x000fc400078e0009 */
[----:B------:R-:W-:-:S05]  /*42f0*/  IMAD.MOV.U32 R7, RZ, RZ, R0 ;  /* 0x000000ffff077224 */ /* 0x000fca00078e0000 */
[----:B------:R1:W-:Y:S01]  /*4300*/  @!P0 STS.64 [R3+0x8], R6 ;  /* 0x0000080603008388 */ /* 0x0003e20000000a00 */
[----:B------:R-:W-:Y:S01]  /*4310*/  BAR.SYNC.DEFER_BLOCKING 0x0 ;  /* 0x0000000000007b1d */ /* 0x000fe20000010000 */
[----:B------:R-:W-:-:S13]  /*4320*/  ISETP.NE.AND P0, PT, R5, RZ, PT ;  /* 0x000000ff0500720c */ /* 0x000fda0003f05270 */
[----:B-1----:R-:W-:Y:S05]  /*4330*/  @P0 BRA `(.L_x_17) ;  /* 0x0000001800340947 */ /* 0x002fea0003800000 */
[----:B------:R-:W0:Y:S01]  /*4340*/  S2UR UR5, SR_CgaCtaId ;  /* 0x00000000000579c3 */ /* 0x000e220000008800 */
[----:B------:R-:W-:Y:S01]  /*4350*/  UMOV UR4, 0x400 ;  /* 0x0000040000047882 */ /* 0x000fe20000000000 */
[C---:B------:R-:W-:Y:S02]  /*4360*/  ISETP.GT.AND P3, PT, R4.reuse, 0x20, PT ;  /* 0x000000200400780c */ /* 0x040fe40003f64270 */
        /* <DEDUP_REMOVED lines=10> */
[----:B------:R-:W-:Y:S01]  /*4410*/  ISETP.GT.AND P1, PT, R4, 0x60, PT ;  /* 0x000000600400780c */ /* 0x000fe20003f24270 */
[----:B------:R-:W-:Y:S02]  /*4420*/  IMAD.MOV.U32 R2, RZ, RZ, R6 ;  /* 0x000000ffff027224 */ /* 0x000fe400078e0006 */
        /* <DEDUP_REMOVED lines=29> */
.L_x_30:
[----:B------:R-:W0:Y:S01]  /*4600*/  S2R R41, SR_TID.X ;  /* 0x0000000000297919 */ /* 0x000e220000002100 */
[----:B------:R-:W0:Y:S02]  /*4610*/  LDC.64 R6, c[0x0][0x380] ;  /* 0x0000e000ff067b82 */ /* 0x000e240000000a00 */
[----:B0-----:R-:W-:-:S05]  /*4620*/  IMAD.WIDE.U32 R6, R41, 0x8, R6 ;  /* 0x0000000829067825 */ /* 0x001fca00078e0006 */
[----:B------:R-:W2:Y:S04]  /*4630*/  LDG.E.64.CONSTANT R20, desc[UR6][R6.64] ;  /* 0x0000000606147981 */ /* 0x000ea8000c1e9b00 */
[----:B------:R-:W2:Y:S04]  /*4640*/  LDG.E.64.CONSTANT R2, desc[UR6][R6.64+0x800] ;  /* 0x0008000606027981 */ /* 0x000ea8000c1e9b00 */
[----:B------:R-:W3:Y:S04]  /*4650*/  LDG.E.64.CONSTANT R8, desc[UR6][R6.64+0x1000] ;  /* 0x0010000606087981 */ /* 0x000ee8000c1e9b00 */
[----:B------:R-:W4:Y:S04]  /*4660*/  LDG.E.64.CONSTANT R10, desc[UR6][R6.64+0x1800] ;  /* 0x00180006060a7981 */ /* 0x000f28000c1e9b00 */
[----:B------:R-:W5:Y:S04]  /*4670*/  LDG.E.64.CONSTANT R12, desc[UR6][R6.64+0x2000] ;  /* 0x00200006060c7981 */ /* 0x000f68000c1e9b00 */
[----:B------:R-:W5:Y:S04]  /*4680*/  LDG.E.64.CONSTANT R14, desc[UR6][R6.64+0x2800] ;  /* 0x00280006060e7981 */ /* 0x000f68000c1e9b00 */
[----:B------:R-:W5:Y:S04]  /*4690*/  LDG.E.64.CONSTANT R16, desc[UR6][R6.64+0x3000] ;  /* 0x0030000606107981 */ /* 0x000f68000c1e9b00 */
[----:B------:R-:W5:Y:S01]  /*46a0*/  LDG.E.64.CONSTANT R18, desc[UR6][R6.64+0x3800] ;  /* 0x0038000606127981 */ /* 0x000f62000c1e9b00 */
[----:B------:R-:W-:Y:S01]  /*46b0*/  ISETP.GE.U32.AND P1, PT, R4, 0x1000, PT ;  /* 0x000010000400780c */ /* 0x000fe20003f26070 */
[----:B------:R-:W-:Y:S01]  /*46c0*/  IMAD.MOV.U32 R45, RZ, RZ, 0x800 ;  /* 0x00000800ff2d7424 */ /* 0x000fe200078e00ff */
[----:B--2---:R-:W-:-:S06]  /*46d0*/  DSETP.GEU.AND P0, PT, R20, R2, PT ;  /* 0x000000021400722a */ /* 0x004fcc0003f0e000 */
        /* <DEDUP_REMOVED lines=21> */
[----:B------:R-:W0:Y:S01]  /*4830*/  LDC R24, c[0x0][0x390] ;  /* 0x0000e400ff187b82 */ /* 0x000e220000000800 */
[----:B------:R-:W-:Y:S02]  /*4840*/  VIADD R0, R4, 0xfffff800 ;  /* 0xfffff80004007836 */ /* 0x000fe40000000000 */
[----:B------:R-:W-:-:S07]  /*4850*/  IMAD.MOV.U32 R45, RZ, RZ, 0x800 ;  /* 0x00000800ff2d7424 */ /* 0x000fce00078e00ff */
.L_x_46:
[----:B------:R-:W-:-:S05]  /*4860*/  IMAD.WIDE R4, R45, 0x8, R6 ;  /* 0x000000082d047825 */ /* 0x000fca00078e0206 */
[----:B------:R-:W2:Y:S04]  /*4870*/  LDG.E.64.CONSTANT R10, desc[UR6][R4.64] ;  /* 0x00000006040a7981 */ /* 0x000ea8000c1e9b00 */
[----:B------:R-:W3:Y:S04]  /*4880*/  LDG.E.64.CONSTANT R12, desc[UR6][R4.64+0x800] ;  /* 0x00080006040c7981 */ /* 0x000ee8000c1e9b00 */
[----:B------:R-:W4:Y:S04]  /*4890*/  LDG.E.64.CONSTANT R14, desc[UR6][R4.64+0x1000] ;  /* 0x00100006040e7981 */ /* 0x000f28000c1e9b00 */
[----:B------:R-:W5:Y:S04]  /*48a0*/  LDG.E.64.CONSTANT R16, desc[UR6][R4.64+0x1800] ;  /* 0x0018000604107981 */ /* 0x000f68000c1e9b00 */
[----:B------:R-:W5:Y:S04]  /*48b0*/  LDG.E.64.CONSTANT R18, desc[UR6][R4.64+0x2000] ;  /* 0x0020000604127981 */ /* 0x000f68000c1e9b00 */
[----:B------:R-:W5:Y:S04]  /*48c0*/  LDG.E.64.CONSTANT R20, desc[UR6][R4.64+0x2800] ;  /* 0x0028000604147981 */ /* 0x000f68000c1e9b00 */
[----:B------:R-:W5:Y:S04]  /*48d0*/  LDG.E.64.CONSTANT R22, desc[UR6][R4.64+0x3000] ;  /* 0x0030000604167981 */ /* 0x000f68000c1e9b00 */
[----:B------:R0:W5:Y:S02]  /*48e0*/  LDG.E.64.CONSTANT R8, desc[UR6][R4.64+0x3800] ;  /* 0x0038000604087981 */ /* 0x000164000c1e9b00 */
[----:B0-----:R-:W-:-:S04]  /*48f0*/  IMAD.MOV.U32 R4, RZ, RZ, R24 ;  /* 0x000000ffff047224 */ /* 0x001fc800078e0018 */
[----:B------:R-:W-:-:S05]  /*4900*/  IMAD.IADD R5, R4, 0x1, -R45 ;  /* 0x0000000104057824 */ /* 0x000fca00078e0a2d */
[----:B------:R-:W-:Y:S01]  /*4910*/  ISETP.GE.AND P1, PT, R5, 0x800, PT ;  /* 0x000008000500780c */ /* 0x000fe20003f26270 */
        /* <DEDUP_REMOVED lines=25> */
[----:B------:R-:W-:-:S05]  /*4ab0*/  VIADD R45, R45, 0x800 ;  /* 0x000008002d2d7836 */ /* 0x000fca0000000000 */
[----:B------:R-:W-:-:S13]  /*4ac0*/  ISETP.GT.AND P0, PT, R45, R0, PT ;  /* 0x000000002d00720c */ /* 0x000fda0003f04270 */
[----:B------:R-:W-:Y:S05]  /*4ad0*/  @!P0 BRA `(.L_x_46) ;  /* 0xfffffffc00608947 */ /* 0x000fea000383ffff */
.L_x_44:
[----:B------:R-:W-:-:S13]  /*4ae0*/  ISETP.GE.AND P0, PT, R45, R4, PT ;  /* 0x000000042d00720c */ /* 0x000fda0003f06270 */
[----:B------:R-:W-:Y:S05]  /*4af0*/  @P0 BRA `(.L_x_45) ;  /* 0x0000000800fc0947 */ /* 0x000fea0003800000 */
[----:B------:R-:W-:Y:S01]  /*4b00*/  IMAD.IADD R0, R4, 0x1, -R45 ;  /* 0x0000000104007824 */ /* 0x000fe200078e0a2d */
[----:B------:R-:W-:Y:S04]  /*4b10*/  BSSY.RECONVERGENT B1, `(.L_x_45) ;  /* 0x00000bd000017945 */ /* 0x000fe80003800200 */
[----:B------:R-:W-:-:S13]  /*4b20*/  ISETP.GE.AND P0, PT, R41, R0, PT ;  /* 0x000000002900720c */ /* 0x000fda0003f06270 */
[----:B------:R-:W-:Y:S05]  /*4b30*/  @P0 BRA `(.L_x_47) ;  /* 0x0000000800e80947 */ /* 0x000fea0003800000 */
[----:B------:R-:W-:Y:S01]  /*4b40*/  LOP3.LUT R5, RZ, R41, RZ, 0x33, !PT ;  /* 0x00000029ff057212 */ /* 0x000fe200078e33ff */
[----:B------:R-:W-:Y:S01]  /*4b50*/  BSSY.RECONVERGENT B2, `(.L_x_48) ;  /* 0x0000017000027945 */ /* 0x000fe20003800200 */
[----:B------:R-:W-:Y:S02]  /*4b60*/  IMAD.MOV.U32 R43, RZ, RZ, R41 ;  /* 0x000000ffff2b7224 */ /* 0x000fe400078e0029 */
[----:B------:R-:W-:-:S04]  /*4b70*/  IADD3 R4, PT, PT, -R45, R4, R5 ;  /* 0x000000042d047210 */ /* 0x000fc80007ffe105 */
[C---:B------:R-:W-:Y:S02]  /*4b80*/  LOP3.LUT R5, R4.reuse, 0x300, RZ, 0xc0, !PT ;  /* 0x0000030004057812 */ /* 0x040fe400078ec0ff */
[----:B------:R-:W-:Y:S02]  /*4b90*/  ISETP.GE.U32.AND P2, PT, R4, 0x300, PT ;  /* 0x000003000400780c */ /* 0x000fe40003f46070 */
[----:B------:R-:W-:-:S13]  /*4ba0*/  ISETP.NE.AND P0, PT, R5, 0x300, PT ;  /* 0x000003000500780c */ /* 0x000fda0003f05270 */
[----:B------:R-:W-:Y:S05]  /*4bb0*/  @!P0 BRA `(.L_x_49) ;  /* 0x0000000000408947 */ /* 0x000fea0003800000 */
[----:B------:R-:W0:Y:S01]  /*4bc0*/  LDC.64 R6, c[0x0][0x380] ;  /* 0x0000e000ff067b82 */ /* 0x000e220000000a00 */
[----:B------:R-:W-:Y:S01]  /*4bd0*/  LEA.HI R4, R4, 0x1, RZ, 0x18 ;  /* 0x0000000104047811 */ /* 0x000fe200078fc0ff */
[----:B------:R-:W-:Y:S02]  /*4be0*/  IMAD.IADD R9, R41, 0x1, R45 ;  /* 0x0000000129097824 */ /* 0x000fe400078e022d */
[----:B------:R-:W-:Y:S01]  /*4bf0*/  IMAD.MOV.U32 R43, RZ, RZ, R41 ;  /* 0x000000ffff2b7224 */ /* 0x000fe200078e0029 */
[----:B------:R-:W-:-:S05]  /*4c00*/  LOP3.LUT R4, R4, 0x3, RZ, 0xc0, !PT ;  /* 0x0000000304047812 */ /* 0x000fca00078ec0ff */
[----:B------:R-:W-:-:S07]  /*4c10*/  IMAD.MOV R8, RZ, RZ, -R4 ;  /* 0x000000ffff087224 */ /* 0x000fce00078e0a04 */
.L_x_50:
[----:B0-----:R-:W-:-:S06]  /*4c20*/  IMAD.WIDE.U32 R4, R9, 0x8, R6 ;  /* 0x0000000809047825 */ /* 0x001fcc00078e0006 */
        /* <DEDUP_REMOVED lines=9> */
.L_x_49:
[----:B------:R-:W-:Y:S05]  /*4cc0*/  BSYNC.RECONVERGENT B2 ;  /* 0x0000000000027941 */ /* 0x000fea0003800200 */
.L_x_48:
[----:B------:R-:W-:Y:S05]  /*4cd0*/  @!P2 BRA `(.L_x_47) ;  /* 0x000000080080a947 */ /* 0x000fea0003800000 */
[----:B------:R-:W0:Y:S01]  /*4ce0*/  LDCU.64 UR4, c[0x0][0x380] ;  /* 0x00007000ff0477ac */ /* 0x000e220008000a00 */
[----:B------:R-:W-:Y:S01]  /*4cf0*/  IMAD.IADD R7, R0, 0x1, -R43 ;  /* 0x0000000100077824 */ /* 0x000fe200078e0a2b */
[C---:B------:R-:W-:Y:S01]  /*4d00*/  IADD3 R5, P0, PT, R43.reuse, R45, RZ ;  /* 0x0000002d2b057210 */ /* 0x040fe20007f1e0ff */
[----:B------:R-:W-:Y:S01]  /*4d10*/  BSSY.RECONVERGENT B2, `(.L_x_51) ;  /* 0x000005a000027945 */ /* 0x000fe20003800200 */
[----:B------:R-:W-:Y:S02]  /*4d20*/  IMAD.IADD R45, R43, 0x1, R45 ;  /* 0x000000012b2d7824 */ /* 0x000fe400078e022d */
        /* <DEDUP_REMOVED lines=8> */
[----:B------:R-:W0:Y:S01]  /*4db0*/  LDC.64 R6, c[0x0][0x380] ;  /* 0x0000e000ff067b82 */ /* 0x000e220000000a00 */
[----:B------:R-:W-:Y:S01]  /*4dc0*/  PLOP3.LUT P0, PT, PT, PT, PT, 0x8, 0x80 ;  /* 0x000000000080781c */ /* 0x000fe20003f0e170 */
[----:B------:R-:W-:-:S12]  /*4dd0*/  VIADD R40, R0, 0xfffff400 ;  /* 0xfffff40000287836 */ /* 0x000fd80000000000 */
.L_x_53:
[C---:B0-----:R-:W-:Y:S01]  /*4de0*/  IMAD.WIDE.U32 R38, R45.reuse, 0x8, R6 ;  /* 0x000000082d267825 */ /* 0x041fe200078e0006 */
        /* <DEDUP_REMOVED lines=76> */
.L_x_52:
[----:B------:R-:W-:Y:S05]  /*52b0*/  BSYNC.RECONVERGENT B2 ;  /* 0x0000000000027941 */ /* 0x000fea0003800200 */
.L_x_51:
[----:B------:R-:W-:Y:S01]  /*52c0*/  IMAD.IADD R6, R0, 0x1, -R43 ;  /* 0x0000000100067824 */ /* 0x000fe200078e0a2b */
[----:B------:R-:W-:Y:S04]  /*52d0*/  BSSY.RECONVERGENT B2, `(.L_x_54) ;  /* 0x000002c000027945 */ /* 0x000fe80003800200 */
[----:B------:R-:W-:-:S13]  /*52e0*/  ISETP.GT.AND P1, PT, R6, 0x400, PT ;  /* 0x000004000600780c */ /* 0x000fda0003f24270 */
[----:B------:R-:W-:Y:S05]  /*52f0*/  @!P1 BRA `(.L_x_55) ;  /* 0x0000000000a49947 */ /* 0x000fea0003800000 */
[----:B------:R-:W0:Y:S01]  /*5300*/  LDC.64 R16, c[0x0][0x380] ;  /* 0x0000e000ff107b82 */ /* 0x000e220000000a00 */
[----:B------:R-:W2:Y:S04]  /*5310*/  LDG.E.64.CONSTANT R10, desc[UR6][R4.64+-0x800] ;  /* 0xfff80006040a7981 */ /* 0x000ea8000c1e9b00 */
[----:B------:R-:W3:Y:S01]  /*5320*/  LDG.E.64.CONSTANT R12, desc[UR6][R4.64] ;  /* 0x00000006040c7981 */ /* 0x000ee2000c1e9b00 */
[----:B------:R-:W-:-:S03]  /*5330*/  VIADD R7, R45, 0x400 ;  /* 0x000004002d077836 */ /* 0x000fc60000000000 */
[----:B------:R-:W4:Y:S04]  /*5340*/  LDG.E.64.CONSTANT R14, desc[UR6][R4.64+0x800] ;  /* 0x00080006040e7981 */ /* 0x000f28000c1e9b00 */
[----:B------:R-:W5:Y:S04]  /*5350*/  LDG.E.64.CONSTANT R18, desc[UR6][R4.64+0x1800] ;  /* 0x0018000604127981 */ /* 0x000f68000c1e9b00 */
[----:B------:R-:W5:Y:S01]  /*5360*/  LDG.E.64.CONSTANT R20, desc[UR6][R4.64+0x2000] ;  /* 0x0020000604147981 */ /* 0x000f62000c1e9b00 */
[----:B0-----:R-:W-:-:S06]  /*5370*/  IMAD.WIDE.U32 R8, R45, 0x8, R16 ;  /* 0x000000082d087825 */ /* 0x001fcc00078e0010 */
[----:B------:R-:W2:Y:S01]  /*5380*/  LDG.E.64.CONSTANT R8, desc[UR6][R8.64] ;  /* 0x0000000608087981 */ /* 0x000ea2000c1e9b00 */
[----:B------:R-:W-:-:S03]  /*5390*/  IMAD.WIDE.U32 R16, R7, 0x8, R16 ;  /* 0x0000000807107825 */ /* 0x000fc600078e0010 */
[----:B------:R0:W5:Y:S04]  /*53a0*/  LDG.E.64.CONSTANT R6, desc[UR6][R4.64+0x2800] ;  /* 0x0028000604067981 */ /* 0x000168000c1e9b00 */
[----:B------:R-:W5:Y:S01]  /*53b0*/  LDG.E.64.CONSTANT R16, desc[UR6][R16.64] ;  /* 0x0000000610107981 */ /* 0x000f62000c1e9b00 */
[----:B------:R-:W-:Y:S01]  /*53c0*/  VIADD R43, R43, 0x800 ;  /* 0x000008002b2b7836 */ /* 0x000fe20000000000 */
[----:B0-----:R-:W-:Y:S01]  /*53d0*/  IADD3 R4, P2, PT, R4, 0x4000, RZ ;  /* 0x0000400004047810 */ /* 0x001fe20007f5e0ff */
[----:B------:R-:W-:-:S04]  /*53e0*/  VIADD R45, R45, 0x800 ;  /* 0x000008002d2d7836 */ /* 0x000fc80000000000 */
[----:B------:R-:W-:Y:S01]  /*53f0*/  IMAD.X R5, RZ, RZ, R5, P2 ;  /* 0x000000ffff057224 */ /* 0x000fe200010e0605 */
        /* <DEDUP_REMOVED lines=25> */
.L_x_55:
[----:B------:R-:W-:Y:S05]  /*5590*/  BSYNC.RECONVERGENT B2 ;  /* 0x0000000000027941 */ /* 0x000fea0003800200 */
.L_x_54:
[----:B------:R-:W-:-:S13]  /*55a0*/  ISETP.LT.OR P0, PT, R43, R0, P0 ;  /* 0x000000002b00720c */ /* 0x000fda0000701670 */
[----:B------:R-:W-:Y:S05]  /*55b0*/  @!P0 BRA `(.L_x_47) ;  /* 0x0000000000488947 */ /* 0x000fea0003800000 */
[----:B------:R-:W0:Y:S01]  /*55c0*/  LDC.64 R6, c[0x0][0x380] ;  /* 0x0000e000ff067b82 */ /* 0x000e220000000a00 */
[----:B------:R-:W2:Y:S04]  /*55d0*/  LDG.E.64.CONSTANT R8, desc[UR6][R4.64+-0x800] ;  /* 0xfff8000604087981 */ /* 0x000ea8000c1e9b00 */
[----:B------:R-:W3:Y:S04]  /*55e0*/  LDG.E.64.CONSTANT R10, desc[UR6][R4.64] ;  /* 0x00000006040a7981 */ /* 0x000ee8000c1e9b00 */
[----:B------:R-:W4:Y:S01]  /*55f0*/  LDG.E.64.CONSTANT R12, desc[UR6][R4.64+0x800] ;  /* 0x00080006040c7981 */ /* 0x000f22000c1e9b00 */
[----:B0-----:R-:W-:-:S06]  /*5600*/  IMAD.WIDE.U32 R6, R45, 0x8, R6 ;  /* 0x000000082d067825 */ /* 0x001fcc00078e0006 */
[----:B------:R-:W5:Y:S02]  /*5610*/  LDG.E.64.CONSTANT R6, desc[UR6][R6.64] ;  /* 0x0000000606067981 */ /* 0x000f64000c1e9b00 */
[----:B-----5:R-:W-:-:S06]  /*5620*/  DSETP.GEU.AND P0, PT, R2, R6, PT ;  /* 0x000000060200722a */ /* 0x020fcc0003f0e000 */
        /* <DEDUP_REMOVED lines=10> */
[----:B------:R-:W-:-:S07]  /*56d0*/  FSEL R3, R13, R3, !P0 ;  /* 0x000000030d037208 */ /* 0x000fce0004000000 */
.L_x_47:
[----:B------:R-:W-:Y:S05]  /*56e0*/  BSYNC.RECONVERGENT B1 ;  /* 0x0000000000017941 */ /* 0x000fea0003800200 */
.L_x_45:
        /* <DEDUP_REMOVED lines=54> */
[----:B------:R-:W1:Y:S01]  /*5a50*/  S2UR UR5, SR_CgaCtaId ;  /* 0x00000000000579c3 */ /* 0x000e620000008800 */
[----:B------:R-:W-:Y:S02]  /*5a60*/  UMOV UR4, 0x400 ;  /* 0x0000040000047882 */ /* 0x000fe40000000000 */
[----:B-1----:R-:W-:-:S09]  /*5a70*/  ULEA UR4, UR5, UR4, 0x18 ;  /* 0x0000000405047291 */ /* 0x002fd2000f8ec0ff */
[----:B0-----:R-:W0:Y:S04]  /*5a80*/  LDS.128 R8, [UR4+0x10] ;  /* 0x00001004ff087984 */ /* 0x001e280008000c00 */
        /* <DEDUP_REMOVED lines=23> */
[----:B------:R-:W-:-:S07]  /*5c00*/  FSEL R7, R3, R5, !P1 ;  /* 0x0000000503077208 */ /* 0x000fce0004800000 */
.L_x_17:
[----:B------:R-:W-:Y:S05]  /*5c10*/  BSYNC.RECONVERGENT B0 ;  /* 0x0000000000007941 */ /* 0x000fea0003800200 */
.L_x_1:
[----:B------:R-:W-:Y:S05]  /*5c20*/  @P0 EXIT ;  /* 0x000000000000094d */ /* 0x000fea0003800000 */
[----:B------:R-:W4:Y:S01]  /*5c30*/  LDCU.64 UR8, c[0x0][0x398] ;  /* 0x00007300ff0877ac */ /* 0x000f220008000a00 */
[----:B---3--:R-:W3:Y:S01]  /*5c40*/  LDC.64 R4, c[0x0][0x388] ;  /* 0x0000e200ff047b82 */ /* 0x008ee20000000a00 */
[----:B------:R-:W0:Y:S01]  /*5c50*/  LDCU.64 UR4, c[0x0][0x398] ;  /* 0x00007300ff0477ac */ /* 0x000e220008000a00 */
[----:B----4-:R-:W-:-:S06]  /*5c60*/  DSETP.GT.AND P0, PT, R6, UR8, PT ;  /* 0x0000000806007e2a */ /* 0x010fcc000bf04000 */
[----:B012---:R-:W-:Y:S02]  /*5c70*/  FSEL R2, R6, UR4, P0 ;  /* 0x0000000406027c08 */ /* 0x007fe40008000000 */
[----:B------:R-:W-:-:S05]  /*5c80*/  FSEL R3, R7, UR5, P0 ;  /* 0x0000000507037c08 */ /* 0x000fca0008000000 */
[----:B---3--:R-:W-:Y:S01]  /*5c90*/  STG.E.64 desc[UR6][R4.64], R2 ;  /* 0x0000000204007986 */ /* 0x008fe2000c101b06 */
[----:B------:R-:W-:Y:S05]  /*5ca0*/  EXIT ;  /* 0x000000000000794d */ /* 0x000fea0003800000 */
.L_x_56:
[----:B------:R-:W-:-:S00]  /*5cb0*/  BRA `(.L_x_56) ;  /* 0xfffffffc00fc7947 */ /* 0x000fc0000383ffff */
[----:B------:R-:W-:-:S00]  /*5cc0*/  NOP ;  /* 0x0000000000007918 */ /* 0x000fc00000000000 */
        /* <DEDUP_REMOVED lines=11> */
.L_x_155:


//--------------------- .text._ZN3cub18CUB_300001_SM_10006detail6reduce18DeviceReduceKernelINS2_10policy_hubIdjN4cuda3__47maximumIvEEE10Policy1000EPdjS8_dNS5_3std3__410__identityEEEvT0_PT3_T1_NS0_13GridEvenShareISI_EET2_T4_ --------------------------
	.section	.text._ZN3cub18CUB_300001_SM_10006detail6reduce18DeviceReduceKernelINS2_10policy_hubIdjN4cuda3__47maximumIvEEE10Policy1000EPdjS8_dNS5_3std3__410__identityEEEvT0_PT3_T1_NS0_13GridEvenShareISI_EET2_T4_,"ax",@progbits
	.align	128
        .global         _ZN3cub18CUB_300001_SM_10006detail6reduce18DeviceReduceKernelINS2_10policy_hubIdjN4cuda3__47maximumIvEEE10Policy1000EPdjS8_dNS5_3std3__410__identityEEEvT0_PT3_T1_NS0_13GridEvenShareISI_EET2_T4_
        .type           _ZN3cub18CUB_300001_SM_10006detail6reduce18DeviceReduceKernelINS2_10policy_hubIdjN4cuda3__47maximumIvEEE10Policy1000EPdjS8_dNS5_3std3__410__identityEEEvT0_PT3_T1_NS0_13GridEvenShareISI_EET2_T4_,@function
        .size           _ZN3cub18CUB_300001_SM_10006detail6reduce18DeviceReduceKernelINS2_10policy_hubIdjN4cuda3__47maximumIvEEE10Policy1000EPdjS8_dNS5_3std3__410__identityEEEvT0_PT3_T1_NS0_13GridEvenShareISI_EET2_T4_,(.L_x_156 - _ZN3cub18CUB_300001_SM_10006detail6reduce18DeviceReduceKernelINS2_10policy_hubIdjN4cuda3__47maximumIvEEE10Policy1000EPdjS8_dNS5_3std3__410__identityEEEvT0_PT3_T1_NS0_13GridEvenShareISI_EET2_T4_)
        .other          _ZN3cub18CUB_300001_SM_10006detail6reduce18DeviceReduceKernelINS2_10policy_hubIdjN4cuda3__47maximumIvEEE10Policy1000EPdjS8_dNS5_3std3__410__identityEEEvT0_PT3_T1_NS0_13GridEvenShareISI_EET2_T4_,@"STO_CUDA_ENTRY STV_DEFAULT"
_ZN3cub18CUB_300001_SM_10006detail6reduce18DeviceReduceKernelINS2_10policy_hubIdjN4cuda3__47maximumIvEEE10Policy1000EPdjS8_dNS5_3std3__410__identityEEEvT0_PT3_T1_NS0_13GridEvenShareISI_EET2_T4_:
.text._ZN3cub18CUB_300001_SM_10006detail6reduce18DeviceReduceKernelINS2_10policy_hubIdjN4cuda3__47maximumIvEEE10Policy1000EPdjS8_dNS5_3std3__410__identityEEEvT0_PT3_T1_NS0_13GridEvenShareISI_EET2_T4_:
[----:B------:R-:W-:Y:S01]  /*0000*/  LDC R1, c[0x0][0x37c] ;  /* 0x0000df00ff017b82 */ /* 0x000fe20000000800 */
[----:B------:R-:W0:Y:S07]  /*0010*/  LDCU UR4, c[0x0][0x380] ;  /* 0x00007000ff0477ac */ /* 0x000e2e0008000800 */
[----:B------:R-:W1:Y:S01]  /*0020*/  S2UR UR16, SR_CTAID.X ;  /* 0x00000000001079c3 */ /* 0x000e620000002500 */
[----:B------:R-:W-:Y:S01]  /*0030*/  BSSY.RECONVERGENT B0, `(.L_x_57) ;  /* 0x00003fa000007945 */ /* 0x000fe20003800200 */
[----:B------:R-:W2:Y:S01]  /*0040*/  LDCU UR5, c[0x0][0x3ac] ;  /* 0x00007580ff0577ac */ /* 0x000ea20008000800 */
[----:B------:R-:W3:Y:S01]  /*0050*/  LDCU.64 UR10, c[0x0][0x358] ;  /* 0x00006b00ff0a77ac */ /* 0x000ee20008000a00 */
[----:B0-----:R-:W-:-:S02]  /*0060*/  ULOP3.LUT UP0, URZ, UR4, 0x1f, URZ, 0xc0, !UPT ;  /* 0x0000001f04ff7892 */ /* 0x001fc4000f80c0ff */
[----:B--2---:R-:W-:-:S07]  /*0070*/  USHF.L.U32 UR5, UR5, 0xb, URZ ;  /* 0x0000000b05057899 */ /* 0x004fce00080006ff */
[----:B---3--:R-:W-:Y:S05]  /*0080*/  BRA.U UP0, `(.L_x_58) ;  /* 0x0000001d00dc7547 */ /* 0x008fea000b800000 */
[----:B------:R-:W1:Y:S02]  /*0090*/  LDCU UR8, c[0x0][0x3a8] ;  /* 0x00007500ff0877ac */ /* 0x000e640008000800 */
[----:B-1----:R-:W-:-:S04]  /*00a0*/  UIMAD UR12, UR16, -0x800, UR8 ;  /* 0xfffff800100c78a4 */ /* 0x002fc8000f8e0208 */
[----:B------:R-:W-:-:S09]  /*00b0*/  UISETP.GT.U32.AND UP0, UPT, UR12, 0x7ff, UPT ;  /* 0x000007ff0c00788c */ /* 0x000fd2000bf04070 */
[----:B------:R-:W-:Y:S05]  /*00c0*/  BRA.U UP0, `(.L_x_59) ;  /* 0x0000001100407547 */ /* 0x000fea000b800000 */
[----:B------:R-:W0:Y:S01]  /*00d0*/  S2R R0, SR_TID.X ;  /* 0x0000000000007919 */ /* 0x000e220000002100 */
[----:B------:R-:W-:Y:S01]  /*00e0*/  BSSY.RECONVERGENT B1, `(.L_x_60) ;  /* 0x000000b000017945 */ /* 0x000fe20003800200 */
[----:B------:R-:W-:Y:S02]  /*00f0*/  CS2R R2, SRZ ;  /* 0x0000000000027805 */ /* 0x000fe4000001ff00 */
[----:B0-----:R-:W-:Y:S01]  /*0100*/  ISETP.GE.U32.AND P0, PT, R0, UR12, PT ;  /* 0x0000000c00007c0c */ /* 0x001fe2000bf06070 */
[----:B------:R-:W-:-:S12]  /*0110*/  IMAD.MOV.U32 R8, RZ, RZ, R0 ;  /* 0x000000ffff087224 */ /* 0x000fd800078e0000 */
[----:B------:R-:W-:Y:S05]  /*0120*/  @P0 BRA `(.L_x_61) ;  /* 0x0000000000180947 */ /* 0x000fea0003800000 */
[----:B------:R-:W0:Y:S01]  /*0130*/  LDC.64 R2, c[0x0][0x380] ;  /* 0x0000e000ff027b82 */ /* 0x000e220000000a00 */
[----:B------:R-:W-:-:S04]  /*0140*/  IMAD.U32 R5, RZ, RZ, UR16 ;  /* 0x00000010ff057e24 */ /* 0x000fc8000f8e00ff */
[----:B------:R-:W-:-:S04]  /*0150*/  IMAD R5, R5, 0x800, R0 ;  /* 0x0000080005057824 */ /* 0x000fc800078e0200 */
[----:B0-----:R-:W-:-:S06]  /*0160*/  IMAD.WIDE.U32 R2, R5, 0x8, R2 ;  /* 0x0000000805027825 */ /* 0x001fcc00078e0002 */
[----:B------:R-:W5:Y:S01]  /*0170*/  LDG.E.64.CONSTANT R2, desc[UR10][R2.64] ;  /* 0x0000000a02027981 */ /* 0x000f62000c1e9b00 */
[----:B------:R-:W-:-:S07]  /*0180*/  VIADD R8, R0, 0x100 ;  /* 0x0000010000087836 */ /* 0x000fce0000000000 */
.L_x_61:
[----:B------:R-:W-:Y:S05]  /*0190*/  BSYNC.RECONVERGENT B1 ;  /* 0x0000000000017941 */ /* 0x000fea0003800200 */
.L_x_60:
[----:B------:R-:W-:Y:S01]  /*01a0*/  ISETP.GE.U32.AND P0, PT, R8, UR12, PT ;  /* 0x0000000c08007c0c */ /* 0x000fe2000bf06070 */
[----:B------:R-:W-:-:S12]  /*01b0*/  BSSY.RECONVERGENT B1, `(.L_x_62) ;  /* 0x000003d000017945 */ /* 0x000fd80003800200 */
[----:B------:R-:W-:Y:S05]  /*01c0*/  @P0 BRA `(.L_x_63) ;  /* 0x0000000000ec0947 */ /* 0x000fea0003800000 */
[----:B------:R-:W-:Y:S01]  /*01d0*/  LOP3.LUT R4, RZ, R8, RZ, 0x33, !PT ;  /* 0x00000008ff047212 */ /* 0x000fe200078e33ff */
[----:B------:R-:W-:Y:S01]  /*01e0*/  IMAD.U32 R6, RZ, RZ, UR16 ;  /* 0x00000010ff067e24 */ /* 0x000fe2000f8e00ff */
[----:B------:R-:W-:Y:S03]  /*01f0*/  BSSY.RECONVERGENT B2, `(.L_x_64) ;  /* 0x0000017000027945 */ /* 0x000fe60003800200 */
[----:B------:R-:W-:-:S04]  /*0200*/  VIADD R5, R4, UR8 ;  /* 0x0000000804057c36 */ /* 0x000fc80008000000 */
[----:B------:R-:W-:Y:S01]  /*0210*/  IMAD R4, R6, -0x800, R5 ;  /* 0xfffff80006047824 */ /* 0x000fe200078e0205 */
[----:B------:R-:W-:-:S04]  /*0220*/  LOP3.LUT R6, R5, 0x300, RZ, 0xc0, !PT ;  /* 0x0000030005067812 */ /* 0x000fc800078ec0ff */
[----:B------:R-:W-:Y:S02]  /*0230*/  ISETP.NE.AND P0, PT, R6, 0x300, PT ;  /* 0x000003000600780c */ /* 0x000fe40003f05270 */
[----:B------:R-:W-:-:S11]  /*0240*/  ISETP.GE.U32.AND P2, PT, R4, 0x300, PT ;  /* 0x000003000400780c */ /* 0x000fd60003f46070 */
[----:B------:R-:W-:Y:S05]  /*0250*/  @!P0 BRA `(.L_x_65) ;  /* 0x0000000000408947 */ /* 0x000fea0003800000 */
[----:B------:R-:W0:Y:S01]  /*0260*/  LDC.64 R6, c[0x0][0x380] ;  /* 0x0000e000ff067b82 */ /* 0x000e220000000a00 */
[----:B------:R-:W-:Y:S01]  /*0270*/  LEA.HI R4, R5, 0x1, RZ, 0x18 ;  /* 0x0000000105047811 */ /* 0x000fe200078fc0ff */
[----:B------:R-:W-:-:S03]  /*0280*/  IMAD.U32 R9, RZ, RZ, UR16 ;  /* 0x00000010ff097e24 */ /* 0x000fc6000f8e00ff */
[----:B------:R-:W-:Y:S01]  /*0290*/  LOP3.LUT R4, R4, 0x3, RZ, 0xc0, !PT ;  /* 0x0000000304047812 */ /* 0x000fe200078ec0ff */
[----:B------:R-:W-:-:S04]  /*02a0*/  IMAD R9, R9, 0x800, R8 ;  /* 0x0000080009097824 */ /* 0x000fc800078e0208 */
[----:B------:R-:W-:-:S07]  /*02b0*/  IMAD.MOV R10, RZ, RZ, -R4 ;  /* 0x000000ffff0a7224 */ /* 0x000fce00078e0a04 */
.L_x_66:
[----:B0-----:R-:W-:-:S06]  /*02c0*/  IMAD.WIDE.U32 R4, R9, 0x8, R6 ;  /* 0x0000000809047825 */ /* 0x001fcc00078e0006 */
[----:B------:R-:W2:Y:S01]  /*02d0*/  LDG.E.64.CONSTANT R4, desc[UR10][R4.64] ;  /* 0x0000000a04047981 */ /* 0x000ea2000c1e9b00 */
[----:B------:R-:W-:Y:S02]  /*02e0*/  VIADD R10, R10, 0x1 ;  /* 0x000000010a0a7836 */ /* 0x000fe40000000000 */
[----:B------:R-:W-:Y:S02]  /*02f0*/  VIADD R8, R8, 0x100 ;  /* 0x0000010008087836 */ /* 0x000fe40000000000 */
[----:B------:R-:W-:Y:S01]  /*0300*/  VIADD R9, R9, 0x100 ;  /* 0x0000010009097836 */ /* 0x000fe20000000000 */
[----:B------:R-:W-:Y:S01]  /*0310*/  ISETP.NE.AND P1, PT, R10, RZ, PT ;  /* 0x000000ff0a00720c */ /* 0x000fe20003f25270 */
[----:B--2--5:R-:W-:-:S06]  /*0320*/  DSETP.GEU.AND P0, PT, R2, R4, PT ;  /* 0x000000040200722a */ /* 0x024fcc0003f0e000 */
[----:B------:R-:W-:Y:S02]  /*0330*/  FSEL R2, R4, R2, !P0 ;  /* 0x0000000204027208 */ /* 0x000fe40004000000 */
[----:B------:R-:W-:-:S04]  /*0340*/  FSEL R3, R5, R3, !P0 ;  /* 0x0000000305037208 */ /* 0x000fc80004000000 */
[----:B------:R-:W-:Y:S05]  /*0350*/  @P1 BRA `(.L_x_66) ;  /* 0xfffffffc00d81947 */ /* 0x000fea000383ffff */
.L_x_65:
[----:B------:R-:W-:Y:S05]  /*0360*/  BSYNC.RECONVERGENT B2 ;  /* 0x0000000000027941 */ /* 0x000fea0003800200 */
.L_x_64:
[----:B------:R-:W-:Y:S05]  /*0370*/  @!P2 BRA `(.L_x_63) ;  /* 0x000000000080a947 */ /* 0x000fea0003800000 */
[----:B------:R-:W0:Y:S01]  /*0380*/  LDC.64 R4, c[0x0][0x380] ;  /* 0x0000e000ff047b82 */ /* 0x000e220000000a00 */
[----:B------:R-:W-:Y:S02]  /*0390*/  IMAD.U32 R7, RZ, RZ, UR16 ;  /* 0x00000010ff077e24 */ /* 0x000fe4000f8e00ff */
[----:B------:R-:W-:Y:S02]  /*03a0*/  VIADD R6, R8, 0x200 ;  /* 0x0000020008067836 */ /* 0x000fe40000000000 */
[----:B------:R-:W-:-:S07]  /*03b0*/  IMAD R7, R7, 0x800, R8 ;  /* 0x0000080007077824 */ /* 0x000fce00078e0208 */
.L_x_67:
[----:B0-----:R-:W-:-:S04]  /*03c0*/  IMAD.WIDE.U32 R8, R7, 0x8, R4 ;  /* 0x0000000807087825 */ /* 0x001fc800078e0004 */
[----:B------:R-:W-:Y:S02]  /*03d0*/  VIADD R11, R7, 0x100 ;  /* 0x00000100070b7836 */ /* 0x000fe40000000000 */
[----:B------:R-:W2:Y:S02]  /*03e0*/  LDG.E.64.CONSTANT R8, desc[UR10][R8.64] ;  /* 0x0000000a08087981 */ /* 0x000ea4000c1e9b00 */
[----:B------:R-:W-:-:S04]  /*03f0*/  IMAD.WIDE.U32 R10, R11, 0x8, R4 ;  /* 0x000000080b0a7825 */ /* 0x000fc800078e0004 */
[----:B------:R-:W-:Y:S02]  /*0400*/  VIADD R13, R7, 0x200 ;  /* 0x00000200070d7836 */ /* 0x000fe40000000000 */
[----:B------:R-:W3:Y:S02]  /*0410*/  LDG.E.64.CONSTANT R10, desc[UR10][R10.64] ;  /* 0x0000000a0a0a7981 */ /* 0x000ee4000c1e9b00 */
[----:B------:R-:W-:-:S04]  /*0420*/  IMAD.WIDE.U32 R12, R13, 0x8, R4 ;  /* 0x000000080d0c7825 */ /* 0x000fc800078e0004 */
[----:B------:R-:W-:Y:S02]  /*0430*/  VIADD R15, R7, 0x300 ;  /* 0x00000300070f7836 */ /* 0x000fe40000000000 */
[----:B------:R-:W4:Y:S02]  /*0440*/  LDG.E.64.CONSTANT R12, desc[UR10][R12.64] ;  /* 0x0000000a0c0c7981 */ /* 0x000f24000c1e9b00 */
[----:B------:R-:W-:-:S06]  /*0450*/  IMAD.WIDE.U32 R14, R15, 0x8, R4 ;  /* 0x000000080f0e7825 */ /* 0x000fcc00078e0004 */
[----:B------:R-:W4:Y:S01]  /*0460*/  LDG.E.64.CONSTANT R14, desc[UR10][R14.64] ;  /* 0x0000000a0e0e7981 */ /* 0x000f22000c1e9b00 */
[----:B------:R-:W-:Y:S01]  /*0470*/  VIADD R7, R7, 0x400 ;  /* 0x0000040007077836 */ /* 0x000fe20000000000 */
[----:B--2--5:R-:W-:-:S06]  /*0480*/  DSETP.GEU.AND P0, PT, R2, R8, PT ;  /* 0x000000080200722a */ /* 0x024fcc0003f0e000 */
[----:B------:R-:W-:Y:S01]  /*0490*/  FSEL R2, R8, R2, !P0 ;  /* 0x0000000208027208 */ /* 0x000fe20004000000 */
[C---:B------:R-:W-:Y:S01]  /*04a0*/  VIADD R8, R6.reuse, 0x200 ;  /* 0x0000020006087836 */ /* 0x040fe20000000000 */
[----:B------:R-:W-:Y:S01]  /*04b0*/  FSEL R3, R9, R3, !P0 ;  /* 0x0000000309037208 */ /* 0x000fe20004000000 */
[----:B------:R-:W-:-:S03]  /*04c0*/  VIADD R6, R6, 0x400 ;  /* 0x0000040006067836 */ /* 0x000fc60000000000 */
[----:B------:R-:W-:Y:S02]  /*04d0*/  ISETP.GE.AND P1, PT, R8, UR12, PT ;  /* 0x0000000c08007c0c */ /* 0x000fe4000bf26270 */
        /* <DEDUP_REMOVED lines=8> */
[----:B------:R-:W-:Y:S01]  /*0560*/  FSEL R3, R15, R3, !P0 ;  /* 0x000000030f037208 */ /* 0x000fe20004000000 */
[----:B------:R-:W-:Y:S06]  /*0570*/  @!P1 BRA `(.L_x_67) ;  /* 0xfffffffc00909947 */ /* 0x000fec000383ffff */
.L_x_63:
[----:B------:R-:W-:Y:S05]  /*0580*/  BSYNC.RECONVERGENT B1 ;  /* 0x0000000000017941 */ /* 0x000fea0003800200 */
.L_x_62:
[----:B------:R-:W-:-:S09]  /*0590*/  UISETP.GE.U32.AND UP0, UPT, UR12, 0x100, UPT ;  /* 0x000001000c00788c */ /* 0x000fd2000bf06070 */
[----:B------:R-:W-:Y:S05]  /*05a0*/  BRA.U !UP0, `(.L_x_68) ;  /* 0x00000005082c7547 */ /* 0x000fea000b800000 */
        /* <DEDUP_REMOVED lines=11> */
[----:B------:R-:W-:Y:S04]  /*0660*/  SHFL.DOWN PT, R6, R4, 0x2, 0x1f ;  /* 0x08401f0004067f89 */ /* 0x000fe800000e0000 */
[----:B------:R-:W0:Y:S01]  /*0670*/  SHFL.DOWN PT, R7, R5, 0x2, 0x1f ;  /* 0x08401f0005077f89 */ /* 0x000e2200000e0000 */
[----:B------:R-:W1:Y:S01]  /*0680*/  @!P2 S2R R8, SR_CgaCtaId ;  /* 0x000000000008a919 */ /* 0x000e620000008800 */
[----:B0-----:R-:W-:-:S06]  /*0690*/  DSETP.GEU.AND P1, PT, R4, R6, PT ;  /* 0x000000060400722a */ /* 0x001fcc0003f2e000 */
[----:B------:R-:W-:Y:S02]  /*06a0*/  @!P0 FSEL R4, R6, R4, !P1 ;  /* 0x0000000406048208 */ /* 0x000fe40004800000 */
[----:B------:R-:W-:Y:S02]  /*06b0*/  @!P0 FSEL R5, R7, R5, !P1 ;  /* 0x0000000507058208 */ /* 0x000fe40004800000 */
[----:B------:R-:W-:Y:S01]  /*06c0*/  ISETP.GT.AND P0, PT, R9, 0x1b, PT ;  /* 0x0000001b0900780c */ /* 0x000fe20003f04270 */
[----:B------:R-:W-:Y:S01]  /*06d0*/  SHFL.DOWN PT, R2, R4, 0x4, 0x1f ;  /* 0x08801f0004027f89 */ /* 0x000fe200000e0000 */
[----:B------:R-:W-:Y:S02]  /*06e0*/  @!P2 MOV R7, 0x400 ;  /* 0x000004000007a802 */ /* 0x000fe40000000f00 */
[----:B------:R-:W-:Y:S01]  /*06f0*/  @!P2 SHF.R.U32.HI R6, RZ, 0x2, R0 ;  /* 0x00000002ff06a819 */ /* 0x000fe20000011600 */
[----:B------:R-:W0:Y:S01]  /*0700*/  SHFL.DOWN PT, R3, R5, 0x4, 0x1f ;  /* 0x08801f0005037f89 */ /* 0x000e2200000e0000 */
[----:B-1----:R-:W-:-:S02]  /*0710*/  @!P2 LEA R11, R8, R7, 0x18 ;  /* 0x00000007080ba211 */ /* 0x002fc400078ec0ff */
[----:B------:R-:W-:-:S05]  /*0720*/  @!P2 LOP3.LUT R8, R6, 0xf8, RZ, 0xc0, !PT ;  /* 0x000000f80608a812 */ /* 0x000fca00078ec0ff */
        /* <DEDUP_REMOVED lines=26> */
[----:B-1----:R-:W1:Y:S04]  /*08d0*/  LDS.128 R4, [UR4+0x20] ;  /* 0x00002004ff047984 */ /* 0x002e680008000c00 */
[----:B------:R-:W2:Y:S01]  /*08e0*/  LDS.128 R8, [UR4+0x30] ;  /* 0x00003004ff087984 */ /* 0x000ea20008000c00 */
        /* <DEDUP_REMOVED lines=8> */
[----:B------:R-:W-:Y:S02]  /*0970*/  FSEL R5, R5, R3, !P1 ;  /* 0x0000000305057208 */ /* 0x000fe40004800000 */
[----:B------:R-:W0:Y:S04]  /*0980*/  LDS.64 R2, [UR4+0x40] ;  /* 0x00004004ff027984 */ /* 0x000e280008000a00 */
[----:B------:R-:W-:-:S06]  /*0990*/  DSETP.GEU.AND P1, PT, R4, R6, PT ;  /* 0x000000060400722a */ /* 0x000fcc0003f2e000 */
[----:B------:R-:W-:Y:S02]  /*09a0*/  FSEL R4, R6, R4, !P1 ;  /* 0x0000000406047208 */ /* 0x000fe40004800000 */
[----:B------:R-:W-:-:S06]  /*09b0*/  FSEL R5, R7, R5, !P1 ;  /* 0x0000000507057208 */ /* 0x000fcc0004800000 */
[----:B--2---:R-:W-:-:S06]  /*09c0*/  DSETP.GEU.AND P1, PT, R4, R8, PT ;  /* 0x000000080400722a */ /* 0x004fcc0003f2e000 */
[----:B------:R-:W-:Y:S02]  /*09d0*/  FSEL R4, R8, R4, !P1 ;  /* 0x0000000408047208 */ /* 0x000fe40004800000 */
[----:B------:R-:W-:-:S06]  /*09e0*/  FSEL R5, R9, R5, !P1 ;  /* 0x0000000509057208 */ /* 0x000fcc0004800000 */
[----:B------:R-:W-:-:S06]  /*09f0*/  DSETP.GEU.AND P1, PT, R4, R10, PT ;  /* 0x0000000a0400722a */ /* 0x000fcc0003f2e000 */
[----:B------:R-:W-:Y:S02]  /*0a00*/  FSEL R4, R10, R4, !P1 ;  /* 0x000000040a047208 */ /* 0x000fe40004800000 */
[----:B------:R-:W-:-:S06]  /*0a10*/  FSEL R5, R11, R5, !P1 ;  /* 0x000000050b057208 */ /* 0x000fcc0004800000 */
[----:B0-----:R-:W-:-:S06]  /*0a20*/  DSETP.GEU.AND P1, PT, R4, R2, PT ;  /* 0x000000020400722a */ /* 0x001fcc0003f2e000 */
[----:B------:R-:W-:Y:S02]  /*0a30*/  FSEL R2, R2, R4, !P1 ;  /* 0x0000000402027208 */ /* 0x000fe40004800000 */
[----:B------:R-:W-:Y:S01]  /*0a40*/  FSEL R3, R3, R5, !P1 ;  /* 0x0000000503037208 */ /* 0x000fe20004800000 */
[----:B------:R-:W-:Y:S06]  /*0a50*/  BRA `(.L_x_69) ;  /* 0x00000034005c7947 */ /* 0x000fec0003800000 */
.L_x_68:
[----:B------:R-:W-:Y:S01]  /*0a60*/  LOP3.LUT R4, R0, 0x3e0, RZ, 0xc0, !PT ;  /* 0x000003e000047812 */ /* 0x000fe200078ec0ff */
[----:B------:R-:W0:Y:S04]  /*0a70*/  S2R R10, SR_LANEID ;  /* 0x00000000000a7919 */ /* 0x000e280000000000 */
[----:B------:R-:W-:Y:S01]  /*0a80*/  VIADD R5, R4, 0x20 ;  /* 0x0000002004057836 */ /* 0x000fe20000000000 */
[----:B------:R-:W-:-:S04]  /*0a90*/  LOP3.LUT R4, RZ, R4, RZ, 0x33, !PT ;  /* 0x00000004ff047212 */ /* 0x000fc800078e33ff */
[----:B------:R-:W-:Y:S01]  /*0aa0*/  ISETP.GT.U32.AND P0, PT, R5, UR12, PT ;  /* 0x0000000c05007c0c */ /* 0x000fe2000bf04070 */
[----:B------:R-:W-:-:S05]  /*0ab0*/  VIADD R4, R4, UR12 ;  /* 0x0000000c04047c36 */ /* 0x000fca0008000000 */
[----:B------:R-:W-:-:S05]  /*0ac0*/  SEL R5, R4, 0x1f, P0 ;  /* 0x0000001f04057807 */ /* 0x000fca0000000000 */
[----:B-----5:R-:W-:Y:S04]  /*0ad0*/  SHFL.DOWN PT, R6, R2, 0x1, R5 ;  /* 0x0820000002067989 */ /* 0x020fe800000e0005 */
[----:B------:R-:W1:Y:S01]  /*0ae0*/  SHFL.DOWN PT, R7, R3, 0x1, R5 ;  /* 0x0820000003077989 */ /* 0x000e6200000e0005 */
[----:B0-----:R-:W-:Y:S01]  /*0af0*/  ISETP.GE.AND P0, PT, R10, R5, PT ;  /* 0x000000050a00720c */ /* 0x001fe20003f06270 */
[----:B-1----:R-:W-:-:S06]  /*0b00*/  DSETP.GEU.AND P1, PT, R2, R6, PT ;  /* 0x000000060200722a */ /* 0x002fcc0003f2e000 */
[-C--:B------:R-:W-:Y:S01]  /*0b10*/  FSEL R9, R6, R2.reuse, !P1 ;  /* 0x0000000206097208 */ /* 0x080fe20004800000 */
[----:B------:R-:W-:Y:S01]  /*0b20*/  VIADD R6, R10, 0x2 ;  /* 0x000000020a067836 */ /* 0x000fe20000000000 */
[-C--:B------:R-:W-:Y:S02]  /*0b30*/  FSEL R7, R7, R3.reuse, !P1 ;  /* 0x0000000307077208 */ /* 0x080fe40004800000 */
[----:B------:R-:W-:Y:S02]  /*0b40*/  FSEL R4, R9, R2, !P0 ;  /* 0x0000000209047208 */ /* 0x000fe40004000000 */
[----:B------:R-:W-:Y:S02]  /*0b50*/  FSEL R7, R7, R3, !P0 ;  /* 0x0000000307077208 */ /* 0x000fe40004000000 */
[----:B------:R-:W-:Y:S01]  /*0b60*/  ISETP.GT.AND P0, PT, R6, R5, PT ;  /* 0x000000050600720c */ /* 0x000fe20003f04270 */
[----:B------:R-:W-:Y:S01]  /*0b70*/  SHFL.DOWN PT, R8, R4, 0x2, R5 ;  /* 0x0840000004087989 */ /* 0x000fe200000e0005 */
[----:B------:R-:W-:-:S03]  /*0b80*/  IMAD.MOV.U32 R6, RZ, RZ, R4 ;  /* 0x000000ffff067224 */ /* 0x000fc600078e0004 */
[----:B------:R-:W0:Y:S03]  /*0b90*/  SHFL.DOWN PT, R9, R7, 0x2, R5 ;  /* 0x0840000007097989 */ /* 0x000e2600000e0005 */
[----:B0-----:R-:W-:Y:S01]  /*0ba0*/  DSETP.GEU.AND P1, PT, R6, R8, PT ;  /* 0x000000080600722a */ /* 0x001fe20003f2e000 */
[----:B------:R-:W-:-:S05]  /*0bb0*/  VIADD R6, R10, 0x4 ;  /* 0x000000040a067836 */ /* 0x000fca0000000000 */
[----:B------:R-:W-:Y:S02]  /*0bc0*/  @!P0 FSEL R4, R8, R4, !P1 ;  /* 0x0000000408048208 */ /* 0x000fe40004800000 */
[----:B------:R-:W-:Y:S02]  /*0bd0*/  @!P0 FSEL R7, R9, R7, !P1 ;  /* 0x0000000709078208 */ /* 0x000fe40004800000 */
        /* <DEDUP_REMOVED lines=10> */
[----:B------:R-:W-:Y:S01]  /*0c80*/  IMAD.MOV.U32 R6, RZ, RZ, R4 ;  /* 0x000000ffff067224 */ /* 0x000fe200078e0004 */
[C---:B------:R-:W-:Y:S02]  /*0c90*/  ISETP.NE.AND P0, PT, R10.reuse, RZ, PT ;  /* 0x000000ff0a00720c */ /* 0x040fe40003f05270 */
[----:B------:R-:W0:Y:S11]  /*0ca0*/  SHFL.DOWN PT, R3, R7, 0x8, R5 ;  /* 0x0900000007037989 */ /* 0x000e3600000e0005 */
[----:B------:R-:W1:Y:S01]  /*0cb0*/  @!P0 S2R R9, SR_CgaCtaId ;  /* 0x0000000000098919 */ /* 0x000e620000008800 */
[----:B------:R-:W-:Y:S01]  /*0cc0*/  @!P0 MOV R8, 0x400 ;  /* 0x0000040000088802 */ /* 0x000fe20000000f00 */
[----:B0-----:R-:W-:Y:S01]  /*0cd0*/  DSETP.GEU.AND P2, PT, R6, R2, PT ;  /* 0x000000020600722a */ /* 0x001fe20003f4e000 */
[----:B------:R-:W-:-:S05]  /*0ce0*/  VIADD R6, R10, 0x10 ;  /* 0x000000100a067836 */ /* 0x000fca0000000000 */
[----:B------:R-:W-:Y:S02]  /*0cf0*/  @!P1 FSEL R4, R2, R4, !P2 ;  /* 0x0000000402049208 */ /* 0x000fe40005000000 */
[----:B------:R-:W-:Y:S02]  /*0d00*/  @!P1 FSEL R7, R3, R7, !P2 ;  /* 0x0000000703079208 */ /* 0x000fe40005000000 */
[----:B------:R-:W-:Y:S01]  /*0d10*/  ISETP.GT.AND P1, PT, R6, R5, PT ;  /* 0x000000050600720c */ /* 0x000fe20003f24270 */
[----:B------:R-:W-:Y:S01]  /*0d20*/  SHFL.DOWN PT, R2, R4, 0x10, R5 ;  /* 0x0a00000004027989 */ /* 0x000fe200000e0005 */
[----:B------:R-:W-:-:S03]  /*0d30*/  @!P0 SHF.R.U32.HI R6, RZ, 0x2, R0 ;  /* 0x00000002ff068819 */ /* 0x000fc60000011600 */
[----:B------:R0:W2:Y:S01]  /*0d40*/  SHFL.DOWN PT, R3, R7, 0x10, R5 ;  /* 0x0a00000007037989 */ /* 0x0000a200000e0005 */
[----:B------:R-:W-:Y:S02]  /*0d50*/  @!P0 LOP3.LUT R6, R6, 0xf8, RZ, 0xc0, !PT ;  /* 0x000000f806068812 */ /* 0x000fe400078ec0ff */
[----:B-1----:R-:W-:-:S05]  /*0d60*/  @!P0 LEA R9, R9, R8, 0x18 ;  /* 0x0000000809098211 */ /* 0x002fca00078ec0ff */
[----:B------:R-:W-:Y:S02]  /*0d70*/  @!P0 IMAD.IADD R9, R6, 0x1, R9 ;  /* 0x0000000106098824 */ /* 0x000fe400078e0209 */
[----:B0-----:R-:W-:-:S06]  /*0d80*/  IMAD.MOV.U32 R5, RZ, RZ, R7 ;  /* 0x000000ffff057224 */ /* 0x001fcc00078e0007 */
[----:B--2---:R-:W-:-:S06]  /*0d90*/  DSETP.GEU.AND P2, PT, R4, R2, PT ;  /* 0x000000020400722a */ /* 0x004fcc0003f4e000 */
[----:B------:R-:W-:Y:S02]  /*0da0*/  @!P1 FSEL R4, R2, R4, !P2 ;  /* 0x0000000402049208 */ /* 0x000fe40005000000 */
[----:B------:R-:W-:-:S03]  /*0db0*/  @!P1 FSEL R7, R3, R7, !P2 ;  /* 0x0000000703079208 */ /* 0x000fc60005000000 */
[----:B------:R-:W-:Y:S02]  /*0dc0*/  IMAD.MOV.U32 R2, RZ, RZ, R4 ;  /* 0x000000ffff027224 */ /* 0x000fe400078e0004 */
[----:B------:R-:W-:-:S05]  /*0dd0*/  IMAD.MOV.U32 R3, RZ, RZ, R7 ;  /* 0x000000ffff037224 */ /* 0x000fca00078e0007 */
[----:B------:R1:W-:Y:S01]  /*0de0*/  @!P0 STS.64 [R9+0x8], R2 ;  /* 0x0000080209008388 */ /* 0x0003e20000000a00 */
[----:B------:R-:W-:Y:S01]  /*0df0*/  BAR.SYNC.DEFER_BLOCKING 0x0 ;  /* 0x0000000000007b1d */ /* 0x000fe20000010000 */
[----:B------:R-:W-:-:S13]  /*0e00*/  ISETP.NE.AND P0, PT, R0, RZ, PT ;  /* 0x000000ff0000720c */ /* 0x000fda0003f05270 */
[----:B-1----:R-:W-:Y:S05]  /*0e10*/  @P0 BRA `(.L_x_69) ;  /* 0x00000030006c0947 */ /* 0x002fea0003800000 */
[----:B------:R-:W0:Y:S01]  /*0e20*/  S2UR UR5, SR_CgaCtaId ;  /* 0x00000000000579c3 */ /* 0x000e220000008800 */
[----:B------:R-:W-:Y:S01]  /*0e30*/  UMOV UR4, 0x400 ;  /* 0x0000040000047882 */ /* 0x000fe20000000000 */
[----:B------:R-:W-:Y:S02]  /*0e40*/  UISETP.GT.U32.AND UP0, UPT, UR12, 0x20, UPT ;  /* 0x000000200c00788c */ /* 0x000fe4000bf04070 */
[----:B------:R-:W-:-:S04]  /*0e50*/  UISETP.GT.U32.AND UP1, UPT, UR12, 0x40, UPT ;  /* 0x000000400c00788c */ /* 0x000fc8000bf24070 */
[----:B------:R-:W-:Y:S01]  /*0e60*/  PLOP3.LUT P3, PT, PT, PT, UP0, 0x80, 0x8 ;  /* 0x000000000008781c */ /* 0x000fe20003f6f008 */
[----:B------:R-:W-:Y:S01]  /*0e70*/  UISETP.GT.U32.AND UP0, UPT, UR12, 0x60, UPT ;  /* 0x000000600c00788c */ /* 0x000fe2000bf04070 */
[----:B------:R-:W-:Y:S01]  /*0e80*/  PLOP3.LUT P2, PT, PT, PT, UP1, 0x80, 0x8 ;  /* 0x000000000008781c */ /* 0x000fe20003f4f018 */
[----:B0-----:R-:W-:-:S09]  /*0e90*/  ULEA UR4, UR5, UR4, 0x18 ;  /* 0x0000000405047291 */ /* 0x001fd2000f8ec0ff */
[----:B------:R-:W0:Y:S04]  /*0ea0*/  LDS.128 R12, [UR4+0x10] ;  /* 0x00001004ff0c7984 */ /* 0x000e280008000c00 */
[----:B------:R-:W1:Y:S01]  /*0eb0*/  LDS.128 R4, [UR4+0x20] ;  /* 0x00002004ff047984 */ /* 0x000e620008000c00 */
[----:B0-----:R-:W-:-:S06]  /*0ec0*/  DSETP.GEU.AND P1, PT, R2, R12, PT ;  /* 0x0000000c0200722a */ /* 0x001fcc0003f2e000 */
[-C--:B------:R-:W-:Y:S02]  /*0ed0*/  FSEL R9, R12, R2.reuse, !P1 ;  /* 0x000000020c097208 */ /* 0x080fe40004800000 */
[-C--:B------:R-:W-:Y:S02]  /*0ee0*/  FSEL R11, R13, R3.reuse, !P1 ;  /* 0x000000030d0b7208 */ /* 0x080fe40004800000 */
[----:B------:R-:W-:Y:S02]  /*0ef0*/  FSEL R13, R9, R2, P3 ;  /* 0x00000002090d7208 */ /* 0x000fe40001800000 */
[----:B------:R-:W-:Y:S02]  /*0f00*/  FSEL R0, R11, R3, P3 ;  /* 0x000000030b007208 */ /* 0x000fe40001800000 */
[----:B------:R-:W-:Y:S01]  /*0f10*/  PLOP3.LUT P1, PT, PT, PT, UP0, 0x80, 0x8 ;  /* 0x000000000008781c */ /* 0x000fe20003f2f008 */
[----:B------:R-:W-:Y:S01]  /*0f20*/  IMAD.MOV.U32 R2, RZ, RZ, R13 ;  /* 0x000000ffff027224 */ /* 0x000fe200078e000d */
[----:B------:R-:W0:Y:S01]  /*0f30*/  LDS.128 R8, [UR4+0x30] ;  /* 0x00003004ff087984 */ /* 0x000e220008000c00 */
[----:B------:R-:W-:Y:S01]  /*0f40*/  IMAD.MOV.U32 R3, RZ, RZ, R0 ;  /* 0x000000ffff037224 */ /* 0x000fe200078e0000 */
[----:B------:R-:W-:-:S05]  /*0f50*/  UISETP.GT.U32.AND UP0, UPT, UR12, 0x80, UPT ;  /* 0x000000800c00788c */ /* 0x000fca000bf04070 */
[----:B------:R-:W-:-:S06]  /*0f60*/  DSETP.GEU.AND P3, PT, R2, R14, PT ;  /* 0x0000000e0200722a */ /* 0x000fcc0003f6e000 */
[----:B------:R-:W-:Y:S02]  /*0f70*/  @P2 FSEL R13, R14, R13, !P3 ;  /* 0x0000000d0e0d2208 */ /* 0x000fe40005800000 */
[----:B------:R-:W-:Y:S02]  /*0f80*/  @P2 FSEL R0, R15, R0, !P3 ;  /* 0x000000000f002208 */ /* 0x000fe40005800000 */
[----:B------:R-:W-:Y:S01]  /*0f90*/  PLOP3.LUT P2, PT, PT, PT, UP0, 0x80, 0x8 ;  /* 0x000000000008781c */ /* 0x000fe20003f4f008 */
[----:B------:R-:W-:Y:S01]  /*0fa0*/  IMAD.MOV.U32 R2, RZ, RZ, R13 ;  /* 0x000000ffff027224 */ /* 0x000fe200078e000d */
[----:B------:R-:W-:Y:S01]  /*0fb0*/  UISETP.GT.U32.AND UP0, UPT, UR12, 0xa0, UPT ;  /* 0x000000a00c00788c */ /* 0x000fe2000bf04070 */
[----:B------:R-:W-:-:S06]  /*0fc0*/  IMAD.MOV.U32 R3, RZ, RZ, R0 ;  /* 0x000000ffff037224 */ /* 0x000fcc00078e0000 */
[----:B-1----:R-:W-:Y:S01]  /*0fd0*/  DSETP.GEU.AND P3, PT, R2, R4, PT ;  /* 0x000000040200722a */ /* 0x002fe20003f6e000 */
[----:B------:R-:W1:Y:S05]  /*0fe0*/  LDS.64 R2, [UR4+0x40] ;  /* 0x00004004ff027984 */ /* 0x000e6a0008000a00 */
[----:B------:R-:W-:Y:S02]  /*0ff0*/  @P1 FSEL R13, R4, R13, !P3 ;  /* 0x0000000d040d1208 */ /* 0x000fe40005800000 */
[----:B------:R-:W-:Y:S02]  /*1000*/  @P1 FSEL R0, R5, R0, !P3 ;  /* 0x0000000005001208 */ /* 0x000fe40005800000 */
[----:B------:R-:W-:Y:S01]  /*1010*/  PLOP3.LUT P1, PT, PT, PT, UP0, 0x80, 0x8 ;  /* 0x000000000008781c */ /* 0x000fe20003f2f008 */
[----:B------:R-:W-:Y:S01]  /*1020*/  IMAD.MOV.U32 R4, RZ, RZ, R13 ;  /* 0x000000ffff047224 */ /* 0x000fe200078e000d */
[----:B------:R-:W-:Y:S01]  /*1030*/  UISETP.GT.U32.AND UP0, UPT, UR12, 0xc0, UPT ;  /* 0x000000c00c00788c */ /* 0x000fe2000bf04070 */
[----:B------:R-:W-:-:S06]  /*1040*/  IMAD.MOV.U32 R5, RZ, RZ, R0 ;  /* 0x000000ffff057224 */ /* 0x000fcc00078e0000 */
[----:B------:R-:W-:-:S06]  /*1050*/  DSETP.GEU.AND P3, PT, R4, R6, PT ;  /* 0x000000060400722a */ /* 0x000fcc0003f6e000 */
[----:B------:R-:W-:Y:S02]  /*1060*/  @P2 FSEL R13, R6, R13, !P3 ;  /* 0x0000000d060d2208 */ /* 0x000fe40005800000 */
[----:B------:R-:W-:Y:S02]  /*1070*/  @P2 FSEL R0, R7, R0, !P3 ;  /* 0x0000000007002208 */ /* 0x000fe40005800000 */
[----:B------:R-:W-:Y:S01]  /*1080*/  PLOP3.LUT P2, PT, PT, PT, UP0, 0x80, 0x8 ;  /* 0x000000000008781c */ /* 0x000fe20003f4f008 */
[----:B------:R-:W-:Y:S01]  /*1090*/  IMAD.MOV.U32 R4, RZ, RZ, R13 ;  /* 0x000000ffff047224 */ /* 0x000fe200078e000d */
[----:B------:R-:W-:Y:S01]  /*10a0*/  UISETP.GT.U32.AND UP0, UPT, UR12, 0xe0, UPT ;  /* 0x000000e00c00788c */ /* 0x000fe2000bf04070 */
[----:B------:R-:W-:-:S06]  /*10b0*/  IMAD.MOV.U32 R5, RZ, RZ, R0 ;  /* 0x000000ffff057224 */ /* 0x000fcc00078e0000 */
[----:B0-----:R-:W-:-:S06]  /*10c0*/  DSETP.GEU.AND P3, PT, R4, R8, PT ;  /* 0x000000080400722a */ /* 0x001fcc0003f6e000 */
[----:B------:R-:W-:Y:S02]  /*10d0*/  @P1 FSEL R13, R8, R13, !P3 ;  /* 0x0000000d080d1208 */ /* 0x000fe40005800000 */
[----:B------:R-:W-:Y:S02]  /*10e0*/  @P1 FSEL R0, R9, R0, !P3 ;  /* 0x0000000009001208 */ /* 0x000fe40005800000 */
[----:B------:R-:W-:Y:S01]  /*10f0*/  PLOP3.LUT P1, PT, PT, PT, UP0, 0x80, 0x8 ;  /* 0x000000000008781c */ /* 0x000fe20003f2f008 */
[----:B------:R-:W-:Y:S02]  /*1100*/  IMAD.MOV.U32 R4, RZ, RZ, R13 ;  /* 0x000000ffff047224 */ /* 0x000fe400078e000d */
[----:B------:R-:W-:-:S06]  /*1110*/  IMAD.MOV.U32 R5, RZ, RZ, R0 ;  /* 0x000000ffff057224 */ /* 0x000fcc00078e0000 */
[----:B------:R-:W-:-:S06]  /*1120*/  DSETP.GEU.AND P3, PT, R4, R10, PT ;  /* 0x0000000a0400722a */ /* 0x000fcc0003f6e000 */
[----:B------:R-:W-:Y:S02]  /*1130*/  @P2 FSEL R13, R10, R13, !P3 ;  /* 0x0000000d0a0d2208 */ /* 0x000fe40005800000 */
[----:B------:R-:W-:-:S03]  /*1140*/  @P2 FSEL R0, R11, R0, !P3 ;  /* 0x000000000b002208 */ /* 0x000fc60005800000 */
[----:B------:R-:W-:Y:S02]  /*1150*/  IMAD.MOV.U32 R4, RZ, RZ, R13 ;  /* 0x000000ffff047224 */ /* 0x000fe400078e000d */
[----:B------:R-:W-:-:S06]  /*1160*/  IMAD.MOV.U32 R5, RZ, RZ, R0 ;  /* 0x000000ffff057224 */ /* 0x000fcc00078e0000 */
[----:B-1----:R-:W-:-:S06]  /*1170*/  DSETP.GEU.AND P2, PT, R4, R2, PT ;  /* 0x000000020400722a */ /* 0x002fcc0003f4e000 */
[----:B------:R-:W-:Y:S02]  /*1180*/  @P1 FSEL R13, R2, R13, !P2 ;  /* 0x0000000d020d1208 */ /* 0x000fe40005000000 */
[----:B------:R-:W-:-:S03]  /*1190*/  @P1 FSEL R0, R3, R0, !P2 ;  /* 0x0000000003001208 */ /* 0x000fc60005000000 */
[----:B------:R-:W-:Y:S02]  /*11a0*/  IMAD.MOV.U32 R2, RZ, RZ, R13 ;  /* 0x000000ffff027224 */ /* 0x000fe400078e000d */
[----:B------:R-:W-:Y:S01]  /*11b0*/  IMAD.MOV.U32 R3, RZ, RZ, R0 ;  /* 0x000000ffff037224 */ /* 0x000fe200078e0000 */
[----:B------:R-:W-:Y:S06]  /*11c0*/  BRA `(.L_x_69) ;  /* 0x0000002c00807947 */ /* 0x000fec0003800000 */
.L_x_59:
[----:B------:R-:W0:Y:S01]  /*11d0*/  S2R R0, SR_TID.X ;  /* 0x0000000000007919 */ /* 0x000e220000002100 */
[----:B------:R-:W1:Y:S01]  /*11e0*/  LDC.64 R20, c[0x0][0x380] ;  /* 0x0000e000ff147b82 */ /* 0x000e620000000a00 */
[----:B------:R-:W-:Y:S02]  /*11f0*/  IMAD.U32 R3, RZ, RZ, UR16 ;  /* 0x00000010ff037e24 */ /* 0x000fe4000f8e00ff */
[----:B0-----:R-:W-:-:S04]  /*1200*/  IMAD.SHL.U32 R2, R0, 0x4, RZ ;  /* 0x0000000400027824 */ /* 0x001fc800078e00ff */
[----:B------:R-:W-:-:S04]  /*1210*/  IMAD R3, R3, 0x800, R2 ;  /* 0x0000080003037824 */ /* 0x000fc800078e0202 */
[----:B-1----:R-:W-:-:S05]  /*1220*/  IMAD.WIDE.U32 R20, R3, 0x8, R20 ;  /* 0x0000000803147825 */ /* 0x002fca00078e0014 */
[----:B------:R-:W2:Y:S04]  /*1230*/  LDG.E.128.CONSTANT R4, desc[UR10][R20.64] ;  /* 0x0000000a14047981 */ /* 0x000ea8000c1e9d00 */
[----:B------:R-:W3:Y:S04]  /*1240*/  LDG.E.128.CONSTANT R8, desc[UR10][R20.64+0x10] ;  /* 0x0000100a14087981 */ /* 0x000ee8000c1e9d00 */
[----:B------:R-:W4:Y:S04]  /*1250*/  LDG.E.128.CONSTANT R12, desc[UR10][R20.64+0x2000] ;  /* 0x0020000a140c7981 */ /* 0x000f28000c1e9d00 */
[----:B------:R-:W5:Y:S01]  /*1260*/  LDG.E.128.CONSTANT R16, desc[UR10][R20.64+0x2010] ;  /* 0x0020100a14107981 */ /* 0x000f62000c1e9d00 */
[----:B------:R-:W-:Y:S01]  /*1270*/  UISETP.GE.U32.AND UP0, UPT, UR12, UR5, UPT ;  /* 0x000000050c00728c */ /* 0x000fe2000bf06070 */
        /* <DEDUP_REMOVED lines=21> */
[----:B------:R-:W-:Y:S06]  /*13d0*/  BRA.U !UP0, `(.L_x_70) ;  /* 0x0000000508dc7547 */ /* 0x000fec000b800000 */
[----:B------:R-:W-:Y:S02]  /*13e0*/  ULEA UR6, UR16, UR5, 0xb ;  /* 0x0000000510067291 */ /* 0x000fe4000f8e58ff */
[----:B------:R-:W-:Y:S01]  /*13f0*/  UIADD3 UR14, UPT, UPT, UR8, -0x800, URZ ;  /* 0xfffff800080e7890 */ /* 0x000fe2000fffe0ff */
[----:B------:R-:W0:Y:S03]  /*1400*/  LDCU UR9, c[0x0][0x3a8] ;  /* 0x00007500ff0977ac */ /* 0x000e260008000800 */
[----:B------:R-:W-:Y:S01]  /*1410*/  VIADD R3, R0, UR6 ;  /* 0x0000000600037c36 */ /* 0x000fe20008000000 */
[----:B------:R-:W-:Y:S01]  /*1420*/  UISETP.GT.U32.AND UP0, UPT, UR6, UR14, UPT ;  /* 0x0000000e0600728c */ /* 0x000fe2000bf04070 */
[----:B------:R-:W1:Y:S01]  /*1430*/  LDCU.64 UR18, c[0x0][0x380] ;  /* 0x00007000ff1277ac */ /* 0x000e620008000a00 */
[----:B------:R-:W-:Y:S01]  /*1440*/  UIADD3 UR13, UPT, UPT, UR6, 0x100, URZ ;  /* 0x00000100060d7890 */ /* 0x000fe2000fffe0ff */
[----:B------:R-:W-:Y:S01]  /*1450*/  UMOV UR4, URZ ;  /* 0x000000ff00047c82 */ /* 0x000fe20008000000 */
[----:B------:R-:W-:-:S05]  /*1460*/  UMOV UR7, UR6 ;  /* 0x0000000600077c82 */ /* 0x000fca0008000000 */
[----:B------:R-:W-:Y:S05]  /*1470*/  BRA.U UP0, `(.L_x_71) ;  /* 0x0000000100a87547 */ /* 0x000fea000b800000 */
.L_x_72:
[----:B------:R-:W-:-:S05]  /*1480*/  IADD3 R4, P0, PT, R2, UR7, RZ ;  /* 0x0000000702047c10 */ /* 0x000fca000ff1e0ff */
[----:B------:R-:W-:Y:S01]  /*1490*/  IMAD.X R5, RZ, RZ, RZ, P0 ;  /* 0x000000ffff057224 */ /* 0x000fe200000e06ff */
[----:B-1----:R-:W-:-:S04]  /*14a0*/  LEA R22, P0, R4, UR18, 0x3 ;  /* 0x0000001204167c11 */ /* 0x002fc8000f8018ff */
[----:B------:R-:W-:-:S05]  /*14b0*/  LEA.HI.X R23, R4, UR19, R5, 0x3, P0 ;  /* 0x0000001304177c11 */ /* 0x000fca00080f1c05 */
[----:B------:R-:W2:Y:S04]  /*14c0*/  LDG.E.128.CONSTANT R4, desc[UR10][R22.64] ;  /* 0x0000000a16047981 */ /* 0x000ea8000c1e9d00 */
[----:B------:R-:W3:Y:S04]  /*14d0*/  LDG.E.128.CONSTANT R8, desc[UR10][R22.64+0x10] ;  /* 0x0000100a16087981 */ /* 0x000ee8000c1e9d00 */
[----:B------:R-:W4:Y:S04]  /*14e0*/  LDG.E.128.CONSTANT R12, desc[UR10][R22.64+0x2000] ;  /* 0x0020000a160c7981 */ /* 0x000f28000c1e9d00 */
[----:B------:R-:W5:Y:S01]  /*14f0*/  LDG.E.128.CONSTANT R16, desc[UR10][R22.64+0x2010] ;  /* 0x0020100a16107981 */ /* 0x000f62000c1e9d00 */
[----:B0-----:R-:W-:-:S02]  /*1500*/  UMOV UR8, UR9 ;  /* 0x0000000900087c82 */ /* 0x001fc40008000000 */
[----:B------:R-:W-:-:S04]  /*1510*/  UIADD3 UR15, UPT, UPT, -UR7, UR8, URZ ;  /* 0x00000008070f7290 */ /* 0x000fc8000fffe1ff */
[----:B------:R-:W-:Y:S01]  /*1520*/  UISETP.GE.U32.AND UP0, UPT, UR15, UR5, UPT ;  /* 0x000000050f00728c */ /* 0x000fe2000bf06070 */
        /* <DEDUP_REMOVED lines=25> */
[----:B------:R-:W-:Y:S02]  /*16c0*/  UIADD3 UR7, UPT, UPT, UR5, UR7, URZ ;  /* 0x0000000705077290 */ /* 0x000fe4000fffe0ff */
[----:B------:R-:W-:Y:S01]  /*16d0*/  VIADD R3, R3, UR5 ;  /* 0x0000000503037c36 */ /* 0x000fe20008000000 */
[----:B------:R-:W-:Y:S02]  /*16e0*/  UIADD3 UR4, UPT, UPT, UR4, 0x1, URZ ;  /* 0x0000000104047890 */ /* 0x000fe4000fffe0ff */
[----:B------:R-:W-:Y:S02]  /*16f0*/  UISETP.GT.U32.AND UP0, UPT, UR7, UR14, UPT ;  /* 0x0000000e0700728c */ /* 0x000fe4000bf04070 */
[----:B------:R-:W-:-:S07]  /*1700*/  UIADD3 UR13, UPT, UPT, UR5, UR13, URZ ;  /* 0x0000000d050d7290 */ /* 0x000fce000fffe0ff */
[----:B------:R-:W-:Y:S05]  /*1710*/  BRA.U !UP0, `(.L_x_72) ;  /* 0xfffffffd08587547 */ /* 0x000fea000b83ffff */
.L_x_71:
[----:B------:R-:W-:-:S09]  /*1720*/  UISETP.GE.U32.AND UP0, UPT, UR7, UR8, UPT ;  /* 0x000000080700728c */ /* 0x000fd2000bf06070 */
[----:B------:R-:W-:Y:S05]  /*1730*/  BRA.U UP0, `(.L_x_70) ;  /* 0x0000000500047547 */ /* 0x000fea000b800000 */
[----:B------:R-:W-:Y:S01]  /*1740*/  UIADD3 UR5, UPT, UPT, -UR7, UR8, URZ ;  /* 0x0000000807057290 */ /* 0x000fe2000fffe1ff */
[----:B------:R-:W-:Y:S05]  /*1750*/  BSSY.RECONVERGENT B1, `(.L_x_70) ;  /* 0x000003f000017945 */ /* 0x000fea0003800200 */
[----:B------:R-:W-:-:S13]  /*1760*/  ISETP.GE.AND P0, PT, R0, UR5, PT ;  /* 0x0000000500007c0c */ /* 0x000fda000bf06270 */
[----:B------:R-:W-:Y:S05]  /*1770*/  @P0 BRA `(.L_x_73) ;  /* 0x0000000000f00947 */ /* 0x000fea0003800000 */
[----:B------:R-:W2:Y:S01]  /*1780*/  LDC R5, c[0x0][0x3ac] ;  /* 0x0000eb00ff057b82 */ /* 0x000ea20000000800 */
[----:B------:R-:W-:Y:S01]  /*1790*/  LOP3.LUT R2, RZ, R0, RZ, 0x33, !PT ;  /* 0x00000000ff027212 */ /* 0x000fe200078e33ff */
[----:B------:R-:W-:Y:S01]  /*17a0*/  BSSY.RECONVERGENT B2, `(.L_x_74) ;  /* 0x0000019000027945 */ /* 0x000fe20003800200 */
[----:B------:R-:W-:-:S03]  /*17b0*/  IMAD.MOV.U32 R8, RZ, RZ, R0 ;  /* 0x000000ffff087224 */ /* 0x000fc600078e0000 */
[----:B------:R-:W-:-:S04]  /*17c0*/  VIADD R2, R2, UR8 ;  /* 0x0000000802027c36 */ /* 0x000fc80008000000 */
[C---:B------:R-:W-:Y:S01]  /*17d0*/  VIADD R4, R2.reuse, -UR6 ;  /* 0x8000000602047c36 */ /* 0x040fe20008000000 */
[C---:B------:R-:W-:Y:S02]  /*17e0*/  LOP3.LUT R6, R2.reuse, 0x300, RZ, 0xc0, !PT ;  /* 0x0000030002067812 */ /* 0x040fe400078ec0ff */
[----:B------:R-:W-:Y:S02]  /*17f0*/  LEA.HI R2, R2, 0x1, RZ, 0x18 ;  /* 0x0000000102027811 */ /* 0x000fe400078fc0ff */
[----:B------:R-:W-:Y:S01]  /*1800*/  ISETP.NE.AND P0, PT, R6, 0x300, PT ;  /* 0x000003000600780c */ /* 0x000fe20003f05270 */
[----:B--2---:R-:W-:-:S04]  /*1810*/  IMAD R5, R5, UR4, RZ ;  /* 0x0000000405057c24 */ /* 0x004fc8000f8e02ff */
[----:B------:R-:W-:-:S05]  /*1820*/  IMAD R4, R5, -0x800, R4 ;  /* 0xfffff80005047824 */ /* 0x000fca00078e0204 */
[----:B------:R-:W-:-:S03]  /*1830*/  ISETP.GE.U32.AND P2, PT, R4, 0x300, PT ;  /* 0x000003000400780c */ /* 0x000fc60003f46070 */
[----:B------:R-:W-:Y:S10]  /*1840*/  @!P0 BRA `(.L_x_75) ;  /* 0x0000000000388947 */ /* 0x000ff40003800000 */
[----:B------:R-:W2:Y:S01]  /*1850*/  LDC.64 R6, c[0x0][0x380] ;  /* 0x0000e000ff067b82 */ /* 0x000ea20000000a00 */
[----:B------:R-:W-:Y:S01]  /*1860*/  LOP3.LUT R2, R2, 0x3, RZ, 0xc0, !PT ;  /* 0x0000000302027812 */ /* 0x000fe200078ec0ff */
[----:B------:R-:W-:-:S04]  /*1870*/  IMAD.MOV.U32 R8, RZ, RZ, R0 ;  /* 0x000000ffff087224 */ /* 0x000fc800078e0000 */
[----:B------:R-:W-:-:S07]  /*1880*/  IMAD.MOV R2, RZ, RZ, -R2 ;  /* 0x000000ffff027224 */ /* 0x000fce00078e0a02 */
.L_x_76:
[----:B--2---:R-:W-:-:S06]  /*1890*/  IMAD.WIDE.U32 R4, R3, 0x8, R6 ;  /* 0x0000000803047825 */ /* 0x004fcc00078e0006 */
        /* <DEDUP_REMOVED lines=9> */
.L_x_75:
[----:B01----:R-:W-:Y:S05]  /*1930*/  BSYNC.RECONVERGENT B2 ;  /* 0x0000000000027941 */ /* 0x003fea0003800200 */
.L_x_74:
[----:B------:R-:W-:Y:S05]  /*1940*/  @!P2 BRA `(.L_x_73) ;  /* 0x00000000007ca947 */ /* 0x000fea0003800000 */
[----:B------:R-:W0:Y:S01]  /*1950*/  LDC.64 R2, c[0x0][0x380] ;  /* 0x0000e000ff027b82 */ /* 0x000e220000000a00 */
[C---:B------:R-:W-:Y:S02]  /*1960*/  VIADD R4, R8.reuse, 0x200 ;  /* 0x0000020008047836 */ /* 0x040fe40000000000 */
[----:B------:R-:W-:-:S07]  /*1970*/  VIADD R5, R8, UR13 ;  /* 0x0000000d08057c36 */ /* 0x000fce0008000000 */
.L_x_77:
[----:B------:R-:W-:-:S04]  /*1980*/  VIADD R7, R5, 0xffffff00 ;  /* 0xffffff0005077836 */ /* 0x000fc80000000000 */
[----:B0-----:R-:W-:-:S06]  /*1990*/  IMAD.WIDE.U32 R6, R7, 0x8, R2 ;  /* 0x0000000807067825 */ /* 0x001fcc00078e0002 */
[----:B------:R-:W2:Y:S01]  /*19a0*/  LDG.E.64.CONSTANT R6, desc[UR10][R6.64] ;  /* 0x0000000a06067981 */ /* 0x000ea2000c1e9b00 */
[----:B------:R-:W-:-:S04]  /*19b0*/  IMAD.WIDE.U32 R8, R5, 0x8, R2 ;  /* 0x0000000805087825 */ /* 0x000fc800078e0002 */
[----:B------:R-:W-:Y:S02]  /*19c0*/  VIADD R11, R5, 0x100 ;  /* 0x00000100050b7836 */ /* 0x000fe40000000000 */
[----:B------:R-:W3:Y:S02]  /*19d0*/  LDG.E.64.CONSTANT R8, desc[UR10][R8.64] ;  /* 0x0000000a08087981 */ /* 0x000ee4000c1e9b00 */
[----:B------:R-:W-:-:S04]  /*19e0*/  IMAD.WIDE.U32 R10, R11, 0x8, R2 ;  /* 0x000000080b0a7825 */ /* 0x000fc800078e0002 */
[----:B------:R-:W-:Y:S02]  /*19f0*/  VIADD R13, R5, 0x200 ;  /* 0x00000200050d7836 */ /* 0x000fe40000000000 */
[----:B------:R-:W4:Y:S02]  /*1a00*/  LDG.E.64.CONSTANT R10, desc[UR10][R10.64] ;  /* 0x0000000a0a0a7981 */ /* 0x000f24000c1e9b00 */
[----:B------:R-:W-:-:S06]  /*1a10*/  IMAD.WIDE.U32 R12, R13, 0x8, R2 ;  /* 0x000000080d0c7825 */ /* 0x000fcc00078e0002 */
[----:B------:R-:W5:Y:S01]  /*1a20*/  LDG.E.64.CONSTANT R12, desc[UR10][R12.64] ;  /* 0x0000000a0c0c7981 */ /* 0x000f62000c1e9b00 */
[----:B------:R-:W-:Y:S01]  /*1a30*/  VIADD R5, R5, 0x400 ;  /* 0x0000040005057836 */ /* 0x000fe20000000000 */
[----:B--2---:R-:W-:-:S06]  /*1a40*/  DSETP.GEU.AND P0, PT, R20, R6, PT ;  /* 0x000000061400722a */ /* 0x004fcc0003f0e000 */
[----:B------:R-:W-:Y:S02]  /*1a50*/  FSEL R14, R6, R20, !P0 ;  /* 0x00000014060e7208 */ /* 0x000fe40004000000 */
[----:B------:R-:W-:-:S06]  /*1a60*/  FSEL R15, R7, R21, !P0 ;  /* 0x00000015070f7208 */ /* 0x000fcc0004000000 */
[----:B---3--:R-:W-:-:S06]  /*1a70*/  DSETP.GEU.AND P0, PT, R14, R8, PT ;  /* 0x000000080e00722a */ /* 0x008fcc0003f0e000 */
[----:B------:R-:W-:Y:S01]  /*1a80*/  FSEL R6, R8, R14, !P0 ;  /* 0x0000000e08067208 */ /* 0x000fe20004000000 */
[C---:B------:R-:W-:Y:S01]  /*1a90*/  VIADD R8, R4.reuse, 0x200 ;  /* 0x0000020004087836 */ /* 0x040fe20000000000 */
[----:B------:R-:W-:Y:S01]  /*1aa0*/  FSEL R7, R9, R15, !P0 ;  /* 0x0000000f09077208 */ /* 0x000fe20004000000 */
[----:B------:R-:W-:-:S05]  /*1ab0*/  VIADD R4, R4, 0x400 ;  /* 0x0000040004047836 */ /* 0x000fca0000000000 */
[----:B----4-:R-:W-:-:S06]  /*1ac0*/  DSETP.GEU.AND P0, PT, R6, R10, PT ;  /* 0x0000000a0600722a */ /* 0x010fcc0003f0e000 */
[----:B------:R-:W-:Y:S02]  /*1ad0*/  FSEL R6, R10, R6, !P0 ;  /* 0x000000060a067208 */ /* 0x000fe40004000000 */
[----:B------:R-:W-:-:S06]  /*1ae0*/  FSEL R7, R11, R7, !P0 ;  /* 0x000000070b077208 */ /* 0x000fcc0004000000 */
[----:B-----5:R-:W-:-:S06]  /*1af0*/  DSETP.GEU.AND P0, PT, R6, R12, PT ;  /* 0x0000000c0600722a */ /* 0x020fcc0003f0e000 */
[----:B------:R-:W-:Y:S02]  /*1b00*/  FSEL R20, R12, R6, !P0 ;  /* 0x000000060c147208 */ /* 0x000fe40004000000 */
[----:B------:R-:W-:Y:S02]  /*1b10*/  FSEL R21, R13, R7, !P0 ;  /* 0x000000070d157208 */ /* 0x000fe40004000000 */
[----:B------:R-:W-:-:S13]  /*1b20*/  ISETP.GE.AND P0, PT, R8, UR5, PT ;  /* 0x0000000508007c0c */ /* 0x000fda000bf06270 */
[----:B------:R-:W-:Y:S05]  /*1b30*/  @!P0 BRA `(.L_x_77) ;  /* 0xfffffffc00908947 */ /* 0x000fea000383ffff */
.L_x_73:
[----:B01----:R-:W-:Y:S05]  /*1b40*/  BSYNC.RECONVERGENT B1 ;  /* 0x0000000000017941 */ /* 0x003fea0003800200 */
.L_x_70:
[----:B------:R-:W2:Y:S01]  /*1b50*/  S2R R7, SR_LANEID ;  /* 0x0000000000077919 */ /* 0x000ea20000000000 */
[----:B------:R-:W-:Y:S04]  /*1b60*/  SHFL.DOWN PT, R2, R20, 0x1, 0x1f ;  /* 0x08201f0014027f89 */ /* 0x000fe800000e0000 */
[----:B------:R-:W3:Y:S02]  /*1b70*/  SHFL.DOWN PT, R3, R21, 0x1, 0x1f ;  /* 0x08201f0015037f89 */ /* 0x000ee400000e0000 */
[----:B---3--:R-:W-:Y:S01]  /*1b80*/  DSETP.GEU.AND P0, PT, R20, R2, PT ;  /* 0x000000021400722a */ /* 0x008fe20003f0e000 */
[C---:B--2---:R-:W-:Y:S02]  /*1b90*/  ISETP.GT.AND P1, PT, R7.reuse, 0x1e, PT ;  /* 0x0000001e0700780c */ /* 0x044fe40003f24270 */
        /* <DEDUP_REMOVED lines=9> */
[----:B------:R-:W2:Y:S03]  /*1c30*/  SHFL.DOWN PT, R5, R3, 0x2, 0x1f ;  /* 0x08401f0003057f89 */ /* 0x000ea600000e0000 */
[----:B------:R-:W-:Y:S01]  /*1c40*/  @!P2 LOP3.LUT R6, R6, 0xf8, RZ, 0xc0, !PT ;  /* 0x000000f80606a812 */ /* 0x000fe200078ec0ff */
[----:B------:R-:W3:Y:S01]  /*1c50*/  @!P2 S2R R9, SR_CgaCtaId ;  /* 0x000000000009a919 */ /* 0x000ee20000008800 */
[----:B--2---:R-:W-:-:S06]  /*1c60*/  DSETP.GEU.AND P0, PT, R2, R4, PT ;  /* 0x000000040200722a */ /* 0x004fcc0003f0e000 */
[----:B------:R-:W-:Y:S02]  /*1c70*/  @!P1 FSEL R2, R4, R2, !P0 ;  /* 0x0000000204029208 */ /* 0x000fe40004000000 */
[----:B------:R-:W-:Y:S02]  /*1c80*/  @!P1 FSEL R3, R5, R3, !P0 ;  /* 0x0000000305039208 */ /* 0x000fe40004000000 */
[----:B------:R-:W-:Y:S01]  /*1c90*/  ISETP.GT.AND P1, PT, R7, 0x1b, PT ;  /* 0x0000001b0700780c */ /* 0x000fe20003f24270 */
[----:B------:R-:W-:Y:S01]  /*1ca0*/  SHFL.DOWN PT, R4, R2, 0x4, 0x1f ;  /* 0x08801f0002047f89 */ /* 0x000fe200000e0000 */
[----:B---3--:R-:W-:-:S03]  /*1cb0*/  @!P2 LEA R9, R9, R8, 0x18 ;  /* 0x000000080909a211 */ /* 0x008fc600078ec0ff */
[----:B------:R-:W2:Y:S02]  /*1cc0*/  SHFL.DOWN PT, R5, R3, 0x4, 0x1f ;  /* 0x08801f0003057f89 */ /* 0x000ea400000e0000 */
[----:B------:R-:W-:Y:S01]  /*1cd0*/  @!P2 IMAD.IADD R9, R6, 0x1, R9 ;  /* 0x000000010609a824 */ /* 0x000fe200078e0209 */
[----:B--2---:R-:W-:-:S06]  /*1ce0*/  DSETP.GEU.AND P0, PT, R2, R4, PT ;  /* 0x000000040200722a */ /* 0x004fcc0003f0e000 */
[----:B------:R-:W-:Y:S02]  /*1cf0*/  @!P1 FSEL R2, R4, R2, !P0 ;  /* 0x0000000204029208 */ /* 0x000fe40004000000 */
[----:B------:R-:W-:Y:S02]  /*1d00*/  @!P1 FSEL R3, R5, R3, !P0 ;  /* 0x0000000305039208 */ /* 0x000fe40004000000 */
[----:B------:R-:W-:Y:S01]  /*1d10*/  ISETP.GT.AND P1, PT, R7, 0x17, PT ;  /* 0x000000170700780c */ /* 0x000fe20003f24270 */
[----:B------:R-:W-:Y:S04]  /*1d20*/  SHFL.DOWN PT, R4, R2, 0x8, 0x1f ;  /* 0x09001f0002047f89 */ /* 0x000fe800000e0000 */
[----:B------:R-:W2:Y:S02]  /*1d30*/  SHFL.DOWN PT, R5, R3, 0x8, 0x1f ;  /* 0x09001f0003057f89 */ /* 0x000ea400000e0000 */
[----:B--2---:R-:W-:-:S06]  /*1d40*/  DSETP.GEU.AND P0, PT, R2, R4, PT ;  /* 0x000000040200722a */ /* 0x004fcc0003f0e000 */
[----:B------:R-:W-:Y:S02]  /*1d50*/  @!P1 FSEL R2, R4, R2, !P0 ;  /* 0x0000000204029208 */ /* 0x000fe40004000000 */
[----:B------:R-:W-:Y:S02]  /*1d60*/  @!P1 FSEL R3, R5, R3, !P0 ;  /* 0x0000000305039208 */ /* 0x000fe40004000000 */
[----:B------:R-:W-:Y:S01]  /*1d70*/  ISETP.GT.AND P1, PT, R7, 0xf, PT ;  /* 0x0000000f0700780c */ /* 0x000fe20003f24270 */
[----:B------:R-:W-:Y:S04]  /*1d80*/  SHFL.DOWN PT, R4, R2, 0x10, 0x1f ;  /* 0x0a001f0002047f89 */ /* 0x000fe800000e0000 */
[----:B------:R-:W2:Y:S02]  /*1d90*/  SHFL.DOWN PT, R5, R3, 0x10, 0x1f ;  /* 0x0a001f0003057f89 */ /* 0x000ea400000e0000 */
[----:B--2---:R-:W-:-:S06]  /*1da0*/  DSETP.GEU.AND P0, PT, R2, R4, PT ;  /* 0x000000040200722a */ /* 0x004fcc0003f0e000 */
        /* <DEDUP_REMOVED lines=8> */
[----:B------:R-:W3:Y:S01]  /*1e30*/  S2UR UR5, SR_CgaCtaId ;  /* 0x00000000000579c3 */ /* 0x000ee20000008800 */
[----:B------:R-:W-:Y:S02]  /*1e40*/  UMOV UR4, 0x400 ;  /* 0x0000040000047882 */ /* 0x000fe40000000000 */
[----:B---3--:R-:W-:-:S09]  /*1e50*/  ULEA UR4, UR5, UR4, 0x18 ;  /* 0x0000000405047291 */ /* 0x008fd2000f8ec0ff */
[----:B------:R-:W3:Y:S04]  /*1e60*/  LDS.128 R12, [UR4+0x10] ;  /* 0x00001004ff0c7984 */ /* 0x000ee80008000c00 */
[----:B--2---:R-:W2:Y:S04]  /*1e70*/  LDS.128 R4, [UR4+0x20] ;  /* 0x00002004ff047984 */ /* 0x004ea80008000c00 */
[----:B------:R-:W4:Y:S01]  /*1e80*/  LDS.128 R8, [UR4+0x30] ;  /* 0x00003004ff087984 */ /* 0x000f220008000c00 */
[----:B---3--:R-:W-:-:S06]  /*1e90*/  DSETP.GEU.AND P1, PT, R2, R12, PT ;  /* 0x0000000c0200722a */ /* 0x008fcc0003f2e000 */
[----:B------:R-:W-:Y:S02]  /*1ea0*/  FSEL R2, R12, R2, !P1 ;  /* 0x000000020c027208 */ /* 0x000fe40004800000 */
[----:B------:R-:W-:-:S06]  /*1eb0*/  FSEL R3, R13, R3, !P1 ;  /* 0x000000030d037208 */ /* 0x000fcc0004800000 */
[----:B------:R-:W-:-:S06]  /*1ec0*/  DSETP.GEU.AND P1, PT, R2, R14, PT ;  /* 0x0000000e0200722a */ /* 0x000fcc0003f2e000 */
[----:B------:R-:W-:Y:S02]  /*1ed0*/  FSEL R2, R14, R2, !P1 ;  /* 0x000000020e027208 */ /* 0x000fe40004800000 */
[----:B------:R-:W-:-:S06]  /*1ee0*/  FSEL R3, R15, R3, !P1 ;  /* 0x000000030f037208 */ /* 0x000fcc0004800000 */
[----:B--2---:R-:W-:-:S06]  /*1ef0*/  DSETP.GEU.AND P1, PT, R2, R4, PT ;  /* 0x000000040200722a */ /* 0x004fcc0003f2e000 */
[----:B------:R-:W-:Y:S02]  /*1f00*/  FSEL R4, R4, R2, !P1 ;  /* 0x0000000204047208 */ /* 0x000fe40004800000 */
[----:B------:R-:W-:Y:S02]  /*1f10*/  FSEL R5, R5, R3, !P1 ;  /* 0x0000000305057208 */ /* 0x000fe40004800000 */
[----:B------:R-:W2:Y:S04]  /*1f20*/  LDS.64 R2, [UR4+0x40] ;  /* 0x00004004ff027984 */ /* 0x000ea80008000a00 */
        /* <DEDUP_REMOVED lines=9> */
[----:B--2---:R-:W-:-:S06]  /*1fc0*/  DSETP.GEU.AND P1, PT, R4, R2, PT ;  /* 0x000000020400722a */ /* 0x004fcc0003f2e000 */
[----:B------:R-:W-:Y:S02]  /*1fd0*/  FSEL R2, R2, R4, !P1 ;  /* 0x0000000402027208 */ /* 0x000fe40004800000 */
[----:B------:R-:W-:Y:S01]  /*1fe0*/  FSEL R3, R3, R5, !P1 ;  /* 0x0000000503037208 */ /* 0x000fe20004800000 */
[----:B------:R-:W-:Y:S06]  /*1ff0*/  BRA `(.L_x_69) ;  /* 0x0000001c00f47947 */ /* 0x000fec0003800000 */
.L_x_58:
        /* <DEDUP_REMOVED lines=16> */
.L_x_80:
[----:B------:R-:W-:Y:S05]  /*2100*/  BSYNC.RECONVERGENT B1 ;  /* 0x0000000000017941 */ /* 0x000fea0003800200 */
.L_x_79:
        /* <DEDUP_REMOVED lines=18> */
.L_x_85:
        /* <DEDUP_REMOVED lines=10> */
.L_x_84:
[----:B------:R-:W-:Y:S05]  /*22d0*/  BSYNC.RECONVERGENT B2 ;  /* 0x0000000000027941 */ /* 0x000fea0003800200 */
.L_x_83:
[----:B------:R-:W-:Y:S05]  /*22e0*/  @!P2 BRA `(.L_x_82) ;  /* 0x000000000080a947 */ /* 0x000fea0003800000 */
[----:B------:R-:W0:Y:S01]  /*22f0*/  LDC.64 R4, c[0x0][0x380] ;  /* 0x0000e000ff047b82 */ /* 0x000e220000000a00 */
[----:B------:R-:W-:Y:S02]  /*2300*/  IMAD.U32 R7, RZ, RZ, UR16 ;  /* 0x00000010ff077e24 */ /* 0x000fe4000f8e00ff */
[----:B------:R-:W-:Y:S02]  /*2310*/  VIADD R6, R8, 0x200 ;  /* 0x0000020008067836 */ /* 0x000fe40000000000 */
[----:B------:R-:W-:-:S07]  /*2320*/  IMAD R7, R7, 0x800, R8 ;  /* 0x0000080007077824 */ /* 0x000fce00078e0208 */
.L_x_86:
        /* <DEDUP_REMOVED lines=28> */
.L_x_82:
[----:B------:R-:W-:Y:S05]  /*24f0*/  BSYNC.RECONVERGENT B1 ;  /* 0x0000000000017941 */ /* 0x000fea0003800200 */
.L_x_81:
        /* <DEDUP_REMOVED lines=45> */
[----:B------:R-:W-:-:S03]  /*27d0*/  FSEL R5, R5, R3, P1 ;  /* 0x0000000305057208 */ /* 0x000fc60000800000 */
[----:B0-----:R-:W-:Y:S02]  /*27e0*/  IMAD.MOV.U32 R2, RZ, RZ, R4 ;  /* 0x000000ffff027224 */ /* 0x001fe400078e0004 */
[----:B------:R-:W-:Y:S01]  /*27f0*/  IMAD.MOV.U32 R3, RZ, RZ, R5 ;  /* 0x000000ffff037224 */ /* 0x000fe200078e0005 */
[----:B------:R-:W-:Y:S06]  /*2800*/  BAR.SYNC.DEFER_BLOCKING 0x0 ;  /* 0x0000000000007b1d */ /* 0x000fec0000010000 */
[----:B------:R-:W-:Y:S05]  /*2810*/  @P0 BRA `(.L_x_69) ;  /* 0x0000001400ec0947 */ /* 0x000fea0003800000 */
[----:B------:R-:W0:Y:S01]  /*2820*/  S2UR UR5, SR_CgaCtaId ;  /* 0x00000000000579c3 */ /* 0x000e220000008800 */
[----:B------:R-:W-:Y:S02]  /*2830*/  UMOV UR4, 0x400 ;  /* 0x0000040000047882 */ /* 0x000fe40000000000 */
[----:B0-----:R-:W-:-:S09]  /*2840*/  ULEA UR4, UR5, UR4, 0x18 ;  /* 0x0000000405047291 */ /* 0x001fd2000f8ec0ff */
[----:B------:R-:W0:Y:S04]  /*2850*/  LDS.128 R12, [UR4+0x10] ;  /* 0x00001004ff0c7984 */ /* 0x000e280008000c00 */
[----:B------:R-:W1:Y:S04]  /*2860*/  LDS.128 R4, [UR4+0x20] ;  /* 0x00002004ff047984 */ /* 0x000e680008000c00 */
        /* <DEDUP_REMOVED lines=24> */
.L_x_87:
        /* <DEDUP_REMOVED lines=36> */
[----:B------:R-:W-:Y:S01]  /*2c30*/  VIADD R10, R10, 0x10 ;  /* 0x000000100a0a7836 */ /* 0x000fe20000000000 */
[----:B------:R-:W0:Y:S11]  /*2c40*/  SHFL.DOWN PT, R3, R7, 0x8, R5 ;  /* 0x0900000007037989 */ /* 0x000e3600000e0005 */
[----:B------:R-:W1:Y:S01]  /*2c50*/  @!P0 S2R R9, SR_CgaCtaId ;  /* 0x0000000000098919 */ /* 0x000e620000008800 */
[----:B------:R-:W-:Y:S01]  /*2c60*/  @!P0 MOV R8, 0x400 ;  /* 0x0000040000088802 */ /* 0x000fe20000000f00 */
[----:B0-----:R-:W-:Y:S01]  /*2c70*/  DSETP.GEU.AND P1, PT, R6, R2, PT ;  /* 0x000000020600722a */ /* 0x001fe20003f2e000 */
[----:B------:R-:W-:-:S05]  /*2c80*/  @!P0 SHF.R.U32.HI R6, RZ, 0x2, R0 ;  /* 0x00000002ff068819 */ /* 0x000fca0000011600 */
[----:B------:R-:W-:Y:S02]  /*2c90*/  @!P2 FSEL R4, R2, R4, !P1 ;  /* 0x000000040204a208 */ /* 0x000fe40004800000 */
[----:B------:R-:W-:Y:S02]  /*2ca0*/  @!P2 FSEL R7, R3, R7, !P1 ;  /* 0x000000070307a208 */ /* 0x000fe40004800000 */
[----:B------:R-:W-:Y:S01]  /*2cb0*/  ISETP.GT.AND P2, PT, R10, R5, PT ;  /* 0x000000050a00720c */ /* 0x000fe20003f44270 */
[----:B------:R-:W-:Y:S01]  /*2cc0*/  SHFL.DOWN PT, R2, R4, 0x10, R5 ;  /* 0x0a00000004027989 */ /* 0x000fe200000e0005 */
[----:B------:R-:W-:-:S03]  /*2cd0*/  @!P0 LOP3.LUT R6, R6, 0xf8, RZ, 0xc0, !PT ;  /* 0x000000f806068812 */ /* 0x000fc600078ec0ff */
[----:B------:R0:W2:Y:S01]  /*2ce0*/  SHFL.DOWN PT, R3, R7, 0x10, R5 ;  /* 0x0a00000007037989 */ /* 0x0000a200000e0005 */
        /* <DEDUP_REMOVED lines=11> */
[----:B0-----:R-:W-:Y:S05]  /*2da0*/  @P0 BRA `(.L_x_69) ;  /* 0x0000001000880947 */ /* 0x001fea0003800000 */
        /* <DEDUP_REMOVED lines=59> */
.L_x_78:
[----:B------:R-:W0:Y:S01]  /*3160*/  S2R R0, SR_TID.X ;  /* 0x0000000000007919 */ /* 0x000e220000002100 */
[----:B------:R-:W1:Y:S01]  /*3170*/  LDCU.64 UR8, c[0x0][0x380] ;  /* 0x00007000ff0877ac */ /* 0x000e620008000a00 */
[----:B------:R-:W-:Y:S02]  /*3180*/  IMAD.U32 R19, RZ, RZ, UR16 ;  /* 0x00000010ff137e24 */ /* 0x000fe4000f8e00ff */
[----:B-1----:R-:W-:Y:S02]  /*3190*/  IMAD.U32 R2, RZ, RZ, UR8 ;  /* 0x00000008ff027e24 */ /* 0x002fe4000f8e00ff */
[----:B------:R-:W-:Y:S02]  /*31a0*/  IMAD.U32 R3, RZ, RZ, UR9 ;  /* 0x00000009ff037e24 */ /* 0x000fe4000f8e00ff */
[----:B0-----:R-:W-:-:S04]  /*31b0*/  IMAD R19, R19, 0x800, R0 ;  /* 0x0000080013137824 */ /* 0x001fc800078e0200 */
[----:B------:R-:W-:-:S05]  /*31c0*/  IMAD.WIDE.U32 R18, R19, 0x8, R2 ;  /* 0x0000000813127825 */ /* 0x000fca00078e0002 */
        /* <DEDUP_REMOVED lines=8> */
[----:B------:R-:W-:Y:S01]  /*3250*/  UISETP.GE.U32.AND UP0, UPT, UR13, UR5, UPT ;  /* 0x000000050d00728c */ /* 0x000fe2000bf06070 */
        /* <DEDUP_REMOVED lines=21> */
[----:B------:R-:W-:Y:S06]  /*33b0*/  BRA.U !UP0, `(.L_x_88) ;  /* 0x0000000508dc7547 */ /* 0x000fec000b800000 */
[----:B------:R-:W-:Y:S02]  /*33c0*/  ULEA UR8, UR16, UR5, 0xb ;  /* 0x0000000510087291 */ /* 0x000fe4000f8e58ff */
[----:B------:R-:W-:Y:S02]  /*33d0*/  UIADD3 UR14, UPT, UPT, UR7, -0x800, URZ ;  /* 0xfffff800070e7890 */ /* 0x000fe4000fffe0ff */
[----:B------:R-:W-:Y:S02]  /*33e0*/  UIADD3 UR9, UPT, UPT, UR8, 0x100, URZ ;  /* 0x0000010008097890 */ /* 0x000fe4000fffe0ff */
[----:B------:R-:W-:Y:S02]  /*33f0*/  UISETP.GT.U32.AND UP0, UPT, UR8, UR14, UPT ;  /* 0x0000000e0800728c */ /* 0x000fe4000bf04070 */
[----:B------:R-:W-:Y:S01]  /*3400*/  VIADD R7, R0, UR8 ;  /* 0x0000000800077c36 */ /* 0x000fe20008000000 */
[----:B------:R-:W-:Y:S01]  /*3410*/  UMOV UR4, URZ ;  /* 0x000000ff00047c82 */ /* 0x000fe20008000000 */
[----:B------:R-:W-:-:S05]  /*3420*/  UMOV UR6, UR8 ;  /* 0x0000000800067c82 */ /* 0x000fca0008000000 */
[----:B------:R-:W-:Y:S05]  /*3430*/  BRA.U UP0, `(.L_x_89) ;  /* 0x0000000100b87547 */ /* 0x000fea000b800000 */
[----:B------:R-:W0:Y:S01]  /*3440*/  LDC.64 R2, c[0x0][0x380] ;  /* 0x0000e000ff027b82 */ /* 0x000e220000000a00 */
[----:B------:R-:W1:Y:S01]  /*3450*/  LDCU UR7, c[0x0][0x3a8] ;  /* 0x00007500ff0777ac */ /* 0x000e620008000800 */
[----:B------:R-:W-:Y:S01]  /*3460*/  NOP ;  /* 0x0000000000007918 */ /* 0x000fe20000000000 */
.L_x_90:
[----:B------:R-:W-:-:S04]  /*3470*/  VIADD R23, R0, UR6 ;  /* 0x0000000600177c36 */ /* 0x000fc80008000000 */
[----:B0-----:R-:W-:-:S05]  /*3480*/  IMAD.WIDE.U32 R22, R23, 0x8, R2 ;  /* 0x0000000817167825 */ /* 0x001fca00078e0002 */
[----:B------:R-:W2:Y:S04]  /*3490*/  LDG.E.64.CONSTANT R24, desc[UR10][R22.64] ;  /* 0x0000000a16187981 */ /* 0x000ea8000c1e9b00 */
[----:B------:R-:W3:Y:S04]  /*34a0*/  LDG.E.64.CONSTANT R18, desc[UR10][R22.64+0x800] ;  /* 0x0008000a16127981 */ /* 0x000ee8000c1e9b00 */
[----:B------:R-:W4:Y:S04]  /*34b0*/  LDG.E.64.CONSTANT R16, desc[UR10][R22.64+0x1000] ;  /* 0x0010000a16107981 */ /* 0x000f28000c1e9b00 */
[----:B------:R-:W5:Y:S04]  /*34c0*/  LDG.E.64.CONSTANT R14, desc[UR10][R22.64+0x1800] ;  /* 0x0018000a160e7981 */ /* 0x000f68000c1e9b00 */
[----:B------:R-:W5:Y:S04]  /*34d0*/  LDG.E.64.CONSTANT R12, desc[UR10][R22.64+0x2000] ;  /* 0x0020000a160c7981 */ /* 0x000f68000c1e9b00 */
[----:B------:R-:W5:Y:S04]  /*34e0*/  LDG.E.64.CONSTANT R10, desc[UR10][R22.64+0x2800] ;  /* 0x0028000a160a7981 */ /* 0x000f68000c1e9b00 */
[----:B------:R-:W5:Y:S04]  /*34f0*/  LDG.E.64.CONSTANT R8, desc[UR10][R22.64+0x3000] ;  /* 0x0030000a16087981 */ /* 0x000f68000c1e9b00 */
[----:B------:R-:W5:Y:S01]  /*3500*/  LDG.E.64.CONSTANT R20, desc[UR10][R22.64+0x3800] ;  /* 0x0038000a16147981 */ /* 0x000f62000c1e9b00 */
[----:B-1----:R-:W-:-:S04]  /*3510*/  UIADD3 UR12, UPT, UPT, -UR6, UR7, URZ ;  /* 0x00000007060c7290 */ /* 0x002fc8000fffe1ff */
        /* <DEDUP_REMOVED lines=32> */
.L_x_89:
[----:B------:R-:W-:-:S09]  /*3720*/  UISETP.GE.U32.AND UP0, UPT, UR6, UR7, UPT ;  /* 0x000000070600728c */ /* 0x000fd2000bf06070 */
[----:B------:R-:W-:Y:S05]  /*3730*/  BRA.U UP0, `(.L_x_88) ;  /* 0x0000000100fc7547 */ /* 0x000fea000b800000 */
[----:B------:R-:W-:Y:S01]  /*3740*/  UIADD3 UR5, UPT, UPT, -UR6, UR7, URZ ;  /* 0x0000000706057290 */ /* 0x000fe2000fffe1ff */
[----:B------:R-:W-:Y:S05]  /*3750*/  BSSY.RECONVERGENT B1, `(.L_x_88) ;  /* 0x000003d000017945 */ /* 0x000fea0003800200 */
[----:B------:R-:W-:-:S13]  /*3760*/  ISETP.GE.AND P0, PT, R0, UR5, PT ;  /* 0x0000000500007c0c */ /* 0x000fda000bf06270 */
[----:B------:R-:W-:Y:S05]  /*3770*/  @P0 BRA `(.L_x_91) ;  /* 0x0000000000e80947 */ /* 0x000fea0003800000 */
[----:B------:R-:W0:Y:S01]  /*3780*/  LDC R10, c[0x0][0x3ac] ;  /* 0x0000eb00ff0a7b82 */ /* 0x000e220000000800 */
[----:B------:R-:W-:Y:S01]  /*3790*/  LOP3.LUT R6, RZ, R0, RZ, 0x33, !PT ;  /* 0x00000000ff067212 */ /* 0x000fe200078e33ff */
[----:B------:R-:W-:Y:S04]  /*37a0*/  BSSY.RECONVERGENT B2, `(.L_x_92) ;  /* 0x0000018000027945 */ /* 0x000fe80003800200 */
[----:B------:R-:W-:-:S04]  /*37b0*/  VIADD R8, R6, UR7 ;  /* 0x0000000706087c36 */ /* 0x000fc80008000000 */
[----:B------:R-:W-:Y:S02]  /*37c0*/  VIADD R9, R8, -UR8 ;  /* 0x8000000808097c36 */ /* 0x000fe40008000000 */
[----:B0-----:R-:W-:Y:S01]  /*37d0*/  IMAD R6, R10, UR4, RZ ;  /* 0x000000040a067c24 */ /* 0x001fe2000f8e02ff */
[C---:B------:R-:W-:Y:S02]  /*37e0*/  LOP3.LUT R10, R8.reuse, 0x300, RZ, 0xc0, !PT ;  /* 0x00000300080a7812 */ /* 0x040fe400078ec0ff */
[----:B------:R-:W-:Y:S01]  /*37f0*/  LEA.HI R8, R8, 0x1, RZ, 0x18 ;  /* 0x0000000108087811 */ /* 0x000fe200078fc0ff */
[----:B------:R-:W-:Y:S01]  /*3800*/  IMAD R6, R6, -0x800, R9 ;  /* 0xfffff80006067824 */ /* 0x000fe200078e0209 */
[----:B------:R-:W-:Y:S01]  /*3810*/  ISETP.NE.AND P0, PT, R10, 0x300, PT ;  /* 0x000003000a00780c */ /* 0x000fe20003f05270 */
[----:B------:R-:W-:-:S03]  /*3820*/  IMAD.MOV.U32 R10, RZ, RZ, R0 ;  /* 0x000000ffff0a7224 */ /* 0x000fc600078e0000 */
[----:B------:R-:W-:-:S09]  /*3830*/  ISETP.GE.U32.AND P2, PT, R6, 0x300, PT ;  /* 0x000003000600780c */ /* 0x000fd20003f46070 */
[----:B------:R-:W-:Y:S05]  /*3840*/  @!P0 BRA `(.L_x_93) ;  /* 0x0000000000348947 */ /* 0x000fea0003800000 */
[----:B------:R-:W-:Y:S01]  /*3850*/  LOP3.LUT R8, R8, 0x3, RZ, 0xc0, !PT ;  /* 0x0000000308087812 */ /* 0x000fe200078ec0ff */
[----:B------:R-:W-:-:S04]  /*3860*/  IMAD.MOV.U32 R10, RZ, RZ, R0 ;  /* 0x000000ffff0a7224 */ /* 0x000fc800078e0000 */
[----:B------:R-:W-:-:S07]  /*3870*/  IMAD.MOV R6, RZ, RZ, -R8 ;  /* 0x000000ffff067224 */ /* 0x000fce00078e0a08 */
.L_x_94:
        /* <DEDUP_REMOVED lines=10> */
.L_x_93:
[----:B------:R-:W-:Y:S05]  /*3920*/  BSYNC.RECONVERGENT B2 ;  /* 0x0000000000027941 */ /* 0x000fea0003800200 */
.L_x_92:
[----:B------:R-:W-:Y:S05]  /*3930*/  @!P2 BRA `(.L_x_91) ;  /* 0x000000000078a947 */ /* 0x000fea0003800000 */
[C---:B------:R-:W-:Y:S02]  /*3940*/  VIADD R6, R10.reuse, 0x200 ;  /* 0x000002000a067836 */ /* 0x040fe40000000000 */
[----:B------:R-:W-:-:S07]  /*3950*/  VIADD R7, R10, UR9 ;  /* 0x000000090a077c36 */ /* 0x000fce0008000000 */
.L_x_95:
[----:B------:R-:W-:-:S04]  /*3960*/  VIADD R9, R7, 0xffffff00 ;  /* 0xffffff0007097836 */ /* 0x000fc80000000000 */
[----:B------:R-:W-:-:S06]  /*3970*/  IMAD.WIDE.U32 R8, R9, 0x8, R2 ;  /* 0x0000000809087825 */ /* 0x000fcc00078e0002 */
        /* <DEDUP_REMOVED lines=11> */
[----:B------:R-:W-:Y:S01]  /*3a30*/  FSEL R4, R8, R4, !P0 ;  /* 0x0000000408047208 */ /* 0x000fe20004000000 */
[C---:B------:R-:W-:Y:S01]  /*3a40*/  VIADD R8, R6.reuse, 0x200 ;  /* 0x0000020006087836 */ /* 0x040fe20000000000 */
[----:B------:R-:W-:Y:S01]  /*3a50*/  FSEL R5, R9, R5, !P0 ;  /* 0x0000000509057208 */ /* 0x000fe20004000000 */
[----:B------:R-:W-:-:S05]  /*3a60*/  VIADD R6, R6, 0x400 ;  /* 0x0000040006067836 */ /* 0x000fca0000000000 */
        /* <DEDUP_REMOVED lines=11> */
.L_x_91:
[----:B------:R-:W-:Y:S05]  /*3b20*/  BSYNC.RECONVERGENT B1 ;  /* 0x0000000000017941 */ /* 0x000fea0003800200 */
.L_x_88:
        /* <DEDUP_REMOVED lines=49> */
[----:B------:R-:W1:Y:S04]  /*3e40*/  LDS.128 R12, [UR4+0x10] ;  /* 0x00001004ff0c7984 */ /* 0x000e680008000c00 */
[----:B0-----:R-:W0:Y:S04]  /*3e50*/  LDS.128 R4, [UR4+0x20] ;  /* 0x00002004ff047984 */ /* 0x001e280008000c00 */
[----:B------:R-:W2:Y:S01]  /*3e60*/  LDS.128 R8, [UR4+0x30] ;  /* 0x00003004ff087984 */ /* 0x000ea20008000c00 */
[----:B-1----:R-:W-:-:S06]  /*3e70*/  DSETP.GEU.AND P1, PT, R2, R12, PT ;  /* 0x0000000c0200722a */ /* 0x002fcc0003f2e000 */
[----:B------:R-:W-:Y:S02]  /*3e80*/  FSEL R2, R12, R2, !P1 ;  /* 0x000000020c027208 */ /* 0x000fe40004800000 */
[----:B------:R-:W-:-:S06]  /*3e90*/  FSEL R3, R13, R3, !P1 ;  /* 0x000000030d037208 */ /* 0x000fcc0004800000 */
[----:B------:R-:W-:-:S06]  /*3ea0*/  DSETP.GEU.AND P1, PT, R2, R14, PT ;  /* 0x0000000e0200722a */ /* 0x000fcc0003f2e000 */
[----:B------:R-:W-:Y:S02]  /*3eb0*/  FSEL R2, R14, R2, !P1 ;  /* 0x000000020e027208 */ /* 0x000fe40004800000 */
[----:B------:R-:W-:-:S06]  /*3ec0*/  FSEL R3, R15, R3, !P1 ;  /* 0x000000030f037208 */ /* 0x000fcc0004800000 */
[----:B0-----:R-:W-:-:S06]  /*3ed0*/  DSETP.GEU.AND P1, PT, R2, R4, PT ;  /* 0x000000040200722a */ /* 0x001fcc0003f2e000 */
        /* <DEDUP_REMOVED lines=14> */
[----:B------:R-:W-:-:S07]  /*3fc0*/  FSEL R3, R3, R5, !P1 ;  /* 0x0000000503037208 */ /* 0x000fce0004800000 */
.L_x_69:
[----:B01----:R-:W-:Y:S05]  /*3fd0*/  BSYNC.RECONVERGENT B0 ;  /* 0x0000000000007941 */ /* 0x003fea0003800200 */
.L_x_57:
[----:B------:R-:W-:Y:S05]  /*3fe0*/  @P0 EXIT ;  /* 0x000000000000094d */ /* 0x000fea0003800000 */
[----:B------:R-:W0:Y:S02]  /*3ff0*/  LDCU.64 UR4, c[0x0][0x388] ;  /* 0x00007100ff0477ac */ /* 0x000e240008000a00 */
[----:B0-----:R-:W-:-:S06]  /*4000*/  UIMAD.WIDE.U32 UR4, UR16, 0x8, UR4 ;  /* 0x00000008100478a5 */ /* 0x001fcc000f8e0004 */
[----:B--2---:R-:W-:Y:S02]  /*4010*/  IMAD.U32 R4, RZ, RZ, UR4 ;  /* 0x00000004ff047e24 */ /* 0x004fe4000f8e00ff */
[----:B------:R-:W-:-:S05]  /*4020*/  IMAD.U32 R5, RZ, RZ, UR5 ;  /* 0x00000005ff057e24 */ /* 0x000fca000f8e00ff */
[----:B------:R-:W-:Y:S01]  /*4030*/  STG.E.64 desc[UR10][R4.64], R2 ;  /* 0x0000000204007986 */ /* 0x000fe2000c101b0a */
[----:B------:R-:W-:Y:S05]  /*4040*/  EXIT ;  /* 0x000000000000794d */ /* 0x000fea0003800000 */
.L_x_96:
        /* <DEDUP_REMOVED lines=11> */
.L_x_156:


//--------------------- .text._ZN3cub18CUB_300001_SM_10006detail6reduce28DeviceReduceSingleTileKernelINS2_10policy_hubIdjN4cuda3__47maximumIvEEE10Policy1000EPdSB_jS8_ddNS5_3std3__410__identityEEEvT0_T1_T2_T3_T4_T6_ --------------------------
	.section	.text._ZN3cub18CUB_300001_SM_10006detail6reduce28DeviceReduceSingleTileKernelINS2_10policy_hubIdjN4cuda3__47maximumIvEEE10Policy1000EPdSB_jS8_ddNS5_3std3__410__identityEEEvT0_T1_T2_T3_T4_T6_,"ax",@progbits
	.align	128
        .global         _ZN3cub18CUB_300001_SM_10006detail6reduce28DeviceReduceSingleTileKernelINS2_10policy_hubIdjN4cuda3__47maximumIvEEE10Policy1000EPdSB_jS8_ddNS5_3std3__410__identityEEEvT0_T1_T2_T3_T4_T6_
        .type           _ZN3cub18CUB_300001_SM_10006detail6reduce28DeviceReduceSingleTileKernelINS2_10policy_hubIdjN4cuda3__47maximumIvEEE10Policy1000EPdSB_jS8_ddNS5_3std3__410__identityEEEvT0_T1_T2_T3_T4_T6_,@function
        .size           _ZN3cub18CUB_300001_SM_10006detail6reduce28DeviceReduceSingleTileKernelINS2_10policy_hubIdjN4cuda3__47maximumIvEEE10Policy1000EPdSB_jS8_ddNS5_3std3__410__identityEEEvT0_T1_T2_T3_T4_T6_,(.L_x_157 - _ZN3cub18CUB_300001_SM_10006detail6reduce28DeviceReduceSingleTileKernelINS2_10policy_hubIdjN4cuda3__47maximumIvEEE10Policy1000EPdSB_jS8_ddNS5_3std3__410__identityEEEvT0_T1_T2_T3_T4_T6_)
        .other          _ZN3cub18CUB_300001_SM_10006detail6reduce28DeviceReduceSingleTileKernelINS2_10policy_hubIdjN4cuda3__47maximumIvEEE10Policy1000EPdSB_jS8_ddNS5_3std3__410__identityEEEvT0_T1_T2_T3_T4_T6_,@"STO_CUDA_ENTRY STV_DEFAULT"
_ZN3cub18CUB_300001_SM_10006detail6reduce28DeviceReduceSingleTileKernelINS2_10policy_hubIdjN4cuda3__47maximumIvEEE10Policy1000EPdSB_jS8_ddNS5_3std3__410__identityEEEvT0_T1_T2_T3_T4_T6_:
.text._ZN3cub18CUB_300001_SM_10006detail6reduce28DeviceReduceSingleTileKernelINS2_10policy_hubIdjN4cuda3__47maximumIvEEE10Policy1000EPdSB_jS8_ddNS5_3std3__410__identityEEEvT0_T1_T2_T3_T4_T6_:
        /* <DEDUP_REMOVED lines=13> */
.L_x_97:
[----:B------:R-:W0:Y:S01]  /*00d0*/  LDCU UR4, c[0x0][0x380] ;  /* 0x00007000ff0477ac */ /* 0x000e220008000800 */
[----:B------:R-:W-:Y:S01]  /*00e0*/  BSSY.RECONVERGENT B0, `(.L_x_98) ;  /* 0x00004ae000007945 */ /* 0x000fe20003800200 */
[----:B0-----:R-:W-:-:S09]  /*00f0*/  ULOP3.LUT UP0, URZ, UR4, 0x1f, URZ, 0xc0, !UPT ;  /* 0x0000001f04ff7892 */ /* 0x001fd2000f80c0ff */
[----:B------:R-:W-:Y:S05]  /*0100*/  BRA.U UP0, `(.L_x_99) ;  /* 0x0000002500447547 */ /* 0x000fea000b800000 */
[----:B------:R-:W-:-:S13]  /*0110*/  ISETP.GT.U32.AND P0, PT, R0, 0x7ff, PT ;  /* 0x000007ff0000780c */ /* 0x000fda0003f04070 */
[----:B------:R-:W-:Y:S05]  /*0120*/  @P0 BRA `(.L_x_100) ;  /* 0x0000001400f80947 */ /* 0x000fea0003800000 */
[----:B------:R-:W0:Y:S01]  /*0130*/  S2R R3, SR_TID.X ;  /* 0x0000000000037919 */ /* 0x000e220000002100 */
[----:B------:R-:W-:Y:S01]  /*0140*/  BSSY.RECONVERGENT B1, `(.L_x_101) ;  /* 0x0000009000017945 */ /* 0x000fe20003800200 */
[----:B------:R-:W-:Y:S02]  /*0150*/  CS2R R4, SRZ ;  /* 0x0000000000047805 */ /* 0x000fe4000001ff00 */
[----:B0-----:R-:W-:Y:S01]  /*0160*/  ISETP.GE.U32.AND P0, PT, R3, R0, PT ;  /* 0x000000000300720c */ /* 0x001fe20003f06070 */
[----:B------:R-:W-:-:S12]  /*0170*/  IMAD.MOV.U32 R9, RZ, RZ, R3 ;  /* 0x000000ffff097224 */ /* 0x000fd800078e0003 */
[----:B------:R-:W-:Y:S05]  /*0180*/  @P0 BRA `(.L_x_102) ;  /* 0x0000000000100947 */ /* 0x000fea0003800000 */
[----:B------:R-:W0:Y:S02]  /*0190*/  LDC.64 R4, c[0x0][0x380] ;  /* 0x0000e000ff047b82 */ /* 0x000e240000000a00 */
[----:B0-----:R-:W-:-:S06]  /*01a0*/  IMAD.WIDE.U32 R4, R3, 0x8, R4 ;  /* 0x0000000803047825 */ /* 0x001fcc00078e0004 */
[----:B------:R-:W5:Y:S01]  /*01b0*/  LDG.E.64.CONSTANT R4, desc[UR6][R4.64] ;  /* 0x0000000604047981 */ /* 0x000f62000c1e9b00 */
[----:B------:R-:W-:-:S07]  /*01c0*/  VIADD R9, R3, 0x100 ;  /* 0x0000010003097836 */ /* 0x000fce0000000000 */
.L_x_102:
[----:B------:R-:W-:Y:S05]  /*01d0*/  BSYNC.RECONVERGENT B1 ;  /* 0x0000000000017941 */ /* 0x000fea0003800200 */
.L_x_101:
[----:B------:R-:W-:Y:S01]  /*01e0*/  ISETP.GE.U32.AND P0, PT, R9, R0, PT ;  /* 0x000000000900720c */ /* 0x000fe20003f06070 */
        /* <DEDUP_REMOVED lines=16> */
.L_x_107:
        /* <DEDUP_REMOVED lines=12> */
.L_x_106:
[----:B------:R-:W-:Y:S05]  /*03b0*/  BSYNC.RECONVERGENT B2 ;  /* 0x0000000000027941 */ /* 0x000fea0003800200 */
.L_x_105:
[----:B------:R-:W-:Y:S05]  /*03c0*/  @!P0 BRA `(.L_x_104) ;  /* 0x0000000800288947 */ /* 0x000fea0003800000 */
[----:B------:R-:W0:Y:S01]  /*03d0*/  LDC.64 R6, c[0x0][0x380] ;  /* 0x0000e000ff067b82 */ /* 0x000e220000000a00 */
[----:B------:R-:W-:Y:S01]  /*03e0*/  IMAD.IADD R2, R0, 0x1, -R9 ;  /* 0x0000000100027824 */ /* 0x000fe200078e0a09 */
[----:B------:R-:W-:Y:S01]  /*03f0*/  BSSY.RECONVERGENT B2, `(.L_x_108) ;  /* 0x000004c000027945 */ /* 0x000fe20003800200 */
[----:B------:R-:W-:-:S03]  /*0400*/  PLOP3.LUT P0, PT, PT, PT, PT, 0x80, 0x8 ;  /* 0x000000000008781c */ /* 0x000fc60003f0f070 */
[----:B------:R-:W-:Y:S01]  /*0410*/  ISETP.GT.AND P1, PT, R2, 0xc00, PT ;  /* 0x00000c000200780c */ /* 0x000fe20003f24270 */
[----:B0-----:R-:W-:-:S12]  /*0420*/  IMAD.WIDE.U32 R6, R9, 0x8, R6 ;  /* 0x0000000809067825 */ /* 0x001fd800078e0006 */
[----:B------:R-:W-:Y:S05]  /*0430*/  @!P1 BRA `(.L_x_109) ;  /* 0x00000004001c9947 */ /* 0x000fea0003800000 */
[----:B------:R-:W-:Y:S01]  /*0440*/  PLOP3.LUT P0, PT, PT, PT, PT, 0x8, 0x80 ;  /* 0x000000000080781c */ /* 0x000fe20003f0e170 */
[----:B------:R-:W-:-:S12]  /*0450*/  VIADD R2, R0, 0xfffff400 ;  /* 0xfffff40000027836 */ /* 0x000fd80000000000 */
.L_x_110:
[----:B------:R-:W2:Y:S04]  /*0460*/  LDG.E.64.CONSTANT R40, desc[UR6][R6.64] ;  /* 0x0000000606287981 */ /* 0x000ea8000c1e9b00 */
[----:B------:R-:W3:Y:S04]  /*0470*/  LDG.E.64.CONSTANT R38, desc[UR6][R6.64+0x800] ;  /* 0x0008000606267981 */ /* 0x000ee8000c1e9b00 */
[----:B------:R-:W4:Y:S04]  /*0480*/  LDG.E.64.CONSTANT R36, desc[UR6][R6.64+0x1000] ;  /* 0x0010000606247981 */ /* 0x000f28000c1e9b00 */
        /* <DEDUP_REMOVED lines=12> */
[----:B------:R0:W4:Y:S01]  /*0550*/  LDG.E.64.CONSTANT R10, desc[UR6][R6.64+0x7800] ;  /* 0x00780006060a7981 */ /* 0x000122000c1e9b00 */
[----:B------:R-:W-:-:S05]  /*0560*/  VIADD R9, R9, 0x1000 ;  /* 0x0000100009097836 */ /* 0x000fca0000000000 */
[----:B------:R-:W-:Y:S02]  /*0570*/  ISETP.GE.AND P2, PT, R9, R2, PT ;  /* 0x000000020900720c */ /* 0x000fe40003f46270 */
[----:B0-----:R-:W-:-:S05]  /*0580*/  IADD3 R6, P3, PT, R6, 0x8000, RZ ;  /* 0x0000800006067810 */ /* 0x001fca0007f7e0ff */
[----:B------:R-:W-:Y:S01]  /*0590*/  IMAD.X R7, RZ, RZ, R7, P3 ;  /* 0x000000ffff077224 */ /* 0x000fe200018e0607 */
        /* <DEDUP_REMOVED lines=49> */
.L_x_109:
[----:B------:R-:W-:Y:S05]  /*08b0*/  BSYNC.RECONVERGENT B2 ;  /* 0x0000000000027941 */ /* 0x000fea0003800200 */
.L_x_108:
[----:B------:R-:W-:Y:S01]  /*08c0*/  IMAD.IADD R2, R0, 0x1, -R9 ;  /* 0x0000000100027824 */ /* 0x000fe200078e0a09 */
[----:B------:R-:W-:Y:S04]  /*08d0*/  BSSY.RECONVERGENT B2, `(.L_x_111) ;  /* 0x0000027000027945 */ /* 0x000fe80003800200 */
[----:B------:R-:W-:-:S13]  /*08e0*/  ISETP.GT.AND P1, PT, R2, 0x400, PT ;  /* 0x000004000200780c */ /* 0x000fda0003f24270 */
[----:B------:R-:W-:Y:S05]  /*08f0*/  @!P1 BRA `(.L_x_112) ;  /* 0x0000000000909947 */ /* 0x000fea0003800000 */
[----:B------:R-:W2:Y:S04]  /*0900*/  LDG.E.64.CONSTANT R12, desc[UR6][R6.64] ;  /* 0x00000006060c7981 */ /* 0x000ea8000c1e9b00 */
[----:B------:R-:W3:Y:S04]  /*0910*/  LDG.E.64.CONSTANT R14, desc[UR6][R6.64+0x800] ;  /* 0x00080006060e7981 */ /* 0x000ee8000c1e9b00 */
[----:B------:R-:W4:Y:S04]  /*0920*/  LDG.E.64.CONSTANT R16, desc[UR6][R6.64+0x1000] ;  /* 0x0010000606107981 */ /* 0x000f28000c1e9b00 */
[----:B------:R-:W4:Y:S04]  /*0930*/  LDG.E.64.CONSTANT R18, desc[UR6][R6.64+0x1800] ;  /* 0x0018000606127981 */ /* 0x000f28000c1e9b00 */
[----:B------:R-:W4:Y:S04]  /*0940*/  LDG.E.64.CONSTANT R20, desc[UR6][R6.64+0x2000] ;  /* 0x0020000606147981 */ /* 0x000f28000c1e9b00 */
[----:B------:R-:W4:Y:S04]  /*0950*/  LDG.E.64.CONSTANT R22, desc[UR6][R6.64+0x2800] ;  /* 0x0028000606167981 */ /* 0x000f28000c1e9b00 */
[----:B------:R-:W4:Y:S04]  /*0960*/  LDG.E.64.CONSTANT R24, desc[UR6][R6.64+0x3000] ;  /* 0x0030000606187981 */ /* 0x000f28000c1e9b00 */
[----:B------:R0:W4:Y:S01]  /*0970*/  LDG.E.64.CONSTANT R10, desc[UR6][R6.64+0x3800] ;  /* 0x00380006060a7981 */ /* 0x000122000c1e9b00 */
[----:B------:R-:W-:Y:S01]  /*0980*/  VIADD R9, R9, 0x800 ;  /* 0x0000080009097836 */ /* 0x000fe20000000000 */
        /* <DEDUP_REMOVED lines=27> */
.L_x_112:
[----:B------:R-:W-:Y:S05]  /*0b40*/  BSYNC.RECONVERGENT B2 ;  /* 0x0000000000027941 */ /* 0x000fea0003800200 */
.L_x_111:
[----:B------:R-:W-:-:S13]  /*0b50*/  ISETP.LT.OR P0, PT, R9, R0, P0 ;  /* 0x000000000900720c */ /* 0x000fda0000701670 */
[----:B------:R-:W-:Y:S05]  /*0b60*/  @!P0 BRA `(.L_x_104) ;  /* 0x0000000000408947 */ /* 0x000fea0003800000 */
        /* <DEDUP_REMOVED lines=16> */
.L_x_104:
[----:B------:R-:W-:Y:S05]  /*0c70*/  BSYNC.RECONVERGENT B1 ;  /* 0x0000000000017941 */ /* 0x000fea0003800200 */
.L_x_103:
[----:B------:R-:W-:-:S13]  /*0c80*/  ISETP.GE.U32.AND P0, PT, R0, 0x100, PT ;  /* 0x000001000000780c */ /* 0x000fda0003f06070 */
        /* <DEDUP_REMOVED lines=58> */
[----:B-1----:R-:W0:Y:S04]  /*1030*/  LDS.128 R8, [UR4+0x10] ;  /* 0x00001004ff087984 */ /* 0x002e280008000c00 */
        /* <DEDUP_REMOVED lines=25> */
.L_x_113:
[----:B------:R-:W-:Y:S01]  /*11d0*/  LOP3.LUT R2, R3, 0x3e0, RZ, 0xc0, !PT ;  /* 0x000003e003027812 */ /* 0x000fe200078ec0ff */
[----:B------:R-:W0:Y:S03]  /*11e0*/  S2R R10, SR_LANEID ;  /* 0x00000000000a7919 */ /* 0x000e260000000000 */
[----:B------:R-:W-:Y:S01]  /*11f0*/  LOP3.LUT R9, RZ, R2, RZ, 0x33, !PT ;  /* 0x00000002ff097212 */ /* 0x000fe200078e33ff */
[----:B------:R-:W-:-:S04]  /*1200*/  VIADD R7, R2, 0x20 ;  /* 0x0000002002077836 */ /* 0x000fc80000000000 */
[----:B------:R-:W-:Y:S01]  /*1210*/  IMAD.IADD R9, R9, 0x1, R0 ;  /* 0x0000000109097824 */ /* 0x000fe200078e0200 */
[----:B------:R-:W-:-:S04]  /*1220*/  ISETP.GT.U32.AND P0, PT, R7, R0, PT ;  /* 0x000000000700720c */ /* 0x000fc80003f04070 */
        /* <DEDUP_REMOVED lines=60> */
[----:B------:R-:W-:Y:S01]  /*15f0*/  ISETP.GT.U32.AND P2, PT, R0, 0x20, PT ;  /* 0x000000200000780c */ /* 0x000fe20003f44070 */
        /* <DEDUP_REMOVED lines=8> */
[C---:B------:R-:W-:Y:S01]  /*1680*/  ISETP.GT.U32.AND P1, PT, R0.reuse, 0x40, PT ;  /* 0x000000400000780c */ /* 0x040fe20003f24070 */
[----:B------:R-:W-:Y:S01]  /*1690*/  IMAD.MOV.U32 R2, RZ, RZ, R13 ;  /* 0x000000ffff027224 */ /* 0x000fe200078e000d */
[----:B------:R-:W-:Y:S01]  /*16a0*/  ISETP.GT.U32.AND P2, PT, R0, 0x60, PT ;  /* 0x000000600000780c */ /* 0x000fe20003f44070 */
[----:B------:R-:W-:Y:S01]  /*16b0*/  IMAD.MOV.U32 R3, RZ, RZ, R12 ;  /* 0x000000ffff037224 */ /* 0x000fe200078e000c */
[----:B------:R-:W0:Y:S05]  /*16c0*/  LDS.128 R4, [UR4+0x30] ;  /* 0x00003004ff047984 */ /* 0x000e2a0008000c00 */
[----:B------:R-:W-:-:S06]  /*16d0*/  DSETP.GEU.AND P3, PT, R2, R14, PT ;  /* 0x0000000e0200722a */ /* 0x000fcc0003f6e000 */
[----:B------:R-:W-:Y:S02]  /*16e0*/  @P1 FSEL R13, R14, R13, !P3 ;  /* 0x0000000d0e0d1208 */ /* 0x000fe40005800000 */
[----:B------:R-:W-:Y:S02]  /*16f0*/  @P1 FSEL R12, R15, R12, !P3 ;  /* 0x0000000c0f0c1208 */ /* 0x000fe40005800000 */
[----:B------:R-:W-:Y:S01]  /*1700*/  ISETP.GT.U32.AND P1, PT, R0, 0x80, PT ;  /* 0x000000800000780c */ /* 0x000fe20003f24070 */
[----:B------:R-:W-:Y:S02]  /*1710*/  IMAD.MOV.U32 R2, RZ, RZ, R13 ;  /* 0x000000ffff027224 */ /* 0x000fe400078e000d */
[----:B------:R-:W-:-:S06]  /*1720*/  IMAD.MOV.U32 R3, RZ, RZ, R12 ;  /* 0x000000ffff037224 */ /* 0x000fcc00078e000c */
[----:B-1----:R-:W-:Y:S01]  /*1730*/  DSETP.GEU.AND P3, PT, R2, R8, PT ;  /* 0x000000080200722a */ /* 0x002fe20003f6e000 */
[----:B------:R-:W1:Y:S05]  /*1740*/  LDS.64 R2, [UR4+0x40] ;  /* 0x00004004ff027984 */ /* 0x000e6a0008000a00 */
[----:B------:R-:W-:Y:S02]  /*1750*/  @P2 FSEL R13, R8, R13, !P3 ;  /* 0x0000000d080d2208 */ /* 0x000fe40005800000 */
[----:B------:R-:W-:Y:S02]  /*1760*/  @P2 FSEL R12, R9, R12, !P3 ;  /* 0x0000000c090c2208 */ /* 0x000fe40005800000 */
[----:B------:R-:W-:Y:S01]  /*1770*/  ISETP.GT.U32.AND P2, PT, R0, 0xa0, PT ;  /* 0x000000a00000780c */ /* 0x000fe20003f44070 */
[----:B------:R-:W-:-:S02]  /*1780*/  IMAD.MOV.U32 R8, RZ, RZ, R13 ;  /* 0x000000ffff087224 */ /* 0x000fc400078e000d */
[----:B------:R-:W-:-:S06]  /*1790*/  IMAD.MOV.U32 R9, RZ, RZ, R12 ;  /* 0x000000ffff097224 */ /* 0x000fcc00078e000c */
[----:B------:R-:W-:-:S06]  /*17a0*/  DSETP.GEU.AND P3, PT, R8, R10, PT ;  /* 0x0000000a0800722a */ /* 0x000fcc0003f6e000 */
[----:B------:R-:W-:Y:S02]  /*17b0*/  @P1 FSEL R13, R10, R13, !P3 ;  /* 0x0000000d0a0d1208 */ /* 0x000fe40005800000 */
[----:B------:R-:W-:Y:S02]  /*17c0*/  @P1 FSEL R12, R11, R12, !P3 ;  /* 0x0000000c0b0c1208 */ /* 0x000fe40005800000 */
[----:B------:R-:W-:Y:S01]  /*17d0*/  ISETP.GT.U32.AND P1, PT, R0, 0xc0, PT ;  /* 0x000000c00000780c */ /* 0x000fe20003f24070 */
[----:B------:R-:W-:Y:S02]  /*17e0*/  IMAD.MOV.U32 R8, RZ, RZ, R13 ;  /* 0x000000ffff087224 */ /* 0x000fe400078e000d */
[----:B------:R-:W-:-:S06]  /*17f0*/  IMAD.MOV.U32 R9, RZ, RZ, R12 ;  /* 0x000000ffff097224 */ /* 0x000fcc00078e000c */
[----:B0-----:R-:W-:-:S06]  /*1800*/  DSETP.GEU.AND P3, PT, R8, R4, PT ;  /* 0x000000040800722a */ /* 0x001fcc0003f6e000 */
[----:B------:R-:W-:Y:S02]  /*1810*/  @P2 FSEL R13, R4, R13, !P3 ;  /* 0x0000000d040d2208 */ /* 0x000fe40005800000 */
[----:B------:R-:W-:Y:S02]  /*1820*/  @P2 FSEL R12, R5, R12, !P3 ;  /* 0x0000000c050c2208 */ /* 0x000fe40005800000 */
[----:B------:R-:W-:Y:S01]  /*1830*/  ISETP.GT.U32.AND P2, PT, R0, 0xe0, PT ;  /* 0x000000e00000780c */ /* 0x000fe20003f44070 */
        /* <DEDUP_REMOVED lines=13> */
.L_x_100:
[----:B------:R-:W0:Y:S01]  /*1910*/  S2R R4, SR_TID.X ;  /* 0x0000000000047919 */ /* 0x000e220000002100 */
[----:B------:R-:W1:Y:S01]  /*1920*/  LDC.64 R2, c[0x0][0x380] ;  /* 0x0000e000ff027b82 */ /* 0x000e620000000a00 */
[----:B0-----:R-:W-:-:S04]  /*1930*/  IMAD.SHL.U32 R5, R4, 0x4, RZ ;  /* 0x0000000404057824 */ /* 0x001fc800078e00ff */
[----:B-1----:R-:W-:-:S05]  /*1940*/  IMAD.WIDE.U32 R2, R5, 0x8, R2 ;  /* 0x0000000805027825 */ /* 0x002fca00078e0002 */
[----:B------:R-:W2:Y:S04]  /*1950*/  LDG.E.128.CONSTANT R16, desc[UR6][R2.64] ;  /* 0x0000000602107981 */ /* 0x000ea8000c1e9d00 */
[----:B------:R-:W3:Y:S04]  /*1960*/  LDG.E.128.CONSTANT R20, desc[UR6][R2.64+0x10] ;  /* 0x0000100602147981 */ /* 0x000ee8000c1e9d00 */
[----:B------:R-:W4:Y:S04]  /*1970*/  LDG.E.128.CONSTANT R12, desc[UR6][R2.64+0x2000] ;  /* 0x00200006020c7981 */ /* 0x000f28000c1e9d00 */
[----:B------:R-:W5:Y:S01]  /*1980*/  LDG.E.128.CONSTANT R8, desc[UR6][R2.64+0x2010] ;  /* 0x0020100602087981 */ /* 0x000f62000c1e9d00 */
[----:B------:R-:W-:-:S02]  /*1990*/  VIADD R24, R0, 0xfffff800 ;  /* 0xfffff80000187836 */ /* 0x000fc40000000000 */
[----:B------:R-:W-:-:S03]  /*19a0*/  IMAD.MOV.U32 R5, RZ, RZ, 0x800 ;  /* 0x00000800ff057424 */ /* 0x000fc600078e00ff */
[----:B------:R-:W-:Y:S01]  /*19b0*/  ISETP.GE.U32.AND P1, PT, R24, 0x800, PT ;  /* 0x000008001800780c */ /* 0x000fe20003f26070 */
        /* <DEDUP_REMOVED lines=23> */
[----:B------:R-:W-:-:S07]  /*1b30*/  IMAD.MOV.U32 R5, RZ, RZ, 0x800 ;  /* 0x00000800ff057424 */ /* 0x000fce00078e00ff */
.L_x_117:
[----:B------:R-:W-:-:S05]  /*1b40*/  IMAD.WIDE.U32 R26, R5, 0x8, R2 ;  /* 0x00000008051a7825 */ /* 0x000fca00078e0002 */
[----:B------:R-:W2:Y:S04]  /*1b50*/  LDG.E.128.CONSTANT R20, desc[UR6][R26.64] ;  /* 0x000000061a147981 */ /* 0x000ea8000c1e9d00 */
[----:B------:R-:W3:Y:S04]  /*1b60*/  LDG.E.128.CONSTANT R16, desc[UR6][R26.64+0x10] ;  /* 0x000010061a107981 */ /* 0x000ee8000c1e9d00 */
[----:B------:R-:W4:Y:S04]  /*1b70*/  LDG.E.128.CONSTANT R12, desc[UR6][R26.64+0x2000] ;  /* 0x002000061a0c7981 */ /* 0x000f28000c1e9d00 */
[----:B------:R-:W5:Y:S01]  /*1b80*/  LDG.E.128.CONSTANT R8, desc[UR6][R26.64+0x2010] ;  /* 0x002010061a087981 */ /* 0x000f62000c1e9d00 */
        /* <DEDUP_REMOVED lines=20> */
[----:B0-----:R-:W-:Y:S01]  /*1cd0*/  IMAD.IADD R8, R0, 0x1, -R5 ;  /* 0x0000000100087824 */ /* 0x001fe200078e0a05 */
[----:B------:R-:W-:-:S04]  /*1ce0*/  FSEL R7, R9, R7, !P0 ;  /* 0x0000000709077208 */ /* 0x000fc80004000000 */
[----:B------:R-:W-:Y:S02]  /*1cf0*/  ISETP.GE.U32.AND P1, PT, R8, 0x800, PT ;  /* 0x000008000800780c */ /* 0x000fe40003f26070 */
[----:B------:R-:W-:-:S06]  /*1d00*/  DSETP.GEU.AND P0, PT, R6, R10, PT ;  /* 0x0000000a0600722a */ /* 0x000fcc0003f0e000 */
[----:B------:R-:W-:Y:S02]  /*1d10*/  FSEL R6, R10, R6, !P0 ;  /* 0x000000060a067208 */ /* 0x000fe40004000000 */
[----:B------:R-:W-:-:S03]  /*1d20*/  FSEL R7, R11, R7, !P0 ;  /* 0x000000070b077208 */ /* 0x000fc60004000000 */
[----:B------:R-:W-:Y:S05]  /*1d30*/  @!P1 BRA `(.L_x_116) ;  /* 0x00000004000c9947 */ /* 0x000fea0003800000 */
[----:B------:R-:W-:-:S05]  /*1d40*/  VIADD R5, R5, 0x800 ;  /* 0x0000080005057836 */ /* 0x000fca0000000000 */
[----:B------:R-:W-:-:S13]  /*1d50*/  ISETP.GT.U32.AND P0, PT, R5, R24, PT ;  /* 0x000000180500720c */ /* 0x000fda0003f04070 */
[----:B------:R-:W-:Y:S05]  /*1d60*/  @!P0 BRA `(.L_x_117) ;  /* 0xfffffffc00748947 */ /* 0x000fea000383ffff */
.L_x_115:
[----:B------:R-:W-:-:S13]  /*1d70*/  ISETP.GE.U32.AND P0, PT, R5, R0, PT ;  /* 0x000000000500720c */ /* 0x000fda0003f06070 */
[----:B------:R-:W-:Y:S05]  /*1d80*/  @P0 BRA `(.L_x_116) ;  /* 0x0000000000f80947 */ /* 0x000fea0003800000 */
[----:B------:R-:W-:Y:S01]  /*1d90*/  IMAD.IADD R3, R0, 0x1, -R5 ;  /* 0x0000000100037824 */ /* 0x000fe200078e0a05 */
[----:B------:R-:W-:Y:S04]  /*1da0*/  BSSY.RECONVERGENT B1, `(.L_x_116) ;  /* 0x000003c000017945 */ /* 0x000fe80003800200 */
[----:B------:R-:W-:-:S13]  /*1db0*/  ISETP.GE.AND P0, PT, R4, R3, PT ;  /* 0x000000030400720c */ /* 0x000fda0003f06270 */
[----:B------:R-:W-:Y:S05]  /*1dc0*/  @P0 BRA `(.L_x_118) ;  /* 0x0000000000e40947 */ /* 0x000fea0003800000 */
[----:B------:R-:W-:Y:S01]  /*1dd0*/  LOP3.LUT R2, RZ, R4, RZ, 0x33, !PT ;  /* 0x00000004ff027212 */ /* 0x000fe200078e33ff */
[----:B------:R-:W-:Y:S03]  /*1de0*/  BSSY.RECONVERGENT B2, `(.L_x_119) ;  /* 0x0000017000027945 */ /* 0x000fe60003800200 */
[----:B------:R-:W-:-:S04]  /*1df0*/  IADD3 R2, PT, PT, -R5, R0, R2 ;  /* 0x0000000005027210 */ /* 0x000fc80007ffe102 */
[C---:B------:R-:W-:Y:S02]  /*1e00*/  LOP3.LUT R0, R2.reuse, 0x300, RZ, 0xc0, !PT ;  /* 0x0000030002007812 */ /* 0x040fe400078ec0ff */
[----:B------:R-:W-:Y:S02]  /*1e10*/  ISETP.GE.U32.AND P2, PT, R2, 0x300, PT ;  /* 0x000003000200780c */ /* 0x000fe40003f46070 */
[----:B------:R-:W-:Y:S01]  /*1e20*/  ISETP.NE.AND P0, PT, R0, 0x300, PT ;  /* 0x000003000000780c */ /* 0x000fe20003f05270 */
[----:B------:R-:W-:-:S12]  /*1e30*/  IMAD.MOV.U32 R0, RZ, RZ, R4 ;  /* 0x000000ffff007224 */ /* 0x000fd800078e0004 */
[----:B------:R-:W-:Y:S05]  /*1e40*/  @!P0 BRA `(.L_x_120) ;  /* 0x0000000000408947 */ /* 0x000fea0003800000 */
[----:B------:R-:W0:Y:S01]  /*1e50*/  LDC.64 R10, c[0x0][0x380] ;  /* 0x0000e000ff0a7b82 */ /* 0x000e220000000a00 */
[----:B------:R-:W-:Y:S01]  /*1e60*/  LEA.HI R0, R2, 0x1, RZ, 0x18 ;  /* 0x0000000102007811 */ /* 0x000fe200078fc0ff */
[----:B------:R-:W-:-:S03]  /*1e70*/  IMAD.IADD R13, R4, 0x1, R5 ;  /* 0x00000001040d7824 */ /* 0x000fc600078e0205 */
[----:B------:R-:W-:Y:S01]  /*1e80*/  LOP3.LUT R2, R0, 0x3, RZ, 0xc0, !PT ;  /* 0x0000000300027812 */ /* 0x000fe200078ec0ff */
[----:B------:R-:W-:-:S04]  /*1e90*/  IMAD.MOV.U32 R0, RZ, RZ, R4 ;  /* 0x000000ffff007224 */ /* 0x000fc800078e0004 */
[----:B------:R-:W-:-:S07]  /*1ea0*/  IMAD.MOV R2, RZ, RZ, -R2 ;  /* 0x000000ffff027224 */ /* 0x000fce00078e0a02 */
.L_x_121:
        /* <DEDUP_REMOVED lines=10> */
.L_x_120:
[----:B------:R-:W-:Y:S05]  /*1f50*/  BSYNC.RECONVERGENT B2 ;  /* 0x0000000000027941 */ /* 0x000fea0003800200 */
.L_x_119:
[----:B------:R-:W-:Y:S05]  /*1f60*/  @!P2 BRA `(.L_x_118) ;  /* 0x00000000007ca947 */ /* 0x000fea0003800000 */
[----:B------:R-:W0:Y:S01]  /*1f70*/  LDC.64 R8, c[0x0][0x380] ;  /* 0x0000e000ff087b82 */ /* 0x000e220000000a00 */
[C---:B------:R-:W-:Y:S02]  /*1f80*/  IMAD.IADD R5, R0.reuse, 0x1, R5 ;  /* 0x0000000100057824 */ /* 0x040fe400078e0205 */
[----:B------:R-:W-:-:S07]  /*1f90*/  VIADD R0, R0, 0x200 ;  /* 0x0000020000007836 */ /* 0x000fce0000000000 */
.L_x_122:
        /* <DEDUP_REMOVED lines=11> */
[C---:B------:R-:W-:Y:S02]  /*2050*/  VIADD R2, R0.reuse, 0x200 ;  /* 0x0000020000027836 */ /* 0x040fe40000000000 */
[----:B------:R-:W-:Y:S02]  /*2060*/  VIADD R0, R0, 0x400 ;  /* 0x0000040000007836 */ /* 0x000fe40000000000 */
[----:B------:R-:W-:Y:S01]  /*2070*/  VIADD R5, R5, 0x400 ;  /* 0x0000040005057836 */ /* 0x000fe20000000000 */
[----:B------:R-:W-:Y:S01]  /*2080*/  ISETP.GE.AND P1, PT, R2, R3, PT ;  /* 0x000000030200720c */ /* 0x000fe20003f26270 */
        /* <DEDUP_REMOVED lines=11> */
[----:B------:R-:W-:Y:S01]  /*2140*/  FSEL R7, R17, R7, !P0 ;  /* 0x0000000711077208 */ /* 0x000fe20004000000 */
[----:B------:R-:W-:Y:S06]  /*2150*/  @!P1 BRA `(.L_x_122) ;  /* 0xfffffffc00909947 */ /* 0x000fec000383ffff */
.L_x_118:
[----:B------:R-:W-:Y:S05]  /*2160*/  BSYNC.RECONVERGENT B1 ;  /* 0x0000000000017941 */ /* 0x000fea0003800200 */
.L_x_116:
        /* <DEDUP_REMOVED lines=50> */
[----:B------:R-:W2:Y:S01]  /*2490*/  LDS.128 R12, [UR4+0x20] ;  /* 0x00002004ff0c7984 */ /* 0x000ea20008000c00 */
[----:B-1----:R-:W-:-:S06]  /*24a0*/  DSETP.GEU.AND P1, PT, R6, R8, PT ;  /* 0x000000080600722a */ /* 0x002fcc0003f2e000 */
[----:B0-----:R-:W-:Y:S02]  /*24b0*/  FSEL R2, R8, R6, !P1 ;  /* 0x0000000608027208 */ /* 0x001fe40004800000 */
[----:B------:R-:W-:Y:S02]  /*24c0*/  FSEL R3, R9, R7, !P1 ;  /* 0x0000000709037208 */ /* 0x000fe40004800000 */
[----:B------:R-:W0:Y:S04]  /*24d0*/  LDS.128 R4, [UR4+0x30] ;  /* 0x00003004ff047984 */ /* 0x000e280008000c00 */
[----:B------:R-:W-:-:S06]  /*24e0*/  DSETP.GEU.AND P1, PT, R2, R10, PT ;  /* 0x0000000a0200722a */ /* 0x000fcc0003f2e000 */
[----:B------:R-:W-:Y:S02]  /*24f0*/  FSEL R2, R10, R2, !P1 ;  /* 0x000000020a027208 */ /* 0x000fe40004800000 */
[----:B------:R-:W-:-:S06]  /*2500*/  FSEL R3, R11, R3, !P1 ;  /* 0x000000030b037208 */ /* 0x000fcc0004800000 */
[----:B--2---:R-:W-:-:S06]  /*2510*/  DSETP.GEU.AND P1, PT, R2, R12, PT ;  /* 0x0000000c0200722a */ /* 0x004fcc0003f2e000 */
        /* <DEDUP_REMOVED lines=16> */
.L_x_99:
        /* <DEDUP_REMOVED lines=12> */
.L_x_125:
[----:B------:R-:W-:Y:S05]  /*26e0*/  BSYNC.RECONVERGENT B1 ;  /* 0x0000000000017941 */ /* 0x000fea0003800200 */
.L_x_124:
        /* <DEDUP_REMOVED lines=17> */
.L_x_130:
        /* <DEDUP_REMOVED lines=12> */
.L_x_129:
[----:B------:R-:W-:Y:S05]  /*28c0*/  BSYNC.RECONVERGENT B2 ;  /* 0x0000000000027941 */ /* 0x000fea0003800200 */
.L_x_128:
        /* <DEDUP_REMOVED lines=10> */
.L_x_133:
        /* <DEDUP_REMOVED lines=69> */
.L_x_132:
[----:B------:R-:W-:Y:S05]  /*2dc0*/  BSYNC.RECONVERGENT B2 ;  /* 0x0000000000027941 */ /* 0x000fea0003800200 */
.L_x_131:
        /* <DEDUP_REMOVED lines=40> */
.L_x_135:
[----:B------:R-:W-:Y:S05]  /*3050*/  BSYNC.RECONVERGENT B2 ;  /* 0x0000000000027941 */ /* 0x000fea0003800200 */
.L_x_134:
        /* <DEDUP_REMOVED lines=18> */
.L_x_127:
[----:B------:R-:W-:Y:S05]  /*3180*/  BSYNC.RECONVERGENT B1 ;  /* 0x0000000000017941 */ /* 0x000fea0003800200 */
.L_x_126:
        /* <DEDUP_REMOVED lines=60> */
[----:B---3--:R-:W1:Y:S01]  /*3550*/  LDS.128 R12, [UR4+0x20] ;  /* 0x00002004ff0c7984 */ /* 0x008e620008000c00 */
        /* <DEDUP_REMOVED lines=24> */
.L_x_136:
        /* <DEDUP_REMOVED lines=63> */
[----:B----4-:R-:W-:Y:S05]  /*3ad0*/  @P0 BRA `(.L_x_114) ;  /* 0x0000001000380947 */ /* 0x010fea0003800000 */
[----:B------:R-:W0:Y:S01]  /*3ae0*/  S2UR UR5, SR_CgaCtaId ;  /* 0x00000000000579c3 */ /* 0x000e220000008800 */
[----:B------:R-:W-:Y:S01]  /*3af0*/  UMOV UR4, 0x400 ;  /* 0x0000040000047882 */ /* 0x000fe20000000000 */
[C---:B------:R-:W-:Y:S02]  /*3b00*/  ISETP.GT.U32.AND P3, PT, R0.reuse, 0x20, PT ;  /* 0x000000200000780c */ /* 0x040fe40003f64070 */
        /* <DEDUP_REMOVED lines=9> */
[----:B------:R-:W-:Y:S01]  /*3ba0*/  ISETP.GT.U32.AND P1, PT, R0, 0x60, PT ;  /* 0x000000600000780c */ /* 0x000fe20003f24070 */
[----:B------:R-:W-:Y:S01]  /*3bb0*/  IMAD.MOV.U32 R2, RZ, RZ, R13 ;  /* 0x000000ffff027224 */ /* 0x000fe200078e000d */
[----:B------:R-:W0:Y:S01]  /*3bc0*/  LDS.128 R4, [UR4+0x30] ;  /* 0x00003004ff047984 */ /* 0x000e220008000c00 */
[----:B------:R-:W-:-:S06]  /*3bd0*/  IMAD.MOV.U32 R3, RZ, RZ, R12 ;  /* 0x000000ffff037224 */ /* 0x000fcc00078e000c */
        /* <DEDUP_REMOVED lines=36> */
.L_x_123:
[----:B------:R-:W0:Y:S01]  /*3e20*/  S2R R7, SR_TID.X ;  /* 0x0000000000077919 */ /* 0x000e220000002100 */
[----:B------:R-:W1:Y:S02]  /*3e30*/  LDCU.64 UR4, c[0x0][0x380] ;  /* 0x00007000ff0477ac */ /* 0x000e640008000a00 */
[----:B-1----:R-:W-:Y:S02]  /*3e40*/  IMAD.U32 R2, RZ, RZ, UR4 ;  /* 0x00000004ff027e24 */ /* 0x002fe4000f8e00ff */
[----:B------:R-:W-:Y:S02]  /*3e50*/  IMAD.U32 R3, RZ, RZ, UR5 ;  /* 0x00000005ff037e24 */ /* 0x000fe4000f8e00ff */
        /* <DEDUP_REMOVED lines=9> */
[----:B------:R-:W-:-:S05]  /*3ef0*/  VIADD R6, R0, 0xfffff800 ;  /* 0xfffff80000067836 */ /* 0x000fca0000000000 */
[----:B------:R-:W-:Y:S01]  /*3f00*/  ISETP.GE.U32.AND P1, PT, R6, 0x800, PT ;  /* 0x000008000600780c */ /* 0x000fe20003f26070 */
[----:B--2---:R-:W-:-:S06]  /*3f10*/  DSETP.GEU.AND P0, PT, R22, R8, PT ;  /* 0x000000081600722a */ /* 0x004fcc0003f0e000 */
[----:B------:R-:W-:Y:S02]  /*3f20*/  FSEL R8, R8, R22, !P0 ;  /* 0x0000001608087208 */ /* 0x000fe40004000000 */
[----:B------:R-:W-:-:S06]  /*3f30*/  FSEL R9, R9, R23, !P0 ;  /* 0x0000001709097208 */ /* 0x000fcc0004000000 */
[----:B---3--:R-:W-:-:S06]  /*3f40*/  DSETP.GEU.AND P0, PT, R8, R10, PT ;  /* 0x0000000a0800722a */ /* 0x008fcc0003f0e000 */
[----:B------:R-:W-:Y:S02]  /*3f50*/  FSEL R8, R10, R8, !P0 ;  /* 0x000000080a087208 */ /* 0x000fe40004000000 */
[----:B------:R-:W-:Y:S01]  /*3f60*/  FSEL R9, R11, R9, !P0 ;  /* 0x000000090b097208 */ /* 0x000fe20004000000 */
[----:B------:R-:W-:-:S05]  /*3f70*/  IMAD.MOV.U32 R11, RZ, RZ, 0x800 ;  /* 0x00000800ff0b7424 */ /* 0x000fca00078e00ff */
        /* <DEDUP_REMOVED lines=18> */
[----:B------:R-:W1:Y:S02]  /*40a0*/  LDC.64 R2, c[0x0][0x380] ;  /* 0x0000e000ff027b82 */ /* 0x000e640000000a00 */
.L_x_139:
[----:B------:R-:W-:-:S04]  /*40b0*/  IMAD.IADD R17, R7, 0x1, R11 ;  /* 0x0000000107117824 */ /* 0x000fc800078e020b */
[----:B-1----:R-:W-:-:S06]  /*40c0*/  IMAD.WIDE.U32 R16, R17, 0x8, R2 ;  /* 0x0000000811107825 */ /* 0x002fcc00078e0002 */
[----:B------:R-:W2:Y:S01]  /*40d0*/  LDG.E.64.CONSTANT R16, desc[UR6][R16.64] ;  /* 0x0000000610107981 */ /* 0x000ea2000c1e9b00 */
[----:B------:R-:W-:-:S05]  /*40e0*/  IMAD.WIDE.U32 R18, R11, 0x8, R4 ;  /* 0x000000080b127825 */ /* 0x000fca00078e0004 */
[----:B------:R-:W3:Y:S04]  /*40f0*/  LDG.E.64.CONSTANT R20, desc[UR6][R18.64+0x800] ;  /* 0x0008000612147981 */ /* 0x000ee8000c1e9b00 */
[----:B------:R-:W4:Y:S04]  /*4100*/  LDG.E.64.CONSTANT R22, desc[UR6][R18.64+0x1000] ;  /* 0x0010000612167981 */ /* 0x000f28000c1e9b00 */
[----:B------:R-:W5:Y:S04]  /*4110*/  LDG.E.64.CONSTANT R24, desc[UR6][R18.64+0x1800] ;  /* 0x0018000612187981 */ /* 0x000f68000c1e9b00 */
[----:B------:R-:W5:Y:S04]  /*4120*/  LDG.E.64.CONSTANT R26, desc[UR6][R18.64+0x2000] ;  /* 0x00200006121a7981 */ /* 0x000f68000c1e9b00 */
[----:B------:R-:W5:Y:S04]  /*4130*/  LDG.E.64.CONSTANT R28, desc[UR6][R18.64+0x2800] ;  /* 0x00280006121c7981 */ /* 0x000f68000c1e9b00 */
[----:B------:R-:W5:Y:S04]  /*4140*/  LDG.E.64.CONSTANT R14, desc[UR6][R18.64+0x3000] ;  /* 0x00300006120e7981 */ /* 0x000f68000c1e9b00 */
[----:B------:R-:W5:Y:S01]  /*4150*/  LDG.E.64.CONSTANT R12, desc[UR6][R18.64+0x3800] ;  /* 0x00380006120c7981 */ /* 0x000f62000c1e9b00 */
[----:B0-----:R-:W-:-:S05]  /*4160*/  IMAD.IADD R10, R0, 0x1, -R11 ;  /* 0x00000001000a7824 */ /* 0x001fca00078e0a0b */
[----:B------:R-:W-:Y:S01]  /*4170*/  ISETP.GE.U32.AND P1, PT, R10, 0x800, PT ;  /* 0x000008000a00780c */ /* 0x000fe20003f26070 */
        /* <DEDUP_REMOVED lines=26> */
[----:B------:R-:W-:-:S13]  /*4320*/  ISETP.GT.U32.AND P0, PT, R11, R6, PT ;  /* 0x000000060b00720c */ /* 0x000fda0003f04070 */
[----:B------:R-:W-:Y:S05]  /*4330*/  @!P0 BRA `(.L_x_139) ;  /* 0xfffffffc005c8947 */ /* 0x000fea000383ffff */
.L_x_137:
        /* <DEDUP_REMOVED lines=14> */
[----:B------:R-:W-:Y:S01]  /*4420*/  LEA.HI R0, R5, 0x1, RZ, 0x18 ;  /* 0x0000000105007811 */ /* 0x000fe200078fc0ff */
[----:B------:R-:W-:-:S03]  /*4430*/  IMAD.IADD R15, R7, 0x1, R11 ;  /* 0x00000001070f7824 */ /* 0x000fc600078e020b */
[----:B------:R-:W-:Y:S01]  /*4440*/  LOP3.LUT R5, R0, 0x3, RZ, 0xc0, !PT ;  /* 0x0000000300057812 */ /* 0x000fe200078ec0ff */
[----:B------:R-:W-:-:S04]  /*4450*/  IMAD.MOV.U32 R0, RZ, RZ, R7 ;  /* 0x000000ffff007224 */ /* 0x000fc800078e0007 */
[----:B------:R-:W-:-:S07]  /*4460*/  IMAD.MOV R5, RZ, RZ, -R5 ;  /* 0x000000ffff057224 */ /* 0x000fce00078e0a05 */
.L_x_143:
        /* <DEDUP_REMOVED lines=10> */
.L_x_142:
[----:B------:R-:W-:Y:S05]  /*4510*/  BSYNC.RECONVERGENT B2 ;  /* 0x0000000000027941 */ /* 0x000fea0003800200 */
.L_x_141:
[----:B------:R-:W-:Y:S05]  /*4520*/  @!P2 BRA `(.L_x_140) ;  /* 0x000000000078a947 */ /* 0x000fea0003800000 */
[C---:B------:R-:W-:Y:S02]  /*4530*/  IMAD.IADD R5, R0.reuse, 0x1, R11 ;  /* 0x0000000100057824 */ /* 0x040fe400078e020b */
[----:B------:R-:W-:-:S07]  /*4540*/  VIADD R0, R0, 0x200 ;  /* 0x0000020000007836 */ /* 0x000fce0000000000 */
.L_x_144:
[----:B------:R-:W-:-:S04]  /*4550*/  IMAD.WIDE.U32 R10, R5, 0x8, R2 ;  /* 0x00000008050a7825 */ /* 0x000fc800078e0002 */
        /* <DEDUP_REMOVED lines=13> */
[----:B------:R-:W-:Y:S01]  /*4630*/  FSEL R9, R11, R9, !P0 ;  /* 0x000000090b097208 */ /* 0x000fe20004000000 */
[C---:B------:R-:W-:Y:S02]  /*4640*/  VIADD R11, R0.reuse, 0x200 ;  /* 0x00000200000b7836 */ /* 0x040fe40000000000 */
[----:B------:R-:W-:-:S03]  /*4650*/  VIADD R0, R0, 0x400 ;  /* 0x0000040000007836 */ /* 0x000fc60000000000 */
[----:B---3--:R-:W-:Y:S01]  /*4660*/  DSETP.GEU.AND P0, PT, R8, R12, PT ;  /* 0x0000000c0800722a */ /* 0x008fe20003f0e000 */
[----:B------:R-:W-:-:S05]  /*4670*/  ISETP.GE.AND P1, PT, R11, R4, PT ;  /* 0x000000040b00720c */ /* 0x000fca0003f26270 */
        /* <DEDUP_REMOVED lines=9> */
.L_x_140:
[----:B------:R-:W-:Y:S05]  /*4710*/  BSYNC.RECONVERGENT B1 ;  /* 0x0000000000017941 */ /* 0x000fea0003800200 */
.L_x_138:
        /* <DEDUP_REMOVED lines=74> */
.L_x_114:
[----:B------:R-:W-:Y:S05]  /*4bc0*/  BSYNC.RECONVERGENT B0 ;  /* 0x0000000000007941 */ /* 0x000fea0003800200 */
.L_x_98:
[----:B------:R-:W-:Y:S05]  /*4bd0*/  @P0 EXIT ;  /* 0x000000000000094d */ /* 0x000fea0003800000 */
[----:B------:R-:W4:Y:S01]  /*4be0*/  LDCU.64 UR8, c[0x0][0x398] ;  /* 0x00007300ff0877ac */ /* 0x000f220008000a00 */
[----:B01----:R-:W0:Y:S01]  /*4bf0*/  LDC.64 R4, c[0x0][0x388] ;  /* 0x0000e200ff047b82 */ /* 0x003e220000000a00 */
[----:B------:R-:W2:Y:S01]  /*4c00*/  LDCU.64 UR4, c[0x0][0x398] ;  /* 0x00007300ff0477ac */ /* 0x000ea20008000a00 */
[----:B----4-:R-:W-:-:S06]  /*4c10*/  DSETP.GT.AND P0, PT, R6, UR8, PT ;  /* 0x0000000806007e2a */ /* 0x010fcc000bf04000 */
[----:B--23--:R-:W-:Y:S02]  /*4c20*/  FSEL R2, R6, UR4, P0 ;  /* 0x0000000406027c08 */ /* 0x00cfe40008000000 */
[----:B------:R-:W-:-:S05]  /*4c30*/  FSEL R3, R7, UR5, P0 ;  /* 0x0000000507037c08 */ /* 0x000fca0008000000 */
[----:B0-----:R-:W-:Y:S01]  /*4c40*/  STG.E.64 desc[UR6][R4.64], R2 ;  /* 0x0000000204007986 */ /* 0x001fe2000c101b06 */
[----:B------:R-:W-:Y:S05]  /*4c50*/  EXIT ;  /* 0x000000000000794d */ /* 0x000fea0003800000 */
.L_x_145:
        /* <DEDUP_REMOVED lines=10> */
.L_x_157:


//--------------------- .text._ZN3cub18CUB_300001_SM_10006detail11EmptyKernelIvEEvv --------------------------
	.section	.text._ZN3cub18CUB_300001_SM_10006detail11EmptyKernelIvEEvv,"ax",@progbits
	.align	128
        .global         _ZN3cub18CUB_300001_SM_10006detail11EmptyKernelIvEEvv
        .type           _ZN3cub18CUB_300001_SM_10006detail11EmptyKernelIvEEvv,@function
        .size           _ZN3cub18CUB_300001_SM_10006detail11EmptyKernelIvEEvv,(.L_x_158 - _ZN3cub18CUB_300001_SM_10006detail11EmptyKernelIvEEvv)
        .other          _ZN3cub18CUB_300001_SM_10006detail11EmptyKernelIvEEvv,@"STO_CUDA_ENTRY STV_DEFAULT"
_ZN3cub18CUB_300001_SM_10006detail11EmptyKernelIvEEvv:
.text._ZN3cub18CUB_300001_SM_10006detail11EmptyKernelIvEEvv:
[----:B------:R-:W-:Y:S01]  /*0000*/  LDC R1, c[0x0][0x37c] ;  /* 0x0000df00ff017b82 */ /* 0x000fe20000000800 */
[----:B------:R-:W-:Y:S05]  /*0010*/  EXIT ;  /* 0x000000000000794d */ /* 0x000fea0003800000 */
.L_x_146:
        /* <DEDUP_REMOVED lines=14> */
.L_x_158:


//--------------------- .text._Z20gpuInitializeMatrixAPdi --------------------------
	.section	.text._Z20gpuInitializeMatrixAPdi,"ax",@progbits
	.align	128
        .global         _Z20gpuInitializeMatrixAPdi
        .type           _Z20gpuInitializeMatrixAPdi,@function
        .size           _Z20gpuInitializeMatrixAPdi,(.L_x_154 - _Z20gpuInitializeMatrixAPdi)
        .other          _Z20gpuInitializeMatrixAPdi,@"STO_CUDA_ENTRY STV_DEFAULT"
_Z20gpuInitializeMatrixAPdi:
.text._Z20gpuInitializeMatrixAPdi:
[----:B------:R-:W-:Y:S01]  /*0000*/  LDC R1, c[0x0][0x37c] ;  /* 0x0000df00ff017b82 */ /* 0x000fe20000000800 */
[----:B------:R-:W0:Y:S07]  /*0010*/  S2R R3, SR_TID.X ;  /* 0x0000000000037919 */ /* 0x000e2e0000002100 */
[----:B------:R-:W0:Y:S01]  /*0020*/  S2UR UR5, SR_CTAID.X ;  /* 0x00000000000579c3 */ /* 0x000e220000002500 */
[----:B------:R-:W1:Y:S07]  /*0030*/  LDCU UR4, c[0x0][0x388] ;  /* 0x00007100ff0477ac */ /* 0x000e6e0008000800 */
[----:B------:R-:W0:Y:S01]  /*0040*/  LDC R0, c[0x0][0x360] ;  /* 0x0000d800ff007b82 */ /* 0x000e220000000800 */
[----:B-1----:R-:W-:Y:S01]  /*0050*/  UIADD3 UR4, UPT, UPT, UR4, -0x1, URZ ;  /* 0xffffffff04047890 */ /* 0x002fe2000fffe0ff */
[----:B0-----:R-:W-:-:S03]  /*0060*/  IMAD R0, R0, UR5, R3 ;  /* 0x0000000500007c24 */ /* 0x001fc6000f8e0203 */
[----:B------:R-:W-:Y:S02]  /*0070*/  USHF.R.S32.HI UR5, URZ, 0x1f, UR4 ;  /* 0x0000001fff057899 */ /* 0x000fe40008011404 */
[----:B------:R-:W-:-:S04]  /*0080*/  ISETP.GE.U32.AND P0, PT, R0, UR4, PT ;  /* 0x0000000400007c0c */ /* 0x000fc8000bf06070 */
[----:B------:R-:W-:-:S13]  /*0090*/  ISETP.GE.U32.AND.EX P0, PT, RZ, UR5, PT, P0 ;  /* 0x00000005ff007c0c */ /* 0x000fda000bf06100 */
[----:B------:R-:W-:Y:S05]  /*00a0*/  @P0 EXIT ;  /* 0x000000000000094d */ /* 0x000fea0003800000 */
[----:B------:R-:W0:Y:S01]  /*00b0*/  I2F.F64 R4, UR4 ;  /* 0x0000000400047d12 */ /* 0x000e220008201c00 */
[----:B------:R-:W-:Y:S01]  /*00c0*/  IMAD.MOV.U32 R2, RZ, RZ, 0x1 ;  /* 0x00000001ff027424 */ /* 0x000fe200078e00ff */
[----:B------:R-:W1:Y:S06]  /*00d0*/  LDCU.64 UR6, c[0x0][0x358] ;  /* 0x00006b00ff0677ac */ /* 0x000e6c0008000a00 */
[----:B0-----:R-:W0:Y:S02]  /*00e0*/  MUFU.RCP64H R3, R5 ;  /* 0x0000000500037308 */ /* 0x001e240000001800 */
[----:B0-----:R-:W-:-:S08]  /*00f0*/  DFMA R6, -R4, R2, 1 ;  /* 0x3ff000000406742b */ /* 0x001fd00000000102 */
[----:B------:R-:W-:-:S08]  /*0100*/  DFMA R6, R6, R6, R6 ;  /* 0x000000060606722b */ /* 0x000fd00000000006 */
[----:B------:R-:W-:-:S08]  /*0110*/  DFMA R6, R2, R6, R2 ;  /* 0x000000060206722b */ /* 0x000fd00000000002 */
[----:B------:R-:W-:-:S08]  /*0120*/  DFMA R2, -R4, R6, 1 ;  /* 0x3ff000000402742b */ /* 0x000fd00000000106 */
[----:B------:R-:W-:-:S08]  /*0130*/  DFMA R2, R6, R2, R6 ;  /* 0x000000020602722b */ /* 0x000fd00000000006 */
[----:B------:R-:W-:-:S08]  /*0140*/  DMUL R6, R2, 10 ;  /* 0x4024000002067828 */ /* 0x000fd00000000000 */
[----:B------:R-:W-:-:S08]  /*0150*/  DFMA R8, -R4, R6, 10 ;  /* 0x402400000408742b */ /* 0x000fd00000000106 */
[----:B------:R-:W-:-:S10]  /*0160*/  DFMA R2, R2, R8, R6 ;  /* 0x000000080202722b */ /* 0x000fd40000000006 */
[----:B------:R-:W-:-:S05]  /*0170*/  FFMA R6, RZ, R5, R3 ;  /* 0x00000005ff067223 */ /* 0x000fca0000000003 */
[----:B------:R-:W-:-:S13]  /*0180*/  FSETP.GT.AND P0, PT, |R6|, 1.469367938527859385e-39, PT ;  /* 0x001000000600780b */ /* 0x000fda0003f04200 */
[----:B-1----:R-:W-:Y:S05]  /*0190*/  @P0 BRA `(.L_x_147) ;  /* 0x0000000000080947 */ /* 0x002fea0003800000 */
[----:B------:R-:W-:-:S07]  /*01a0*/  MOV R6, 0x1c0 ;  /* 0x000001c000067802 */ /* 0x000fce0000000f00 */
[----:B------:R-:W-:Y:S05]  /*01b0*/  CALL.REL.NOINC `($__internal_0_$__cuda_sm20_div_rn_f64_full) ;  /* 0x0000000000607944 */ /* 0x000fea0003c00000 */
.L_x_147:
[----:B------:R-:W0:Y:S01]  /*01c0*/  I2F.F64.U32 R4, R0 ;  /* 0x0000000000047312 */ /* 0x000e220000201800 */
[----:B------:R-:W1:Y:S01]  /*01d0*/  LDC R15, c[0x0][0x388] ;  /* 0x0000e200ff0f7b82 */ /* 0x000e620000000800 */
[----:B------:R-:W2:Y:S01]  /*01e0*/  LDCU.64 UR8, c[0x0][0x380] ;  /* 0x00007000ff0877ac */ /* 0x000ea20008000a00 */
[----:B0-----:R-:W-:Y:S01]  /*01f0*/  DMUL R4, R4, R2 ;  /* 0x0000000204047228 */ /* 0x001fe20000000000 */
[----:B--2---:R-:W-:-:S05]  /*0200*/  LEA R6, P0, R0, UR8, 0x3 ;  /* 0x0000000800067c11 */ /* 0x004fca000f8018ff */
[----:B------:R-:W0:Y:S01]  /*0210*/  F2I.F64.TRUNC R12, R4 ;  /* 0x00000004000c7311 */ /* 0x000e22000030d100 */
[----:B-1----:R-:W-:Y:S01]  /*0220*/  SHF.R.S32.HI R7, RZ, 0x1f, R15 ;  /* 0x0000001fff077819 */ /* 0x002fe2000001140f */
[----:B------:R-:W-:-:S04]  /*0230*/  IMAD.WIDE.U32 R10, R0, R15, RZ ;  /* 0x0000000f000a7225 */ /* 0x000fc800078e00ff */
[----:B------:R-:W-:Y:S01]  /*0240*/  IMAD R7, R7, R0, RZ ;  /* 0x0000000007077224 */ /* 0x000fe200078e02ff */
[----:B------:R-:W-:Y:S01]  /*0250*/  LEA R8, P1, R10, UR8, 0x3 ;  /* 0x000000080a087c11 */ /* 0x000fe2000f8218ff */
[----:B------:R-:W-:Y:S02]  /*0260*/  IMAD R13, R15, UR4, RZ ;  /* 0x000000040f0d7c24 */ /* 0x000fe4000f8e02ff */
[----:B------:R-:W-:Y:S01]  /*0270*/  IMAD.IADD R9, R11, 0x1, R7 ;  /* 0x000000010b097824 */ /* 0x000fe200078e0207 */
[----:B------:R-:W-:Y:S01]  /*0280*/  LEA.HI.X R7, R0, UR9, RZ, 0x3, P0 ;  /* 0x0000000900077c11 */ /* 0x000fe200080f1cff */
[----:B0-----:R0:W1:Y:S03]  /*0290*/  I2F.F64 R2, R12 ;  /* 0x0000000c00027312 */ /* 0x0010660000201c00 */
[----:B------:R-:W-:-:S03]  /*02a0*/  LEA.HI.X R9, R10, UR9, R9, 0x3, P1 ;  /* 0x000000090a097c11 */ /* 0x000fc600088f1c09 */
[----:B------:R-:W-:-:S04]  /*02b0*/  IMAD.WIDE R10, R15, 0x8, R8 ;  /* 0x000000080f0a7825 */ /* 0x000fc800078e0208 */
[----:B0-----:R-:W-:Y:S01]  /*02c0*/  IMAD.WIDE R12, R13, 0x8, R6 ;  /* 0x000000080d0c7825 */ /* 0x001fe200078e0206 */
[C---:B-1----:R-:W-:Y:S02]  /*02d0*/  DADD R4, R2.reuse, 10 ;  /* 0x4024000002047429 */ /* 0x042fe40000000000 */
[----:B------:R-:W-:-:S05]  /*02e0*/  DADD R2, R2, 20 ;  /* 0x4034000002027429 */ /* 0x000fca0000000000 */
[----:B------:R-:W-:Y:S04]  /*02f0*/  STG.E.64 desc[UR6][R6.64], R4 ;  /* 0x0000000406007986 */ /* 0x000fe8000c101b06 */
[----:B------:R-:W-:Y:S04]  /*0300*/  STG.E.64 desc[UR6][R8.64], R4 ;  /* 0x0000000408007986 */ /* 0x000fe8000c101b06 */
[----:B------:R-:W-:Y:S04]  /*0310*/  STG.E.64 desc[UR6][R10.64+-0x8], R2 ;  /* 0xfffff8020a007986 */ /* 0x000fe8000c101b06 */
[----:B------:R-:W-:Y:S01]  /*0320*/  STG.E.64 desc[UR6][R12.64], R2 ;  /* 0x000000020c007986 */ /* 0x000fe2000c101b06 */
[----:B------:R-:W-:Y:S05]  /*0330*/  EXIT ;  /* 0x000000000000794d */ /* 0x000fea0003800000 */
        .weak           $__internal_0_$__cuda_sm20_div_rn_f64_full
        .type           $__internal_0_$__cuda_sm20_div_rn_f64_full,@function
        .size           $__internal_0_$__cuda_sm20_div_rn_f64_full,(.L_x_154 - $__internal_0_$__cuda_sm20_div_rn_f64_full)
$__internal_0_$__cuda_sm20_div_rn_f64_full:
[C---:B------:R-:W-:Y:S01]  /*0340*/  FSETP.GEU.AND P0, PT, |R5|.reuse, 1.469367938527859385e-39, PT ;  /* 0x001000000500780b */ /* 0x040fe20003f0e200 */
[----:B------:R-:W-:Y:S01]  /*0350*/  IMAD.MOV.U32 R8, RZ, RZ, 0x1 ;  /* 0x00000001ff087424 */ /* 0x000fe200078e00ff */
[C---:B------:R-:W-:Y:S01]  /*0360*/  LOP3.LUT R2, R5.reuse, 0x800fffff, RZ, 0xc0, !PT ;  /* 0x800fffff05027812 */ /* 0x040fe200078ec0ff */
[----:B------:R-:W-:Y:S01]  /*0370*/  IMAD.MOV.U32 R7, RZ, RZ, 0x1ca00000 ;  /* 0x1ca00000ff077424 */ /* 0x000fe200078e00ff */
[----:B------:R-:W-:Y:S01]  /*0380*/  LOP3.LUT R14, R5, 0x7ff00000, RZ, 0xc0, !PT ;  /* 0x7ff00000050e7812 */ /* 0x000fe200078ec0ff */
[----:B------:R-:W-:Y:S01]  /*0390*/  IMAD.MOV.U32 R17, RZ, RZ, 0x40200000 ;  /* 0x40200000ff117424 */ /* 0x000fe200078e00ff */
[----:B------:R-:W-:Y:S01]  /*03a0*/  LOP3.LUT R3, R2, 0x3ff00000, RZ, 0xfc, !PT ;  /* 0x3ff0000002037812 */ /* 0x000fe200078efcff */
[----:B------:R-:W-:Y:S01]  /*03b0*/  IMAD.MOV.U32 R2, RZ, RZ, R4 ;  /* 0x000000ffff027224 */ /* 0x000fe200078e0004 */
[----:B------:R-:W-:Y:S01]  /*03c0*/  ISETP.LE.U32.AND P1, PT, R14, 0x40200000, PT ;  /* 0x402000000e00780c */ /* 0x000fe20003f23070 */
[----:B------:R-:W-:Y:S02]  /*03d0*/  IMAD.MOV.U32 R16, RZ, RZ, R14 ;  /* 0x000000ffff107224 */ /* 0x000fe400078e000e */
[----:B------:R-:W-:Y:S01]  /*03e0*/  VIADD R18, R17, 0xffffffff ;  /* 0xffffffff11127836 */ /* 0x000fe20000000000 */
[----:B------:R-:W-:Y:S01]  /*03f0*/  SEL R12, R7, 0x63400000, !P1 ;  /* 0x63400000070c7807 */ /* 0x000fe20004800000 */
[----:B------:R-:W-:-:S06]  /*0400*/  @!P0 DMUL R2, R4, 8.98846567431157953865e+307 ;  /* 0x7fe0000004028828 */ /* 0x000fcc0000000000 */
[----:B------:R-:W0:Y:S04]  /*0410*/  MUFU.RCP64H R9, R3 ;  /* 0x0000000300097308 */ /* 0x000e280000001800 */
[----:B------:R-:W-:Y:S02]  /*0420*/  @!P0 LOP3.LUT R16, R3, 0x7ff00000, RZ, 0xc0, !PT ;  /* 0x7ff0000003108812 */ /* 0x000fe400078ec0ff */
[----:B------:R-:W-:-:S03]  /*0430*/  ISETP.GT.U32.AND P0, PT, R18, 0x7feffffe, PT ;  /* 0x7feffffe1200780c */ /* 0x000fc60003f04070 */
[----:B------:R-:W-:-:S05]  /*0440*/  VIADD R18, R16, 0xffffffff ;  /* 0xffffffff10127836 */ /* 0x000fca0000000000 */
[----:B------:R-:W-:Y:S01]  /*0450*/  ISETP.GT.U32.OR P0, PT, R18, 0x7feffffe, P0 ;  /* 0x7feffffe1200780c */ /* 0x000fe20000704470 */
[----:B0-----:R-:W-:-:S08]  /*0460*/  DFMA R10, R8, -R2, 1 ;  /* 0x3ff00000080a742b */ /* 0x001fd00000000802 */
[----:B------:R-:W-:-:S08]  /*0470*/  DFMA R10, R10, R10, R10 ;  /* 0x0000000a0a0a722b */ /* 0x000fd0000000000a */
[----:B------:R-:W-:-:S08]  /*0480*/  DFMA R10, R8, R10, R8 ;  /* 0x0000000a080a722b */ /* 0x000fd00000000008 */
[----:B------:R-:W-:-:S08]  /*0490*/  DFMA R8, R10, -R2, 1 ;  /* 0x3ff000000a08742b */ /* 0x000fd00000000802 */
[----:B------:R-:W-:Y:S01]  /*04a0*/  DFMA R10, R10, R8, R10 ;  /* 0x000000080a0a722b */ /* 0x000fe2000000000a */
[----:B------:R-:W-:Y:S01]  /*04b0*/  LOP3.LUT R9, R12, 0x40000, RZ, 0xfc, !PT ;  /* 0x000400000c097812 */ /* 0x000fe200078efcff */
[----:B------:R-:W-:-:S06]  /*04c0*/  IMAD.MOV.U32 R8, RZ, RZ, RZ ;  /* 0x000000ffff087224 */ /* 0x000fcc00078e00ff */
[----:B------:R-:W-:-:S08]  /*04d0*/  DMUL R12, R10, R8 ;  /* 0x000000080a0c7228 */ /* 0x000fd00000000000 */
[----:B------:R-:W-:-:S08]  /*04e0*/  DFMA R14, R12, -R2, R8 ;  /* 0x800000020c0e722b */ /* 0x000fd00000000008 */
[----:B------:R-:W-:Y:S01]  /*04f0*/  DFMA R10, R10, R14, R12 ;  /* 0x0000000e0a0a722b */ /* 0x000fe2000000000c */
[----:B------:R-:W-:Y:S10]  /*0500*/  @P0 BRA `(.L_x_148) ;  /* 0x0000000000740947 */ /* 0x000ff40003800000 */
[----:B------:R-:W-:Y:S01]  /*0510*/  LOP3.LUT R14, R5, 0x7ff00000, RZ, 0xc0, !PT ;  /* 0x7ff00000050e7812 */ /* 0x000fe200078ec0ff */
[----:B------:R-:W-:-:S03]  /*0520*/  IMAD.MOV.U32 R12, RZ, RZ, 0x40200000 ;  /* 0x40200000ff0c7424 */ /* 0x000fc600078e00ff */
[----:B------:R-:W-:Y:S01]  /*0530*/  ISETP.LE.U32.AND P0, PT, R14, 0x40200000, PT ;  /* 0x402000000e00780c */ /* 0x000fe20003f03070 */
[----:B------:R-:W-:Y:S02]  /*0540*/  IMAD.MOV R13, RZ, RZ, -R14 ;  /* 0x000000ffff0d7224 */ /* 0x000fe400078e0a0e */
[----:B------:R-:W-:Y:S01]  /*0550*/  IMAD.MOV.U32 R14, RZ, RZ, RZ ;  /* 0x000000ffff0e7224 */ /* 0x000fe200078e00ff */
[----:B------:R-:W-:Y:S02]  /*0560*/  SEL R7, R7, 0x63400000, !P0 ;  /* 0x6340000007077807 */ /* 0x000fe40004000000 */
[----:B------:R-:W-:-:S04]  /*0570*/  VIADDMNMX R12, R13, R12, 0xb9600000, !PT ;  /* 0xb96000000d0c7446 */ /* 0x000fc8000780010c */
[----:B------:R-:W-:-:S05]  /*0580*/  VIMNMX R12, PT, PT, R12, 0x46a00000, PT ;  /* 0x46a000000c0c7848 */ /* 0x000fca0003fe0100 */
[----:B------:R-:W-:-:S04]  /*0590*/  IMAD.IADD R7, R12, 0x1, -R7 ;  /* 0x000000010c077824 */ /* 0x000fc800078e0a07 */
[----:B------:R-:W-:-:S06]  /*05a0*/  VIADD R15, R7, 0x7fe00000 ;  /* 0x7fe00000070f7836 */ /* 0x000fcc0000000000 */
[----:B------:R-:W-:-:S10]  /*05b0*/  DMUL R12, R10, R14 ;  /* 0x0000000e0a0c7228 */ /* 0x000fd40000000000 */
[----:B------:R-:W-:-:S13]  /*05c0*/  FSETP.GTU.AND P0, PT, |R13|, 1.469367938527859385e-39, PT ;  /* 0x001000000d00780b */ /* 0x000fda0003f0c200 */
[----:B------:R-:W-:Y:S05]  /*05d0*/  @P0 BRA `(.L_x_149) ;  /* 0x0000000000840947 */ /* 0x000fea0003800000 */
[----:B------:R-:W-:Y:S01]  /*05e0*/  DFMA R2, R10, -R2, R8 ;  /* 0x800000020a02722b */ /* 0x000fe20000000008 */
[----:B------:R-:W-:-:S09]  /*05f0*/  IMAD.MOV.U32 R14, RZ, RZ, RZ ;  /* 0x000000ffff0e7224 */ /* 0x000fd200078e00ff */
[C---:B------:R-:W-:Y:S02]  /*0600*/  FSETP.NEU.AND P0, PT, R3.reuse, RZ, PT ;  /* 0x000000ff0300720b */ /* 0x040fe40003f0d000 */
[----:B------:R-:W-:-:S04]  /*0610*/  LOP3.LUT R5, R3, 0x80000000, R5, 0x48, !PT ;  /* 0x8000000003057812 */ /* 0x000fc800078e4805 */
[----:B------:R-:W-:-:S07]  /*0620*/  LOP3.LUT R15, R5, R15, RZ, 0xfc, !PT ;  /* 0x0000000f050f7212 */ /* 0x000fce00078efcff */
[----:B------:R-:W-:Y:S05]  /*0630*/  @!P0 BRA `(.L_x_149) ;  /* 0x00000000006c8947 */ /* 0x000fea0003800000 */
[----:B------:R-:W-:Y:S01]  /*0640*/  IMAD.MOV R3, RZ, RZ, -R7 ;  /* 0x000000ffff037224 */ /* 0x000fe200078e0a07 */
[----:B------:R-:W-:Y:S01]  /*0650*/  IADD3 R7, PT, PT, -R7, -0x43300000, RZ ;  /* 0xbcd0000007077810 */ /* 0x000fe20007ffe1ff */
[----:B------:R-:W-:-:S06]  /*0660*/  IMAD.MOV.U32 R2, RZ, RZ, RZ ;  /* 0x000000ffff027224 */ /* 0x000fcc00078e00ff */
[----:B------:R-:W-:Y:S02]  /*0670*/  DFMA R2, R12, -R2, R10 ;  /* 0x800000020c02722b */ /* 0x000fe4000000000a */
[----:B------:R-:W-:-:S08]  /*0680*/  DMUL.RP R10, R10, R14 ;  /* 0x0000000e0a0a7228 */ /* 0x000fd00000008000 */
[----:B------:R-:W-:Y:S02]  /*0690*/  FSETP.NEU.AND P0, PT, |R3|, R7, PT ;  /* 0x000000070300720b */ /* 0x000fe40003f0d200 */
[----:B------:R-:W-:Y:S02]  /*06a0*/  LOP3.LUT R5, R11, R5, RZ, 0x3c, !PT ;  /* 0x000000050b057212 */ /* 0x000fe400078e3cff */
[----:B------:R-:W-:Y:S02]  /*06b0*/  FSEL R12, R10, R12, !P0 ;  /* 0x0000000c0a0c7208 */ /* 0x000fe40004000000 */
[----:B------:R-:W-:Y:S01]  /*06c0*/  FSEL R13, R5, R13, !P0 ;  /* 0x0000000d050d7208 */ /* 0x000fe20004000000 */
[----:B------:R-:W-:Y:S06]  /*06d0*/  BRA `(.L_x_149) ;  /* 0x0000000000447947 */ /* 0x000fec0003800000 */
.L_x_148:
[----:B------:R-:W-:-:S14]  /*06e0*/  DSETP.NAN.AND P0, PT, R4, R4, PT ;  /* 0x000000040400722a */ /* 0x000fdc0003f08000 */
[----:B------:R-:W-:Y:S05]  /*06f0*/  @P0 BRA `(.L_x_150) ;  /* 0x0000000000340947 */ /* 0x000fea0003800000 */
[----:B------:R-:W-:Y:S01]  /*0700*/  ISETP.NE.AND P0, PT, R17, R16, PT ;  /* 0x000000101100720c */ /* 0x000fe20003f05270 */
[----:B------:R-:W-:Y:S02]  /*0710*/  IMAD.MOV.U32 R12, RZ, RZ, 0x0 ;  /* 0x00000000ff0c7424 */ /* 0x000fe400078e00ff */
[----:B------:R-:W-:-:S10]  /*0720*/  IMAD.MOV.U32 R13, RZ, RZ, -0x80000 ;  /* 0xfff80000ff0d7424 */ /* 0x000fd400078e00ff */
[----:B------:R-:W-:Y:S05]  /*0730*/  @!P0 BRA `(.L_x_149) ;  /* 0x00000000002c8947 */ /* 0x000fea0003800000 */
[----:B------:R-:W-:Y:S02]  /*0740*/  ISETP.NE.AND P0, PT, R17, 0x7ff00000, PT ;  /* 0x7ff000001100780c */ /* 0x000fe40003f05270 */
[----:B------:R-:W-:Y:S02]  /*0750*/  LOP3.LUT R4, R5, 0x40240000, RZ, 0x3c, !PT ;  /* 0x4024000005047812 */ /* 0x000fe400078e3cff */
[----:B------:R-:W-:Y:S02]  /*0760*/  ISETP.EQ.OR P0, PT, R16, RZ, !P0 ;  /* 0x000000ff1000720c */ /* 0x000fe40004702670 */
[----:B------:R-:W-:-:S11]  /*0770*/  LOP3.LUT R13, R4, 0x80000000, RZ, 0xc0, !PT ;  /* 0x80000000040d7812 */ /* 0x000fd600078ec0ff */
[----:B------:R-:W-:Y:S01]  /*0780*/  @P0 LOP3.LUT R2, R13, 0x7ff00000, RZ, 0xfc, !PT ;  /* 0x7ff000000d020812 */ /* 0x000fe200078efcff */
[----:B------:R-:W-:Y:S02]  /*0790*/  @!P0 IMAD.MOV.U32 R12, RZ, RZ, RZ ;  /* 0x000000ffff0c8224 */ /* 0x000fe400078e00ff */
[----:B------:R-:W-:Y:S02]  /*07a0*/  @P0 IMAD.MOV.U32 R12, RZ, RZ, RZ ;  /* 0x000000ffff0c0224 */ /* 0x000fe400078e00ff */
[----:B------:R-:W-:Y:S01]  /*07b0*/  @P0 IMAD.MOV.U32 R13, RZ, RZ, R2 ;  /* 0x000000ffff0d0224 */ /* 0x000fe200078e0002 */
[----:B------:R-:W-:Y:S06]  /*07c0*/  BRA `(.L_x_149) ;  /* 0x0000000000087947 */ /* 0x000fec0003800000 */
.L_x_150:
[----:B------:R-:W-:Y:S01]  /*07d0*/  LOP3.LUT R13, R5, 0x80000, RZ, 0xfc, !PT ;  /* 0x00080000050d7812 */ /* 0x000fe200078efcff */
[----:B------:R-:W-:-:S07]  /*07e0*/  IMAD.MOV.U32 R12, RZ, RZ, R4 ;  /* 0x000000ffff0c7224 */ /* 0x000fce00078e0004 */
.L_x_149:
[----:B------:R-:W-:Y:S02]  /*07f0*/  IMAD.MOV.U32 R7, RZ, RZ, 0x0 ;  /* 0x00000000ff077424 */ /* 0x000fe400078e00ff */
[----:B------:R-:W-:Y:S02]  /*0800*/  IMAD.MOV.U32 R2, RZ, RZ, R12 ;  /* 0x000000ffff027224 */ /* 0x000fe400078e000c */
[----:B------:R-:W-:Y:S01]  /*0810*/  IMAD.MOV.U32 R3, RZ, RZ, R13 ;  /* 0x000000ffff037224 */ /* 0x000fe200078e000d */
[----:B------:R-:W-:Y:S06]  /*0820*/  RET.REL.NODEC R6 `(_Z20gpuInitializeMatrixAPdi) ;  /* 0xfffffff406f47950 */ /* 0x000fec0003c3ffff */
.L_x_151:
        /* <DEDUP_REMOVED lines=13> */
.L_x_154:


//--------------------- .text._Z20gpuMatrixSubtractionPdS_i --------------------------
	.section	.text._Z20gpuMatrixSubtractionPdS_i,"ax",@progbits
	.align	128
        .global         _Z20gpuMatrixSubtractionPdS_i
        .type           _Z20gpuMatrixSubtractionPdS_i,@function
        .size           _Z20gpuMatrixSubtractionPdS_i,(.L_x_160 - _Z20gpuMatrixSubtractionPdS_i)
        .other          _Z20gpuMatrixSubtractionPdS_i,@"STO_CUDA_ENTRY STV_DEFAULT"
_Z20gpuMatrixSubtractionPdS_i:
.text._Z20gpuMatrixSubtractionPdS_i:
[----:B------:R-:W-:Y:S01]  /*0000*/  LDC R1, c[0x0][0x37c] ;  /* 0x0000df00ff017b82 */ /* 0x000fe20000000800 */
[----:B------:R-:W0:Y:S07]  /*0010*/  S2R R3, SR_TID.Y ;  /* 0x0000000000037919 */ /* 0x000e2e0000002200 */
[----:B------:R-:W0:Y:S01]  /*0020*/  LDC R0, c[0x0][0x364] ;  /* 0x0000d900ff007b82 */ /* 0x000e220000000800 */
[----:B------:R-:W1:Y:S01]  /*0030*/  LDCU UR6, c[0x0][0x390] ;  /* 0x00007200ff0677ac */ /* 0x000e620008000800 */
[----:B------:R-:W2:Y:S06]  /*0040*/  S2R R2, SR_TID.X ;  /* 0x0000000000027919 */ /* 0x000eac0000002100 */
[----:B------:R-:W0:Y:S08]  /*0050*/  S2UR UR4, SR_CTAID.Y ;  /* 0x00000000000479c3 */ /* 0x000e300000002600 */
[----:B------:R-:W2:Y:S08]  /*0060*/  S2UR UR5, SR_CTAID.X ;  /* 0x00000000000579c3 */ /* 0x000eb00000002500 */
[----:B------:R-:W2:Y:S01]  /*0070*/  LDC R7, c[0x0][0x360] ;  /* 0x0000d800ff077b82 */ /* 0x000ea20000000800 */
[----:B0-----:R-:W-:Y:S01]  /*0080*/  IMAD R0, R0, UR4, R3 ;  /* 0x0000000400007c24 */ /* 0x001fe2000f8e0203 */
[----:B-1----:R-:W-:Y:S01]  /*0090*/  UIADD3 UR4, UPT, UPT, UR6, -0x1, URZ ;  /* 0xffffffff06047890 */ /* 0x002fe2000fffe0ff */
[----:B--2---:R-:W-:-:S05]  /*00a0*/  IMAD R7, R7, UR5, R2 ;  /* 0x0000000507077c24 */ /* 0x004fca000f8e0202 */
[----:B------:R-:W-:-:S04]  /*00b0*/  VIMNMX R2, PT, PT, R0, R7, !PT ;  /* 0x0000000700027248 */ /* 0x000fc80007fe0100 */
[----:B------:R-:W-:-:S13]  /*00c0*/  ISETP.GE.AND P0, PT, R2, UR4, PT ;  /* 0x0000000402007c0c */ /* 0x000fda000bf06270 */
[----:B------:R-:W-:Y:S05]  /*00d0*/  @P0 EXIT ;  /* 0x000000000000094d */ /* 0x000fea0003800000 */
[----:B------:R-:W0:Y:S01]  /*00e0*/  LDC.64 R2, c[0x0][0x380] ;  /* 0x0000e000ff027b82 */ /* 0x000e220000000a00 */
[----:B------:R-:W1:Y:S01]  /*00f0*/  LDCU.64 UR4, c[0x0][0x358] ;  /* 0x00006b00ff0477ac */ /* 0x000e620008000a00 */
[----:B------:R-:W-:-:S06]  /*0100*/  IMAD R7, R0, UR6, R7 ;  /* 0x0000000600077c24 */ /* 0x000fcc000f8e0207 */
[----:B------:R-:W2:Y:S01]  /*0110*/  LDC.64 R4, c[0x0][0x388] ;  /* 0x0000e200ff047b82 */ /* 0x000ea20000000a00 */
[----:B0-----:R-:W-:-:S06]  /*0120*/  IMAD.WIDE R2, R7, 0x8, R2 ;  /* 0x0000000807027825 */ /* 0x001fcc00078e0202 */
[----:B-1----:R-:W3:Y:S01]  /*0130*/  LDG.E.64 R2, desc[UR4][R2.64] ;  /* 0x0000000402027981 */ /* 0x002ee2000c1e1b00 */
[----:B--2---:R-:W-:-:S05]  /*0140*/  IMAD.WIDE R4, R7, 0x8, R4 ;  /* 0x0000000807047825 */ /* 0x004fca00078e0204 */
[----:B------:R-:W3:Y:S02]  /*0150*/  LDG.E.64 R6, desc[UR4][R4.64] ;  /* 0x0000000404067981 */ /* 0x000ee4000c1e1b00 */
[----:B---3--:R-:W-:-:S07]  /*0160*/  DADD R6, R2, -R6 ;  /* 0x0000000002067229 */ /* 0x008fce0000000806 */
[----:B------:R-:W-:Y:S01]  /*0170*/  STG.E.64 desc[UR4][R4.64], R6 ;  /* 0x0000000604007986 */ /* 0x000fe2000c101b04 */
[----:B------:R-:W-:Y:S05]  /*0180*/  EXIT ;  /* 0x000000000000794d */ /* 0x000fea0003800000 */
.L_x_152:
        /* <DEDUP_REMOVED lines=15> */
.L_x_160:


//--------------------- .text._Z19computeOneStepOnGPUPdS_i --------------------------
	.section	.text._Z19computeOneStepOnGPUPdS_i,"ax",@progbits
	.align	128
        .global         _Z19computeOneStepOnGPUPdS_i
        .type           _Z19computeOneStepOnGPUPdS_i,@function
        .size           _Z19computeOneStepOnGPUPdS_i,(.L_x_161 - _Z19computeOneStepOnGPUPdS_i)
        .other          _Z19computeOneStepOnGPUPdS_i,@"STO_CUDA_ENTRY STV_DEFAULT"
_Z19computeOneStepOnGPUPdS_i:
.text._Z19computeOneStepOnGPUPdS_i:
[----:B------:R-:W-:Y:S01]  /*0000*/  LDC R1, c[0x0][0x37c] ;  /* 0x0000df00ff017b82 */ /* 0x000fe20000000800 */
[----:B------:R-:W0:Y:S07]  /*0010*/  S2R R3, SR_TID.Y ;  /* 0x0000000000037919 */ /* 0x000e2e0000002200 */
[----:B------:R-:W0:Y:S01]  /*0020*/  S2UR UR4, SR_CTAID.Y ;  /* 0x00000000000479c3 */ /* 0x000e220000002600 */
[----:B------:R-:W1:Y:S01]  /*0030*/  LDCU UR6, c[0x0][0x390] ;  /* 0x00007200ff0677ac */ /* 0x000e620008000800 */
[----:B------:R-:W2:Y:S06]  /*0040*/  S2R R2, SR_TID.X ;  /* 0x0000000000027919 */ /* 0x000eac0000002100 */
[----:B------:R-:W0:Y:S08]  /*0050*/  LDC R0, c[0x0][0x364] ;  /* 0x0000d900ff007b82 */ /* 0x000e300000000800 */
[----:B------:R-:W2:Y:S08]  /*0060*/  S2UR UR5, SR_CTAID.X ;  /* 0x00000000000579c3 */ /* 0x000eb00000002500 */
[----:B------:R-:W2:Y:S01]  /*0070*/  LDC R7, c[0x0][0x360] ;  /* 0x0000d800ff077b82 */ /* 0x000ea20000000800 */
[----:B0-----:R-:W-:Y:S01]  /*0080*/  IMAD R0, R0, UR4, R3 ;  /* 0x0000000400007c24 */ /* 0x001fe2000f8e0203 */
[----:B-1----:R-:W-:-:S04]  /*0090*/  UIADD3 UR4, UPT, UPT, UR6, -0x1, URZ ;  /* 0xffffffff06047890 */ /* 0x002fc8000fffe0ff */
[----:B------:R-:W-:Y:S01]  /*00a0*/  ISETP.NE.AND P0, PT, R0, RZ, PT ;  /* 0x000000ff0000720c */ /* 0x000fe20003f05270 */
[----:B--2---:R-:W-:-:S05]  /*00b0*/  IMAD R7, R7, UR5, R2 ;  /* 0x0000000507077c24 */ /* 0x004fca000f8e0202 */
[----:B------:R-:W-:Y:S02]  /*00c0*/  ISETP.EQ.OR P0, PT, R7, RZ, !P0 ;  /* 0x000000ff0700720c */ /* 0x000fe40004702670 */
[----:B------:R-:W-:-:S04]  /*00d0*/  VIMNMX R2, PT, PT, R0, R7, !PT ;  /* 0x0000000700027248 */ /* 0x000fc80007fe0100 */
[----:B------:R-:W-:-:S13]  /*00e0*/  ISETP.GE.OR P0, PT, R2, UR4, P0 ;  /* 0x0000000402007c0c */ /* 0x000fda0008706670 */
[----:B------:R-:W-:Y:S05]  /*00f0*/  @P0 EXIT ;  /* 0x000000000000094d */ /* 0x000fea0003800000 */
[----:B------:R-:W0:Y:S01]  /*0100*/  LDC.64 R8, c[0x0][0x380] ;  /* 0x0000e000ff087b82 */ /* 0x000e220000000a00 */
[----:B------:R-:W1:Y:S01]  /*0110*/  LDCU.64 UR8, c[0x0][0x380] ;  /* 0x00007000ff0877ac */ /* 0x000e620008000a00 */
[C---:B------:R-:W-:Y:S01]  /*0120*/  IMAD R6, R0.reuse, UR6, RZ ;  /* 0x0000000600067c24 */ /* 0x040fe2000f8e02ff */
[--C-:B------:R-:W-:Y:S01]  /*0130*/  SHF.R.S32.HI R3, RZ, 0x1f, R7.reuse ;  /* 0x0000001fff037819 */ /* 0x100fe20000011407 */
[----:B------:R-:W-:Y:S01]  /*0140*/  VIADD R0, R0, 0xffffffff ;  /* 0xffffffff00007836 */ /* 0x000fe20000000000 */
[----:B------:R-:W2:Y:S02]  /*0150*/  LDCU.64 UR4, c[0x0][0x358] ;  /* 0x00006b00ff0477ac */ /* 0x000ea40008000a00 */
[C---:B------:R-:W-:Y:S01]  /*0160*/  IADD3 R5, P0, PT, R7.reuse, R6, RZ ;  /* 0x0000000607057210 */ /* 0x040fe20007f1e0ff */
[----:B------:R-:W-:Y:S01]  /*0170*/  IMAD R0, R0, UR6, R7 ;  /* 0x0000000600007c24 */ /* 0x000fe2000f8e0207 */
[----:B------:R-:W-:Y:S01]  /*0180*/  IADD3 R11, PT, PT, R7, UR6, R6 ;  /* 0x00000006070b7c10 */ /* 0x000fe2000fffe006 */
[----:B------:R-:W3:Y:S01]  /*0190*/  LDC.64 R12, c[0x0][0x388] ;  /* 0x0000e200ff0c7b82 */ /* 0x000ee20000000a00 */
[----:B------:R-:W-:-:S02]  /*01a0*/  LEA.HI.X.SX32 R10, R6, R3, 0x1, P0 ;  /* 0x00000003060a7211 */ /* 0x000fc400000f0eff */
[----:B-1----:R-:W-:-:S04]  /*01b0*/  LEA R4, P0, R5, UR8, 0x3 ;  /* 0x0000000805047c11 */ /* 0x002fc8000f8018ff */
[----:B------:R-:W-:Y:S01]  /*01c0*/  LEA.HI.X R5, R5, UR9, R10, 0x3, P0 ;  /* 0x0000000905057c11 */ /* 0x000fe200080f1c0a */
[----:B0-----:R-:W-:-:S04]  /*01d0*/  IMAD.WIDE R2, R0, 0x8, R8 ;  /* 0x0000000800027825 */ /* 0x001fc800078e0208 */
[----:B--2---:R-:W2:Y:S01]  /*01e0*/  LDG.E.64 R6, desc[UR4][R4.64+-0x8] ;  /* 0xfffff80404067981 */ /* 0x004ea2000c1e1b00 */
[----:B------:R-:W-:-:S03]  /*01f0*/  IMAD.WIDE R8, R11, 0x8, R8 ;  /* 0x000000080b087825 */ /* 0x000fc600078e0208 */
[----:B------:R-:W2:Y:S04]  /*0200*/  LDG.E.64 R2, desc[UR4][R2.64] ;  /* 0x0000000402027981 */ /* 0x000ea8000c1e1b00 */
[----:B------:R-:W4:Y:S04]  /*0210*/  LDG.E.64 R8, desc[UR4][R8.64] ;  /* 0x0000000408087981 */ /* 0x000f28000c1e1b00 */
[----:B------:R-:W5:Y:S01]  /*0220*/  LDG.E.64 R10, desc[UR4][R4.64+0x8] ;  /* 0x00000804040a7981 */ /* 0x000f62000c1e1b00 */
[----:B--2---:R-:W-:-:S08]  /*0230*/  DADD R6, R2, R6 ;  /* 0x0000000002067229 */ /* 0x004fd00000000006 */
[----:B----4-:R-:W-:-:S08]  /*0240*/  DADD R6, R6, R8 ;  /* 0x0000000006067229 */ /* 0x010fd00000000008 */
[----:B-----5:R-:W-:Y:S01]  /*0250*/  DADD R6, R6, R10 ;  /* 0x0000000006067229 */ /* 0x020fe2000000000a */
[----:B------:R-:W-:-:S04]  /*0260*/  VIADD R11, R0, UR6 ;  /* 0x00000006000b7c36 */ /* 0x000fc80008000000 */
[----:B---3--:R-:W-:-:S03]  /*0270*/  IMAD.WIDE R2, R11, 0x8, R12 ;  /* 0x000000080b027825 */ /* 0x008fc600078e020c */
[----:B------:R-:W-:-:S07]  /*0280*/  DMUL R6, R6, 0.25 ;  /* 0x3fd0000006067828 */ /* 0x000fce0000000000 */
[----:B------:R-:W-:Y:S01]  /*0290*/  STG.E.64 desc[UR4][R2.64], R6 ;  /* 0x0000000602007986 */ /* 0x000fe2000c101b04 */
[----:B------:R-:W-:Y:S05]  /*02a0*/  EXIT ;  /* 0x000000000000794d */ /* 0x000fea0003800000 */
.L_x_153:
        /* <DEDUP_REMOVED lines=13> */
.L_x_161:


//--------------------- .nv.shared._ZN3cub18CUB_300001_SM_10006detail6reduce28DeviceReduceSingleTileKernelINS2_10policy_hubIdjN4cuda3__47maximumIvEEE10Policy1000EPdSB_iS8_ddNS5_3std3__410__identityEEEvT0_T1_T2_T3_T4_T6_ --------------------------
	.section	.nv.shared._ZN3cub18CUB_300001_SM_10006detail6reduce28DeviceReduceSingleTileKernelINS2_10policy_hubIdjN4cuda3__47maximumIvEEE10Policy1000EPdSB_iS8_ddNS5_3std3__410__identityEEEvT0_T1_T2_T3_T4_T6_,"aw",@nobits
	.sectionflags	@""
	.align	8
.nv.shared._ZN3cub18CUB_300001_SM_10006detail6reduce28DeviceReduceSingleTileKernelINS2_10policy_hubIdjN4cuda3__47maximumIvEEE10Policy1000EPdSB_iS8_ddNS5_3std3__410__identityEEEvT0_T1_T2_T3_T4_T6_:
	.zero		1104


//--------------------- .nv.shared.reserved.0     --------------------------
	.section	.nv.shared.reserved.0,"aw",@nobits
	.weak		__nv_reservedSMEM_offset_0_alias
	.size		__nv_reservedSMEM_offset_0_alias, 0, 64
	.other		__nv_reservedSMEM_offset_0_alias,@"STO_CUDA_RESERVED_SHARED STV_DEFAULT"
__nv_reservedSMEM_offset_0_alias:
	.zero		0
	.zero		64


//--------------------- .nv.global                --------------------------
	.section	.nv.global,"aw",@nobits
.nv.global:
	.type		_ZN33_INTERNAL_3c3c8f91_4_k_cu_epsilon6thrust24THRUST_300001_SM_1000_NS12placeholders2_5E,@object
	.size		_ZN33_INTERNAL_3c3c8f91_4_k_cu_epsilon6thrust24THRUST_300001_SM_1000_NS12placeholders2_5E,(_ZN33_INTERNAL_3c3c8f91_4_k_cu_epsilon4cuda3std3__45__cpo6cbeginE - _ZN33_INTERNAL_3c3c8f91_4_k_cu_epsilon6thrust24THRUST_300001_SM_1000_NS12placeholders2_5E)
_ZN33_INTERNAL_3c3c8f91_4_k_cu_epsilon6thrust24THRUST_300001_SM_1000_NS12placeholders2_5E:
	.zero		1
	.type		_ZN33_INTERNAL_3c3c8f91_4_k_cu_epsilon4cuda3std3__45__cpo6cbeginE,@object
	.size		_ZN33_INTERNAL_3c3c8f91_4_k_cu_epsilon4cuda3std3__45__cpo6cbeginE,(_ZN33_INTERNAL_3c3c8f91_4_k_cu_epsilon4cuda3std6ranges3__45__cpo6cbeginE - _ZN33_INTERNAL_3c3c8f91_4_k_cu_epsilon4cuda3std3__45__cpo6cbeginE)
_ZN33_INTERNAL_3c3c8f91_4_k_cu_epsilon4cuda3std3__45__cpo6cbeginE:
	.zero		1
	.type		_ZN33_INTERNAL_3c3c8f91_4_k_cu_epsilon4cuda3std6ranges3__45__cpo6cbeginE,@object
	.size		_ZN33_INTERNAL_3c3c8f91_4_k_cu_epsilon4cuda3std6ranges3__45__cpo6cbeginE,(_ZN33_INTERNAL_3c3c8f91_4_k_cu_epsilon4cuda3std3__48in_placeE - _ZN33_INTERNAL_3c3c8f91_4_k_cu_epsilon4cuda3std6ranges3__45__cpo6cbeginE)
_ZN33_INTERNAL_3c3c8f91_4_k_cu_epsilon4cuda3std6ranges3__45__cpo6cbeginE:
	.zero		1
	.type		_ZN33_INTERNAL_3c3c8f91_4_k_cu_epsilon4cuda3std3__48in_placeE,@object
	.size		_ZN33_INTERNAL_3c3c8f91_4_k_cu_epsilon4cuda3std3__48in_placeE,(_ZN33_INTERNAL_3c3c8f91_4_k_cu_epsilon4cuda3std6ranges3__45__cpo4sizeE - _ZN33_INTERNAL_3c3c8f91_4_k_cu_epsilon4cuda3std3__48in_placeE)
_ZN33_INTERNAL_3c3c8f91_4_k_cu_epsilon4cuda3std3__48in_placeE:
	.zero		1
	.type		_ZN33_INTERNAL_3c3c8f91_4_k_cu_epsilon4cuda3std6ranges3__45__cpo4sizeE,@object
	.size		_ZN33_INTERNAL_3c3c8f91_4_k_cu_epsilon4cuda3std6ranges3__45__cpo4sizeE,(_ZN33_INTERNAL_3c3c8f91_4_k_cu_epsilon6thrust24THRUST_300001_SM_1000_NS12placeholders2_9E - _ZN33_INTERNAL_3c3c8f91_4_k_cu_epsilon4cuda3std6ranges3__45__cpo4sizeE)
_ZN33_INTERNAL_3c3c8f91_4_k_cu_epsilon4cuda3std6ranges3__45__cpo4sizeE:
	.zero		1
	.type		_ZN33_INTERNAL_3c3c8f91_4_k_cu_epsilon6thrust24THRUST_300001_SM_1000_NS12placeholders2_9E,@object
	.size		_ZN33_INTERNAL_3c3c8f91_4_k_cu_epsilon6thrust24THRUST_300001_SM_1000_NS12placeholders2_9E,(_ZN33_INTERNAL_3c3c8f91_4_k_cu_epsilon4cuda3std3__45__cpo7crbeginE - _ZN33_INTERNAL_3c3c8f91_4_k_cu_epsilon6thrust24THRUST_300001_SM_1000_NS12placeholders2_9E)
_ZN33_INTERNAL_3c3c8f91_4_k_cu_epsilon6thrust24THRUST_300001_SM_1000_NS12placeholders2_9E:
	.zero		1
	.type		_ZN33_INTERNAL_3c3c8f91_4_k_cu_epsilon4cuda3std3__45__cpo7crbeginE,@object
	.size		_ZN33_INTERNAL_3c3c8f91_4_k_cu_epsilon4cuda3std3__45__cpo7crbeginE,(_ZN33_INTERNAL_3c3c8f91_4_k_cu_epsilon4cuda3std6ranges3__45__cpo4nextE - _ZN33_INTERNAL_3c3c8f91_4_k_cu_epsilon4cuda3std3__45__cpo7crbeginE)
_ZN33_INTERNAL_3c3c8f91_4_k_cu_epsilon4cuda3std3__45__cpo7crbeginE:
	.zero		1
	.type		_ZN33_INTERNAL_3c3c8f91_4_k_cu_epsilon4cuda3std6ranges3__45__cpo4nextE,@object
	.size		_ZN33_INTERNAL_3c3c8f91_4_k_cu_epsilon4cuda3std6ranges3__45__cpo4nextE,(_ZN33_INTERNAL_3c3c8f91_4_k_cu_epsilon4cuda3std6ranges3__45__cpo4swapE - _ZN33_INTERNAL_3c3c8f91_4_k_cu_epsilon4cuda3std6ranges3__45__cpo4nextE)
_ZN33_INTERNAL_3c3c8f91_4_k_cu_epsilon4cuda3std6ranges3__45__cpo4nextE:
	.zero		1
	.type		_ZN33_INTERNAL_3c3c8f91_4_k_cu_epsilon4cuda3std6ranges3__45__cpo4swapE,@object
	.size		_ZN33_INTERNAL_3c3c8f91_4_k_cu_epsilon4cuda3std6ranges3__45__cpo4swapE,(_ZN33_INTERNAL_3c3c8f91_4_k_cu_epsilon6thrust24THRUST_300001_SM_1000_NS12placeholders2_1E - _ZN33_INTERNAL_3c3c8f91_4_k_cu_epsilon4cuda3std6ranges3__45__cpo4swapE)
_ZN33_INTERNAL_3c3c8f91_4_k_cu_epsilon4cuda3std6ranges3__45__cpo4swapE:
	.zero		1
	.type		_ZN33_INTERNAL_3c3c8f91_4_k_cu_epsilon6thrust24THRUST_300001_SM_1000_NS12placeholders2_1E,@object
	.size		_ZN33_INTERNAL_3c3c8f91_4_k_cu_epsilon6thrust24THRUST_300001_SM_1000_NS12placeholders2_1E,(_ZN33_INTERNAL_3c3c8f91_4_k_cu_epsilon6thrust24THRUST_300001_SM_1000_NS12placeholders2_3E - _ZN33_INTERNAL_3c3c8f91_4_k_cu_epsilon6thrust24THRUST_300001_SM_1000_NS12placeholders2_1E)
_ZN33_INTERNAL_3c3c8f91_4_k_cu_epsilon6thrust24THRUST_300001_SM_1000_NS12placeholders2_1E:
	.zero		1
	.type		_ZN33_INTERNAL_3c3c8f91_4_k_cu_epsilon6thrust24THRUST_300001_SM_1000_NS12placeholders2_3E,@object
	.size		_ZN33_INTERNAL_3c3c8f91_4_k_cu_epsilon6thrust24THRUST_300001_SM_1000_NS12placeholders2_3E,(_ZN33_INTERNAL_3c3c8f91_4_k_cu_epsilon4cuda3std3__45__cpo5beginE - _ZN33_INTERNAL_3c3c8f91_4_k_cu_epsilon6thrust24THRUST_300001_SM_1000_NS12placeholders2_3E)
_ZN33_INTERNAL_3c3c8f91_4_k_cu_epsilon6thrust24THRUST_300001_SM_1000_NS12placeholders2_3E:
	.zero		1
	.type		_ZN33_INTERNAL_3c3c8f91_4_k_cu_epsilon4cuda3std3__45__cpo5beginE,@object
	.size		_ZN33_INTERNAL_3c3c8f91_4_k_cu_epsilon4cuda3std3__45__cpo5beginE,(_ZN33_INTERNAL_3c3c8f91_4_k_cu_epsilon4cuda3std6ranges3__45__cpo5beginE - _ZN33_INTERNAL_3c3c8f91_4_k_cu_epsilon4cuda3std3__45__cpo5beginE)
_ZN33_INTERNAL_3c3c8f91_4_k_cu_epsilon4cuda3std3__45__cpo5beginE:
	.zero		1
	.type		_ZN33_INTERNAL_3c3c8f91_4_k_cu_epsilon4cuda3std6ranges3__45__cpo5beginE,@object
	.size		_ZN33_INTERNAL_3c3c8f91_4_k_cu_epsilon4cuda3std6ranges3__45__cpo5beginE,(_ZN33_INTERNAL_3c3c8f91_4_k_cu_epsilon4cuda3std3__435_GLOBAL__N__3c3c8f91_4_k_cu_epsilon6ignoreE - _ZN33_INTERNAL_3c3c8f91_4_k_cu_epsilon4cuda3std6ranges3__45__cpo5beginE)
_ZN33_INTERNAL_3c3c8f91_4_k_cu_epsilon4cuda3std6ranges3__45__cpo5beginE:
	.zero		1
	.type		_ZN33_INTERNAL_3c3c8f91_4_k_cu_epsilon4cuda3std3__435_GLOBAL__N__3c3c8f91_4_k_cu_epsilon6ignoreE,@object
	.size		_ZN33_INTERNAL_3c3c8f91_4_k_cu_epsilon4cuda3std3__435_GLOBAL__N__3c3c8f91_4_k_cu_epsilon6ignoreE,(_ZN33_INTERNAL_3c3c8f91_4_k_cu_epsilon4cuda3std6ranges3__45__cpo4dataE - _ZN33_INTERNAL_3c3c8f91_4_k_cu_epsilon4cuda3std3__435_GLOBAL__N__3c3c8f91_4_k_cu_epsilon6ignoreE)
_ZN33_INTERNAL_3c3c8f91_4_k_cu_epsilon4cuda3std3__435_GLOBAL__N__3c3c8f91_4_k_cu_epsilon6ignoreE:
	.zero		1
	.type		_ZN33_INTERNAL_3c3c8f91_4_k_cu_epsilon4cuda3std6ranges3__45__cpo4dataE,@object
	.size		_ZN33_INTERNAL_3c3c8f91_4_k_cu_epsilon4cuda3std6ranges3__45__cpo4dataE,(_ZN33_INTERNAL_3c3c8f91_4_k_cu_epsilon6thrust24THRUST_300001_SM_1000_NS12placeholders2_7E - _ZN33_INTERNAL_3c3c8f91_4_k_cu_epsilon4cuda3std6ranges3__45__cpo4dataE)
_ZN33_INTERNAL_3c3c8f91_4_k_cu_epsilon4cuda3std6ranges3__45__cpo4dataE:
	.zero		1
	.type		_ZN33_INTERNAL_3c3c8f91_4_k_cu_epsilon6thrust24THRUST_300001_SM_1000_NS12placeholders2_7E,@object
	.size		_ZN33_INTERNAL_3c3c8f91_4_k_cu_epsilon6thrust24THRUST_300001_SM_1000_NS12placeholders2_7E,(_ZN33_INTERNAL_3c3c8f91_4_k_cu_epsilon4cuda3std3__45__cpo6rbeginE - _ZN33_INTERNAL_3c3c8f91_4_k_cu_epsilon6thrust24THRUST_300001_SM_1000_NS12placeholders2_7E)
_ZN33_INTERNAL_3c3c8f91_4_k_cu_epsilon6thrust24THRUST_300001_SM_1000_NS12placeholders2_7E:
	.zero		1
	.type		_ZN33_INTERNAL_3c3c8f91_4_k_cu_epsilon4cuda3std3__45__cpo6rbeginE,@object
	.size		_ZN33_INTERNAL_3c3c8f91_4_k_cu_epsilon4cuda3std3__45__cpo6rbeginE,(_ZN33_INTERNAL_3c3c8f91_4_k_cu_epsilon4cuda3std6ranges3__45__cpo7advanceE - _ZN33_INTERNAL_3c3c8f91_4_k_cu_epsilon4cuda3std3__45__cpo6rbeginE)
_ZN33_INTERNAL_3c3c8f91_4_k_cu_epsilon4cuda3std3__45__cpo6rbeginE:
	.zero		1
	.type		_ZN33_INTERNAL_3c3c8f91_4_k_cu_epsilon4cuda3std6ranges3__45__cpo7advanceE,@object
	.size		_ZN33_INTERNAL_3c3c8f91_4_k_cu_epsilon4cuda3std6ranges3__45__cpo7advanceE,(_ZN33_INTERNAL_3c3c8f91_4_k_cu_epsilon4cuda3std3__47nulloptE - _ZN33_INTERNAL_3c3c8f91_4_k_cu_epsilon4cuda3std6ranges3__45__cpo7advanceE)
_ZN33_INTERNAL_3c3c8f91_4_k_cu_epsilon4cuda3std6ranges3__45__cpo7advanceE:
	.zero		1
	.type		_ZN33_INTERNAL_3c3c8f91_4_k_cu_epsilon4cuda3std3__47nulloptE,@object
	.size		_ZN33_INTERNAL_3c3c8f91_4_k_cu_epsilon4cuda3std3__47nulloptE,(_ZN33_INTERNAL_3c3c8f91_4_k_cu_epsilon4cuda3std6ranges3__45__cpo8distanceE - _ZN33_INTERNAL_3c3c8f91_4_k_cu_epsilon4cuda3std3__47nulloptE)
_ZN33_INTERNAL_3c3c8f91_4_k_cu_epsilon4cuda3std3__47nulloptE:
	.zero		1
	.type		_ZN33_INTERNAL_3c3c8f91_4_k_cu_epsilon4cuda3std6ranges3__45__cpo8distanceE,@object
	.size		_ZN33_INTERNAL_3c3c8f91_4_k_cu_epsilon4cuda3std6ranges3__45__cpo8distanceE,(_ZN33_INTERNAL_3c3c8f91_4_k_cu_epsilon6thrust24THRUST_300001_SM_1000_NS12placeholders2_6E - _ZN33_INTERNAL_3c3c8f91_4_k_cu_epsilon4cuda3std6ranges3__45__cpo8distanceE)
_ZN33_INTERNAL_3c3c8f91_4_k_cu_epsilon4cuda3std6ranges3__45__cpo8distanceE:
	.zero		1
	.type		_ZN33_INTERNAL_3c3c8f91_4_k_cu_epsilon6thrust24THRUST_300001_SM_1000_NS12placeholders2_6E,@object
	.size		_ZN33_INTERNAL_3c3c8f91_4_k_cu_epsilon6thrust24THRUST_300001_SM_1000_NS12placeholders2_6E,(_ZN33_INTERNAL_3c3c8f91_4_k_cu_epsilon4cuda3std3__45__cpo4cendE - _ZN33_INTERNAL_3c3c8f91_4_k_cu_epsilon6thrust24THRUST_300001_SM_1000_NS12placeholders2_6E)
_ZN33_INTERNAL_3c3c8f91_4_k_cu_epsilon6thrust24THRUST_300001_SM_1000_NS12placeholders2_6E:
	.zero		1
	.type		_ZN33_INTERNAL_3c3c8f91_4_k_cu_epsilon4cuda3std3__45__cpo4cendE,@object
	.size		_ZN33_INTERNAL_3c3c8f91_4_k_cu_epsilon4cuda3std3__45__cpo4cendE,(_ZN33_INTERNAL_3c3c8f91_4_k_cu_epsilon4cuda3std6ranges3__45__cpo4cendE - _ZN33_INTERNAL_3c3c8f91_4_k_cu_epsilon4cuda3std3__45__cpo4cendE)
_ZN33_INTERNAL_3c3c8f91_4_k_cu_epsilon4cuda3std3__45__cpo4cendE:
	.zero		1
	.type		_ZN33_INTERNAL_3c3c8f91_4_k_cu_epsilon4cuda3std6ranges3__45__cpo4cendE,@object
	.size		_ZN33_INTERNAL_3c3c8f91_4_k_cu_epsilon4cuda3std6ranges3__45__cpo4cendE,(_ZN33_INTERNAL_3c3c8f91_4_k_cu_epsilon4cuda3std3__420unreachable_sentinelE - _ZN33_INTERNAL_3c3c8f91_4_k_cu_epsilon4cuda3std6ranges3__45__cpo4cendE)
_ZN33_INTERNAL_3c3c8f91_4_k_cu_epsilon4cuda3std6ranges3__45__cpo4cendE:
	.zero		1
	.type		_ZN33_INTERNAL_3c3c8f91_4_k_cu_epsilon4cuda3std3__420unreachable_sentinelE,@object
	.size		_ZN33_INTERNAL_3c3c8f91_4_k_cu_epsilon4cuda3std3__420unreachable_sentinelE,(_ZN33_INTERNAL_3c3c8f91_4_k_cu_epsilon4cuda3std6ranges3__45__cpo5ssizeE - _ZN33_INTERNAL_3c3c8f91_4_k_cu_epsilon4cuda3std3__420unreachable_sentinelE)
_ZN33_INTERNAL_3c3c8f91_4_k_cu_epsilon4cuda3std3__420unreachable_sentinelE:
	.zero		1
	.type		_ZN33_INTERNAL_3c3c8f91_4_k_cu_epsilon4cuda3std6ranges3__45__cpo5ssizeE,@object
	.size		_ZN33_INTERNAL_3c3c8f91_4_k_cu_epsilon4cuda3std6ranges3__45__cpo5ssizeE,(_ZN33_INTERNAL_3c3c8f91_4_k_cu_epsilon6thrust24THRUST_300001_SM_1000_NS12placeholders3_10E - _ZN33_INTERNAL_3c3c8f91_4_k_cu_epsilon4cuda3std6ranges3__45__cpo5ssizeE)
_ZN33_INTERNAL_3c3c8f91_4_k_cu_epsilon4cuda3std6ranges3__45__cpo5ssizeE:
	.zero		1
	.type		_ZN33_INTERNAL_3c3c8f91_4_k_cu_epsilon6thrust24THRUST_300001_SM_1000_NS12placeholders3_10E,@object
	.size		_ZN33_INTERNAL_3c3c8f91_4_k_cu_epsilon6thrust24THRUST_300001_SM_1000_NS12placeholders3_10E,(_ZN33_INTERNAL_3c3c8f91_4_k_cu_epsilon4cuda3std3__45__cpo5crendE - _ZN33_INTERNAL_3c3c8f91_4_k_cu_epsilon6thrust24THRUST_300001_SM_1000_NS12placeholders3_10E)
_ZN33_INTERNAL_3c3c8f91_4_k_cu_epsilon6thrust24THRUST_300001_SM_1000_NS12placeholders3_10E:
	.zero		1
	.type		_ZN33_INTERNAL_3c3c8f91_4_k_cu_epsilon4cuda3std3__45__cpo5crendE,@object
	.size		_ZN33_INTERNAL_3c3c8f91_4_k_cu_epsilon4cuda3std3__45__cpo5crendE,(_ZN33_INTERNAL_3c3c8f91_4_k_cu_epsilon4cuda3std6ranges3__45__cpo4prevE - _ZN33_INTERNAL_3c3c8f91_4_k_cu_epsilon4cuda3std3__45__cpo5crendE)
_ZN33_INTERNAL_3c3c8f91_4_k_cu_epsilon4cuda3std3__45__cpo5crendE:
	.zero		1
	.type		_ZN33_INTERNAL_3c3c8f91_4_k_cu_epsilon4cuda3std6ranges3__45__cpo4prevE,@object
	.size		_ZN33_INTERNAL_3c3c8f91_4_k_cu_epsilon4cuda3std6ranges3__45__cpo4prevE,(_ZN33_INTERNAL_3c3c8f91_4_k_cu_epsilon4cuda3std6ranges3__45__cpo9iter_moveE - _ZN33_INTERNAL_3c3c8f91_4_k_cu_epsilon4cuda3std6ranges3__45__cpo4prevE)
_ZN33_INTERNAL_3c3c8f91_4_k_cu_epsilon4cuda3std6ranges3__45__cpo4prevE:
	.zero		1
	.type		_ZN33_INTERNAL_3c3c8f91_4_k_cu_epsilon4cuda3std6ranges3__45__cpo9iter_moveE,@object
	.size		_ZN33_INTERNAL_3c3c8f91_4_k_cu_epsilon4cuda3std6ranges3__45__cpo9iter_moveE,(_ZN33_INTERNAL_3c3c8f91_4_k_cu_epsilon6thrust24THRUST_300001_SM_1000_NS12placeholders2_2E - _ZN33_INTERNAL_3c3c8f91_4_k_cu_epsilon4cuda3std6ranges3__45__cpo9iter_moveE)
_ZN33_INTERNAL_3c3c8f91_4_k_cu_epsilon4cuda3std6ranges3__45__cpo9iter_moveE:
	.zero		1
	.type		_ZN33_INTERNAL_3c3c8f91_4_k_cu_epsilon6thrust24THRUST_300001_SM_1000_NS12placeholders2_2E,@object
	.size		_ZN33_INTERNAL_3c3c8f91_4_k_cu_epsilon6thrust24THRUST_300001_SM_1000_NS12placeholders2_2E,(_ZN33_INTERNAL_3c3c8f91_4_k_cu_epsilon6thrust24THRUST_300001_SM_1000_NS12placeholders2_4E - _ZN33_INTERNAL_3c3c8f91_4_k_cu_epsilon6thrust24THRUST_300001_SM_1000_NS12placeholders2_2E)
_ZN33_INTERNAL_3c3c8f91_4_k_cu_epsilon6thrust24THRUST_300001_SM_1000_NS12placeholders2_2E:
	.zero		1
	.type		_ZN33_INTERNAL_3c3c8f91_4_k_cu_epsilon6thrust24THRUST_300001_SM_1000_NS12placeholders2_4E,@object
	.size		_ZN33_INTERNAL_3c3c8f91_4_k_cu_epsilon6thrust24THRUST_300001_SM_1000_NS12placeholders2_4E,(_ZN33_INTERNAL_3c3c8f91_4_k_cu_epsilon4cuda3std3__45__cpo3endE - _ZN33_INTERNAL_3c3c8f91_4_k_cu_epsilon6thrust24THRUST_300001_SM_1000_NS12placeholders2_4E)
_ZN33_INTERNAL_3c3c8f91_4_k_cu_epsilon6thrust24THRUST_300001_SM_1000_NS12placeholders2_4E:
	.zero		1
	.type		_ZN33_INTERNAL_3c3c8f91_4_k_cu_epsilon4cuda3std3__45__cpo3endE,@object
	.size		_ZN33_INTERNAL_3c3c8f91_4_k_cu_epsilon4cuda3std3__45__cpo3endE,(_ZN33_INTERNAL_3c3c8f91_4_k_cu_epsilon4cuda3std6ranges3__45__cpo3endE - _ZN33_INTERNAL_3c3c8f91_4_k_cu_epsilon4cuda3std3__45__cpo3endE)
_ZN33_INTERNAL_3c3c8f91_4_k_cu_epsilon4cuda3std3__45__cpo3endE:
	.zero		1
	.type		_ZN33_INTERNAL_3c3c8f91_4_k_cu_epsilon4cuda3std6ranges3__45__cpo3endE,@object
	.size		_ZN33_INTERNAL_3c3c8f91_4_k_cu_epsilon4cuda3std6ranges3__45__cpo3endE,(_ZN33_INTERNAL_3c3c8f91_4_k_cu_epsilon4cuda3std3__419piecewise_constructE - _ZN33_INTERNAL_3c3c8f91_4_k_cu_epsilon4cuda3std6ranges3__45__cpo3endE)
_ZN33_INTERNAL_3c3c8f91_4_k_cu_epsilon4cuda3std6ranges3__45__cpo3endE:
	.zero		1
	.type		_ZN33_INTERNAL_3c3c8f91_4_k_cu_epsilon4cuda3std3__419piecewise_constructE,@object
	.size		_ZN33_INTERNAL_3c3c8f91_4_k_cu_epsilon4cuda3std3__419piecewise_constructE,(_ZN33_INTERNAL_3c3c8f91_4_k_cu_epsilon4cuda3std6ranges3__45__cpo5cdataE - _ZN33_INTERNAL_3c3c8f91_4_k_cu_epsilon4cuda3std3__419piecewise_constructE)
_ZN33_INTERNAL_3c3c8f91_4_k_cu_epsilon4cuda3std3__419piecewise_constructE:
	.zero		1
	.type		_ZN33_INTERNAL_3c3c8f91_4_k_cu_epsilon4cuda3std6ranges3__45__cpo5cdataE,@object
	.size		_ZN33_INTERNAL_3c3c8f91_4_k_cu_epsilon4cuda3std6ranges3__45__cpo5cdataE,(_ZN33_INTERNAL_3c3c8f91_4_k_cu_epsilon6thrust24THRUST_300001_SM_1000_NS12placeholders2_8E - _ZN33_INTERNAL_3c3c8f91_4_k_cu_epsilon4cuda3std6ranges3__45__cpo5cdataE)
_ZN33_INTERNAL_3c3c8f91_4_k_cu_epsilon4cuda3std6ranges3__45__cpo5cdataE:
	.zero		1
	.type		_ZN33_INTERNAL_3c3c8f91_4_k_cu_epsilon6thrust24THRUST_300001_SM_1000_NS12placeholders2_8E,@object
	.size		_ZN33_INTERNAL_3c3c8f91_4_k_cu_epsilon6thrust24THRUST_300001_SM_1000_NS12placeholders2_8E,(_ZN33_INTERNAL_3c3c8f91_4_k_cu_epsilon4cuda3std3__45__cpo4rendE - _ZN33_INTERNAL_3c3c8f91_4_k_cu_epsilon6thrust24THRUST_300001_SM_1000_NS12placeholders2_8E)
_ZN33_INTERNAL_3c3c8f91_4_k_cu_epsilon6thrust24THRUST_300001_SM_1000_NS12placeholders2_8E:
	.zero		1
	.type		_ZN33_INTERNAL_3c3c8f91_4_k_cu_epsilon4cuda3std3__45__cpo4rendE,@object
	.size		_ZN33_INTERNAL_3c3c8f91_4_k_cu_epsilon4cuda3std3__45__cpo4rendE,(_ZN33_INTERNAL_3c3c8f91_4_k_cu_epsilon4cuda3std6ranges3__45__cpo9iter_swapE - _ZN33_INTERNAL_3c3c8f91_4_k_cu_epsilon4cuda3std3__45__cpo4rendE)
_ZN33_INTERNAL_3c3c8f91_4_k_cu_epsilon4cuda3std3__45__cpo4rendE:
	.zero		1
	.type		_ZN33_INTERNAL_3c3c8f91_4_k_cu_epsilon4cuda3std6ranges3__45__cpo9iter_swapE,@object
	.size		_ZN33_INTERNAL_3c3c8f91_4_k_cu_epsilon4cuda3std6ranges3__45__cpo9iter_swapE,(_ZN33_INTERNAL_3c3c8f91_4_k_cu_epsilon4cuda3std3__48unexpectE - _ZN33_INTERNAL_3c3c8f91_4_k_cu_epsilon4cuda3std6ranges3__45__cpo9iter_swapE)
_ZN33_INTERNAL_3c3c8f91_4_k_cu_epsilon4cuda3std6ranges3__45__cpo9iter_swapE:
	.zero		1
	.type		_ZN33_INTERNAL_3c3c8f91_4_k_cu_epsilon4cuda3std3__48unexpectE,@object
	.size		_ZN33_INTERNAL_3c3c8f91_4_k_cu_epsilon4cuda3std3__48unexpectE,(_ZN33_INTERNAL_3c3c8f91_4_k_cu_epsilon6thrust24THRUST_300001_SM_1000_NS6system6detail10sequential3seqE - _ZN33_INTERNAL_3c3c8f91_4_k_cu_epsilon4cuda3std3__48unexpectE)
_ZN33_INTERNAL_3c3c8f91_4_k_cu_epsilon4cuda3std3__48unexpectE:
	.zero		1
	.type		_ZN33_INTERNAL_3c3c8f91_4_k_cu_epsilon6thrust24THRUST_300001_SM_1000_NS6system6detail10sequential3seqE,@object
	.size		_ZN33_INTERNAL_3c3c8f91_4_k_cu_epsilon6thrust24THRUST_300001_SM_1000_NS6system6detail10sequential3seqE,(.L_29 - _ZN33_INTERNAL_3c3c8f91_4_k_cu_epsilon6thrust24THRUST_300001_SM_1000_NS6system6detail10sequential3seqE)
_ZN33_INTERNAL_3c3c8f91_4_k_cu_epsilon6thrust24THRUST_300001_SM_1000_NS6system6detail10sequential3seqE:
	.zero		1
.L_29:


//--------------------- .nv.shared._ZN3cub18CUB_300001_SM_10006detail6reduce18DeviceReduceKernelINS2_10policy_hubIdjN4cuda3__47maximumIvEEE10Policy1000EPdjS8_dNS5_3std3__410__identityEEEvT0_PT3_T1_NS0_13GridEvenShareISI_EET2_T4_ --------------------------
	.section	.nv.shared._ZN3cub18CUB_300001_SM_10006detail6reduce18DeviceReduceKernelINS2_10policy_hubIdjN4cuda3__47maximumIvEEE10Policy1000EPdjS8_dNS5_3std3__410__identityEEEvT0_PT3_T1_NS0_13GridEvenShareISI_EET2_T4_,"aw",@nobits
	.sectionflags	@""
	.align	8
.nv.shared._ZN3cub18CUB_300001_SM_10006detail6reduce18DeviceReduceKernelINS2_10policy_hubIdjN4cuda3__47maximumIvEEE10Policy1000EPdjS8_dNS5_3std3__410__identityEEEvT0_PT3_T1_NS0_13GridEvenShareISI_EET2_T4_:
	.zero		1104


//--------------------- .nv.shared._ZN3cub18CUB_300001_SM_10006detail6reduce28DeviceReduceSingleTileKernelINS2_10policy_hubIdjN4cuda3__47maximumIvEEE10Policy1000EPdSB_jS8_ddNS5_3std3__410__identityEEEvT0_T1_T2_T3_T4_T6_ --------------------------
	.section	.nv.shared._ZN3cub18CUB_300001_SM_10006detail6reduce28DeviceReduceSingleTileKernelINS2_10policy_hubIdjN4cuda3__47maximumIvEEE10Policy1000EPdSB_jS8_ddNS5_3std3__410__identityEEEvT0_T1_T2_T3_T4_T6_,"aw",@nobits
	.sectionflags	@""
	.align	8
.nv.shared._ZN3cub18CUB_300001_SM_10006detail6reduce28DeviceReduceSingleTileKernelINS2_10policy_hubIdjN4cuda3__47maximumIvEEE10Policy1000EPdSB_jS8_ddNS5_3std3__410__identityEEEvT0_T1_T2_T3_T4_T6_:
	.zero		1104


//--------------------- .nv.constant0._ZN3cub18CUB_300001_SM_10006detail6reduce28DeviceReduceSingleTileKernelINS2_10policy_hubIdjN4cuda3__47maximumIvEEE10Policy1000EPdSB_iS8_ddNS5_3std3__410__identityEEEvT0_T1_T2_T3_T4_T6_ --------------------------
	.section	.nv.constant0._ZN3cub18CUB_300001_SM_10006detail6reduce28DeviceReduceSingleTileKernelINS2_10policy_hubIdjN4cuda3__47maximumIvEEE10Policy1000EPdSB_iS8_ddNS5_3std3__410__identityEEEvT0_T1_T2_T3_T4_T6_,"a",@progbits
	.sectionflags	@""
	.align	4
.nv.constant0._ZN3cub18CUB_300001_SM_10006detail6reduce28DeviceReduceSingleTileKernelINS2_10policy_hubIdjN4cuda3__47maximumIvEEE10Policy1000EPdSB_iS8_ddNS5_3std3__410__identityEEEvT0_T1_T2_T3_T4_T6_:
	.zero		929


//--------------------- .nv.constant0._ZN3cub18CUB_300001_SM_10006detail6reduce18DeviceReduceKernelINS2_10policy_hubIdjN4cuda3__47maximumIvEEE10Policy1000EPdjS8_dNS5_3std3__410__identityEEEvT0_PT3_T1_NS0_13GridEvenShareISI_EET2_T4_ --------------------------
	.section	.nv.constant0._ZN3cub18CUB_300001_SM_10006detail6reduce18DeviceReduceKernelINS2_10policy_hubIdjN4cuda3__47maximumIvEEE10Policy1000EPdjS8_dNS5_3std3__410__identityEEEvT0_PT3_T1_NS0_13GridEvenShareISI_EET2_T4_,"a",@progbits
	.sectionflags	@""
	.align	4
.nv.constant0._ZN3cub18CUB_300001_SM_10006detail6reduce18DeviceReduceKernelINS2_10policy_hubIdjN4cuda3__47maximumIvEEE10Policy1000EPdjS8_dNS5_3std3__410__identityEEEvT0_PT3_T1_NS0_13GridEvenShareISI_EET2_T4_:
	.zero		958


//--------------------- .nv.constant0._ZN3cub18CUB_300001_SM_10006detail6reduce28DeviceReduceSingleTileKernelINS2_10policy_hubIdjN4cuda3__47maximumIvEEE10Policy1000EPdSB_jS8_ddNS5_3std3__410__identityEEEvT0_T1_T2_T3_T4_T6_ --------------------------
	.section	.nv.constant0._ZN3cub18CUB_300001_SM_10006detail6reduce28DeviceReduceSingleTileKernelINS2_10policy_hubIdjN4cuda3__47maximumIvEEE10Policy1000EPdSB_jS8_ddNS5_3std3__410__identityEEEvT0_T1_T2_T3_T4_T6_,"a",@progbits
	.sectionflags	@""
	.align	4
.nv.constant0._ZN3cub18CUB_300001_SM_10006detail6reduce28DeviceReduceSingleTileKernelINS2_10policy_hubIdjN4cuda3__47maximumIvEEE10Policy1000EPdSB_jS8_ddNS5_3std3__410__identityEEEvT0_T1_T2_T3_T4_T6_:
	.zero		929


//--------------------- .nv.constant0._ZN3cub18CUB_300001_SM_10006detail11EmptyKernelIvEEvv --------------------------
	.section	.nv.constant0._ZN3cub18CUB_300001_SM_10006detail11EmptyKernelIvEEvv,"a",@progbits
	.sectionflags	@""
	.align	4
.nv.constant0._ZN3cub18CUB_300001_SM_10006detail11EmptyKernelIvEEvv:
	.zero		896


//--------------------- .nv.constant0._Z20gpuInitializeMatrixAPdi --------------------------
	.section	.nv.constant0._Z20gpuInitializeMatrixAPdi,"a",@progbits
	.sectionflags	@""
	.align	4
.nv.constant0._Z20gpuInitializeMatrixAPdi:
	.zero		908


//--------------------- .nv.constant0._Z20gpuMatrixSubtractionPdS_i --------------------------
	.section	.nv.constant0._Z20gpuMatrixSubtractionPdS_i,"a",@progbits
	.sectionflags	@""
	.align	4
.nv.constant0._Z20gpuMatrixSubtractionPdS_i:
	.zero		916


//--------------------- .nv.constant0._Z19computeOneStepOnGPUPdS_i --------------------------
	.section	.nv.constant0._Z19computeOneStepOnGPUPdS_i,"a",@progbits
	.sectionflags	@""
	.align	4
.nv.constant0._Z19computeOneStepOnGPUPdS_i:
	.zero		916


//--------------------- SYMBOLS --------------------------

	.type		.nv.reservedSmem.offset0,@object
	.size		.nv.reservedSmem.offset0,0x4
	.type		.nv.reservedSmem.cap,@object
	.size		.nv.reservedSmem.cap,0x4
